//
// Generated by NVIDIA NVVM Compiler
//
// Compiler Build ID: CL-36424714
// Cuda compilation tools, release 13.0, V13.0.88
// Based on NVVM 20.0.0
//

.version 9.0
.target sm_100
.address_size 64

	// .globl	_Z17activeResetKernelPbi
// _ZZN3cub18CUB_300001_SM_10006detail4scan16DeviceScanKernelINS2_10policy_hubIbibjN4cuda3std3__44plusIvEEE10Policy1000EN6thrust24THRUST_300001_SM_1000_NS10device_ptrIbEENSE_IiEENS0_13ScanTileStateIbLb1EEES9_NS1_10InputValueIbPbEEjbLb0EbEEvT0_T1_T2_iT3_T4_T5_E12temp_storage has been demoted
// _ZZN3cub18CUB_300001_SM_10006detail4scan16DeviceScanKernelINS2_10policy_hubIbibmN4cuda3std3__44plusIvEEE10Policy1000EN6thrust24THRUST_300001_SM_1000_NS10device_ptrIbEENSE_IiEENS0_13ScanTileStateIbLb1EEES9_NS1_10InputValueIbPbEEmbLb0EbEEvT0_T1_T2_iT3_T4_T5_E12temp_storage has been demoted
.global .align 1 .b8 _ZN34_INTERNAL_beda5ee5_4_k_cu_55f434c74cuda3std3__45__cpo5beginE[1];
.global .align 1 .b8 _ZN34_INTERNAL_beda5ee5_4_k_cu_55f434c74cuda3std3__45__cpo3endE[1];
.global .align 1 .b8 _ZN34_INTERNAL_beda5ee5_4_k_cu_55f434c74cuda3std3__45__cpo6cbeginE[1];
.global .align 1 .b8 _ZN34_INTERNAL_beda5ee5_4_k_cu_55f434c74cuda3std3__45__cpo4cendE[1];
.global .align 1 .b8 _ZN34_INTERNAL_beda5ee5_4_k_cu_55f434c74cuda3std3__45__cpo6rbeginE[1];
.global .align 1 .b8 _ZN34_INTERNAL_beda5ee5_4_k_cu_55f434c74cuda3std3__45__cpo4rendE[1];
.global .align 1 .b8 _ZN34_INTERNAL_beda5ee5_4_k_cu_55f434c74cuda3std3__45__cpo7crbeginE[1];
.global .align 1 .b8 _ZN34_INTERNAL_beda5ee5_4_k_cu_55f434c74cuda3std3__45__cpo5crendE[1];
.global .align 1 .b8 _ZN34_INTERNAL_beda5ee5_4_k_cu_55f434c74cuda3std3__436_GLOBAL__N__beda5ee5_4_k_cu_55f434c76ignoreE[1];
.global .align 1 .b8 _ZN34_INTERNAL_beda5ee5_4_k_cu_55f434c74cuda3std3__419piecewise_constructE[1];
.global .align 1 .b8 _ZN34_INTERNAL_beda5ee5_4_k_cu_55f434c74cuda3std3__48in_placeE[1];
.global .align 1 .b8 _ZN34_INTERNAL_beda5ee5_4_k_cu_55f434c74cuda3std3__420unreachable_sentinelE[1];
.global .align 1 .b8 _ZN34_INTERNAL_beda5ee5_4_k_cu_55f434c74cuda3std3__47nulloptE[1];
.global .align 1 .b8 _ZN34_INTERNAL_beda5ee5_4_k_cu_55f434c74cuda3std3__48unexpectE[1];
.global .align 1 .b8 _ZN34_INTERNAL_beda5ee5_4_k_cu_55f434c74cuda3std6ranges3__45__cpo4swapE[1];
.global .align 1 .b8 _ZN34_INTERNAL_beda5ee5_4_k_cu_55f434c74cuda3std6ranges3__45__cpo9iter_moveE[1];
.global .align 1 .b8 _ZN34_INTERNAL_beda5ee5_4_k_cu_55f434c74cuda3std6ranges3__45__cpo5beginE[1];
.global .align 1 .b8 _ZN34_INTERNAL_beda5ee5_4_k_cu_55f434c74cuda3std6ranges3__45__cpo3endE[1];
.global .align 1 .b8 _ZN34_INTERNAL_beda5ee5_4_k_cu_55f434c74cuda3std6ranges3__45__cpo6cbeginE[1];
.global .align 1 .b8 _ZN34_INTERNAL_beda5ee5_4_k_cu_55f434c74cuda3std6ranges3__45__cpo4cendE[1];
.global .align 1 .b8 _ZN34_INTERNAL_beda5ee5_4_k_cu_55f434c74cuda3std6ranges3__45__cpo7advanceE[1];
.global .align 1 .b8 _ZN34_INTERNAL_beda5ee5_4_k_cu_55f434c74cuda3std6ranges3__45__cpo9iter_swapE[1];
.global .align 1 .b8 _ZN34_INTERNAL_beda5ee5_4_k_cu_55f434c74cuda3std6ranges3__45__cpo4nextE[1];
.global .align 1 .b8 _ZN34_INTERNAL_beda5ee5_4_k_cu_55f434c74cuda3std6ranges3__45__cpo4prevE[1];
.global .align 1 .b8 _ZN34_INTERNAL_beda5ee5_4_k_cu_55f434c74cuda3std6ranges3__45__cpo4dataE[1];
.global .align 1 .b8 _ZN34_INTERNAL_beda5ee5_4_k_cu_55f434c74cuda3std6ranges3__45__cpo5cdataE[1];
.global .align 1 .b8 _ZN34_INTERNAL_beda5ee5_4_k_cu_55f434c74cuda3std6ranges3__45__cpo4sizeE[1];
.global .align 1 .b8 _ZN34_INTERNAL_beda5ee5_4_k_cu_55f434c74cuda3std6ranges3__45__cpo5ssizeE[1];
.global .align 1 .b8 _ZN34_INTERNAL_beda5ee5_4_k_cu_55f434c74cuda3std6ranges3__45__cpo8distanceE[1];
.global .align 1 .b8 _ZN34_INTERNAL_beda5ee5_4_k_cu_55f434c76thrust24THRUST_300001_SM_1000_NS8cuda_cub3parE[1];
.global .align 1 .b8 _ZN34_INTERNAL_beda5ee5_4_k_cu_55f434c76thrust24THRUST_300001_SM_1000_NS8cuda_cub10par_nosyncE[1];
.global .align 1 .b8 _ZN34_INTERNAL_beda5ee5_4_k_cu_55f434c76thrust24THRUST_300001_SM_1000_NS6system6detail10sequential3seqE[1];
.global .align 1 .b8 _ZN34_INTERNAL_beda5ee5_4_k_cu_55f434c76thrust24THRUST_300001_SM_1000_NS6system3cpp3parE[1];
.global .align 1 .b8 _ZN34_INTERNAL_beda5ee5_4_k_cu_55f434c76thrust24THRUST_300001_SM_1000_NS12placeholders2_1E[1];
.global .align 1 .b8 _ZN34_INTERNAL_beda5ee5_4_k_cu_55f434c76thrust24THRUST_300001_SM_1000_NS12placeholders2_2E[1];
.global .align 1 .b8 _ZN34_INTERNAL_beda5ee5_4_k_cu_55f434c76thrust24THRUST_300001_SM_1000_NS12placeholders2_3E[1];
.global .align 1 .b8 _ZN34_INTERNAL_beda5ee5_4_k_cu_55f434c76thrust24THRUST_300001_SM_1000_NS12placeholders2_4E[1];
.global .align 1 .b8 _ZN34_INTERNAL_beda5ee5_4_k_cu_55f434c76thrust24THRUST_300001_SM_1000_NS12placeholders2_5E[1];
.global .align 1 .b8 _ZN34_INTERNAL_beda5ee5_4_k_cu_55f434c76thrust24THRUST_300001_SM_1000_NS12placeholders2_6E[1];
.global .align 1 .b8 _ZN34_INTERNAL_beda5ee5_4_k_cu_55f434c76thrust24THRUST_300001_SM_1000_NS12placeholders2_7E[1];
.global .align 1 .b8 _ZN34_INTERNAL_beda5ee5_4_k_cu_55f434c76thrust24THRUST_300001_SM_1000_NS12placeholders2_8E[1];
.global .align 1 .b8 _ZN34_INTERNAL_beda5ee5_4_k_cu_55f434c76thrust24THRUST_300001_SM_1000_NS12placeholders2_9E[1];
.global .align 1 .b8 _ZN34_INTERNAL_beda5ee5_4_k_cu_55f434c76thrust24THRUST_300001_SM_1000_NS12placeholders3_10E[1];
.global .align 1 .b8 _ZN34_INTERNAL_beda5ee5_4_k_cu_55f434c76thrust24THRUST_300001_SM_1000_NS3seqE[1];
.global .align 1 .b8 _ZN34_INTERNAL_beda5ee5_4_k_cu_55f434c76thrust24THRUST_300001_SM_1000_NS6deviceE[1];
.extern .shared .align 16 .b8 _ZN6thrust24THRUST_300001_SM_1000_NS8cuda_cub4core6detail5shmemE[];

.visible .entry _Z17activeResetKernelPbi(
	.param .u64 .ptr .align 1 _Z17activeResetKernelPbi_param_0,
	.param .u32 _Z17activeResetKernelPbi_param_1
)
{
	.reg .pred 	%p<2>;
	.reg .b16 	%rs<2>;
	.reg .b32 	%r<6>;
	.reg .b64 	%rd<5>;

	ld.param.u64 	%rd1, [_Z17activeResetKernelPbi_param_0];
	ld.param.u32 	%r2, [_Z17activeResetKernelPbi_param_1];
	mov.u32 	%r3, %ctaid.x;
	mov.u32 	%r4, %ntid.x;
	mov.u32 	%r5, %tid.x;
	mad.lo.s32 	%r1, %r3, %r4, %r5;
	setp.ge.s32 	%p1, %r1, %r2;
	@%p1 bra 	$L__BB0_2;
	cvta.to.global.u64 	%rd2, %rd1;
	cvt.s64.s32 	%rd3, %r1;
	add.s64 	%rd4, %rd2, %rd3;
	mov.b16 	%rs1, 0;
	st.global.u8 	[%rd4], %rs1;
$L__BB0_2:
	ret;

}
	// .globl	_Z10copyKernelP6SudokuS0_PbPiiib
.visible .entry _Z10copyKernelP6SudokuS0_PbPiiib(
	.param .u64 .ptr .align 1 _Z10copyKernelP6SudokuS0_PbPiiib_param_0,
	.param .u64 .ptr .align 1 _Z10copyKernelP6SudokuS0_PbPiiib_param_1,
	.param .u64 .ptr .align 1 _Z10copyKernelP6SudokuS0_PbPiiib_param_2,
	.param .u64 .ptr .align 1 _Z10copyKernelP6SudokuS0_PbPiiib_param_3,
	.param .u32 _Z10copyKernelP6SudokuS0_PbPiiib_param_4,
	.param .u32 _Z10copyKernelP6SudokuS0_PbPiiib_param_5,
	.param .u8 _Z10copyKernelP6SudokuS0_PbPiiib_param_6
)
{
	.reg .pred 	%p<12>;
	.reg .b16 	%rs<5>;
	.reg .b32 	%r<18>;
	.reg .b64 	%rd<23>;

	ld.param.u64 	%rd8, [_Z10copyKernelP6SudokuS0_PbPiiib_param_0];
	ld.param.u64 	%rd9, [_Z10copyKernelP6SudokuS0_PbPiiib_param_1];
	ld.param.u64 	%rd10, [_Z10copyKernelP6SudokuS0_PbPiiib_param_2];
	ld.param.u64 	%rd11, [_Z10copyKernelP6SudokuS0_PbPiiib_param_3];
	ld.param.u32 	%r9, [_Z10copyKernelP6SudokuS0_PbPiiib_param_4];
	ld.param.u32 	%r10, [_Z10copyKernelP6SudokuS0_PbPiiib_param_5];
	ld.param.s8 	%rs1, [_Z10copyKernelP6SudokuS0_PbPiiib_param_6];
	mov.u32 	%r11, %ctaid.x;
	mov.u32 	%r12, %ntid.x;
	mov.u32 	%r13, %tid.x;
	mad.lo.s32 	%r1, %r11, %r12, %r13;
	setp.eq.s32 	%p1, %r1, 0;
	@%p1 bra 	$L__BB1_10;
	cvta.to.global.u64 	%rd12, %rd11;
	add.s32 	%r2, %r9, -1;
	setp.ge.s32 	%p2, %r1, %r2;
	mul.wide.s32 	%rd13, %r1, 4;
	add.s64 	%rd1, %rd12, %rd13;
	@%p2 bra 	$L__BB1_3;
	ld.global.u32 	%r16, [%rd1];
	ld.global.u32 	%r14, [%rd1+4];
	setp.ne.s32 	%p3, %r16, %r14;
	@%p3 bra 	$L__BB1_5;
$L__BB1_3:
	setp.ne.s32 	%p4, %r1, %r2;
	setp.eq.s16 	%p5, %rs1, 0;
	or.pred  	%p6, %p4, %p5;
	@%p6 bra 	$L__BB1_10;
	ld.global.u32 	%r16, [%rd1];
$L__BB1_5:
	cvta.to.global.u64 	%rd14, %rd9;
	mul.wide.s32 	%rd15, %r16, 164;
	add.s64 	%rd2, %rd14, %rd15;
	cvta.to.global.u64 	%rd16, %rd8;
	mul.wide.s32 	%rd17, %r1, 164;
	add.s64 	%rd3, %rd16, %rd17;
	mov.b32 	%r17, 0;
	mov.u64 	%rd21, %rd3;
	mov.u64 	%rd22, %rd2;
$L__BB1_6:
	ld.global.u16 	%rs2, [%rd21];
	st.global.u16 	[%rd22], %rs2;
	add.s32 	%r7, %r17, 1;
	add.s64 	%rd22, %rd22, 2;
	add.s64 	%rd21, %rd21, 2;
	setp.lt.u32 	%p7, %r17, 80;
	mov.u32 	%r17, %r7;
	@%p7 bra 	$L__BB1_6;
	ld.global.u8 	%rs3, [%rd3+162];
	st.global.u8 	[%rd2+162], %rs3;
	ld.global.u32 	%r8, [%rd1];
	setp.ne.s32 	%p8, %r8, %r10;
	@%p8 bra 	$L__BB1_9;
	setp.ne.s32 	%p9, %r1, %r2;
	setp.eq.s16 	%p10, %rs1, 0;
	or.pred  	%p11, %p9, %p10;
	@%p11 bra 	$L__BB1_10;
$L__BB1_9:
	cvt.s64.s32 	%rd18, %r8;
	cvta.to.global.u64 	%rd19, %rd10;
	add.s64 	%rd20, %rd19, %rd18;
	mov.b16 	%rs4, 1;
	st.global.u8 	[%rd20], %rs4;
$L__BB1_10:
	ret;

}
	// .globl	_Z12sudokuKernelP6SudokuPbi
.visible .entry _Z12sudokuKernelP6SudokuPbi(
	.param .u64 .ptr .align 1 _Z12sudokuKernelP6SudokuPbi_param_0,
	.param .u64 .ptr .align 1 _Z12sudokuKernelP6SudokuPbi_param_1,
	.param .u32 _Z12sudokuKernelP6SudokuPbi_param_2
)
{
	.local .align 2 .b8 	__local_depot2[164];
	.reg .b64 	%SP;
	.reg .b64 	%SPL;
	.reg .pred 	%p<83>;
	.reg .b16 	%rs<551>;
	.reg .b32 	%r<124>;
	.reg .b64 	%rd<120>;

	mov.u64 	%SPL, __local_depot2;
	ld.param.u64 	%rd67, [_Z12sudokuKernelP6SudokuPbi_param_1];
	ld.param.u32 	%r24, [_Z12sudokuKernelP6SudokuPbi_param_2];
	cvta.to.global.u64 	%rd1, %rd67;
	add.u64 	%rd100, %SPL, 0;
	mov.u32 	%r25, %ctaid.x;
	mov.u32 	%r26, %ntid.x;
	mov.u32 	%r27, %tid.x;
	mad.lo.s32 	%r28, %r25, %r26, %r27;
	setp.gt.s32 	%p1, %r28, %r24;
	@%p1 bra 	$L__BB2_76;
	ld.global.u8 	%rs67, [%rd1];
	setp.eq.s16 	%p2, %rs67, 1;
	@%p2 bra 	$L__BB2_76;
	ld.param.u64 	%rd99, [_Z12sudokuKernelP6SudokuPbi_param_1];
	ld.param.u64 	%rd98, [_Z12sudokuKernelP6SudokuPbi_param_0];
	mov.u32 	%r29, %ctaid.x;
	mov.u32 	%r30, %ntid.x;
	mov.u32 	%r31, %tid.x;
	mad.lo.s32 	%r1, %r29, %r30, %r31;
	cvt.s64.s32 	%rd69, %r1;
	cvta.to.global.u64 	%rd3, %rd98;
	mul.wide.s32 	%rd70, %r1, 164;
	add.s64 	%rd71, %rd3, %rd70;
	ld.global.v2.u8 	{%rs68, %rs69}, [%rd71+162];
	mov.b32 	%r2, {%rs68, %rs69};
	ld.global.v2.u8 	{%rs70, %rs71}, [%rd71+160];
	ld.global.v2.u8 	{%rs72, %rs73}, [%rd71+158];
	ld.global.v2.u8 	{%rs74, %rs75}, [%rd71+156];
	ld.global.v2.u8 	{%rs76, %rs77}, [%rd71+154];
	ld.global.v2.u8 	{%rs2, %rs1}, [%rd71+152];
	ld.global.v2.u8 	{%rs4, %rs3}, [%rd71+150];
	ld.global.v2.u8 	{%rs6, %rs5}, [%rd71+148];
	ld.global.v2.u8 	{%rs8, %rs7}, [%rd71+146];
	ld.global.v2.u8 	{%rs10, %rs9}, [%rd71+144];
	ld.global.v2.u8 	{%rs11, %rs12}, [%rd71+142];
	ld.global.v2.u8 	{%rs13, %rs14}, [%rd71+140];
	ld.global.v2.u8 	{%rs15, %rs16}, [%rd71+138];
	ld.global.v2.u8 	{%rs17, %rs18}, [%rd71+136];
	ld.global.u16 	%rs78, [%rd71+134];
	ld.global.u16 	%rs79, [%rd71+132];
	ld.global.u16 	%rs80, [%rd71+130];
	ld.global.u16 	%rs81, [%rd71+128];
	ld.global.u16 	%rs82, [%rd71+126];
	ld.global.u16 	%rs83, [%rd71+124];
	ld.global.u16 	%rs84, [%rd71+122];
	ld.global.u16 	%rs85, [%rd71+120];
	ld.global.u16 	%rs86, [%rd71+118];
	ld.global.u16 	%rs87, [%rd71+116];
	ld.global.u16 	%rs88, [%rd71+114];
	ld.global.u16 	%rs89, [%rd71+112];
	ld.global.u16 	%rs90, [%rd71+110];
	ld.global.u16 	%rs91, [%rd71+108];
	ld.global.u16 	%rs92, [%rd71+106];
	ld.global.u16 	%rs93, [%rd71+104];
	ld.global.u16 	%rs94, [%rd71+102];
	ld.global.u16 	%rs95, [%rd71+100];
	ld.global.u16 	%rs96, [%rd71+98];
	ld.global.u16 	%rs97, [%rd71+96];
	ld.global.u16 	%rs98, [%rd71+94];
	ld.global.u16 	%rs99, [%rd71+92];
	ld.global.u16 	%rs100, [%rd71+90];
	ld.global.u16 	%rs101, [%rd71+88];
	ld.global.u16 	%rs102, [%rd71+86];
	ld.global.u16 	%rs103, [%rd71+84];
	ld.global.u16 	%rs104, [%rd71+82];
	ld.global.u8 	%rs105, [%rd71+80];
	ld.global.v2.u8 	{%rs106, %rs107}, [%rd71+78];
	ld.global.v2.u8 	{%rs108, %rs109}, [%rd71+76];
	ld.global.v2.u8 	{%rs110, %rs111}, [%rd71+74];
	ld.global.v2.u8 	{%rs112, %rs113}, [%rd71+72];
	ld.global.v2.u8 	{%rs114, %rs115}, [%rd71+70];
	ld.global.v2.u8 	{%rs116, %rs117}, [%rd71+68];
	ld.global.v2.u8 	{%rs118, %rs119}, [%rd71+66];
	ld.global.v2.u8 	{%rs120, %rs121}, [%rd71+64];
	ld.global.v2.u8 	{%rs122, %rs123}, [%rd71+62];
	ld.global.v2.u8 	{%rs124, %rs125}, [%rd71+60];
	ld.global.v2.u8 	{%rs126, %rs127}, [%rd71+58];
	ld.global.v2.u8 	{%rs128, %rs129}, [%rd71+56];
	ld.global.v2.u8 	{%rs130, %rs131}, [%rd71+54];
	ld.global.v2.u8 	{%rs132, %rs133}, [%rd71+52];
	ld.global.v2.u8 	{%rs134, %rs135}, [%rd71+50];
	ld.global.v2.u8 	{%rs136, %rs137}, [%rd71+48];
	ld.global.v2.u8 	{%rs138, %rs139}, [%rd71+46];
	ld.global.v2.u8 	{%rs140, %rs141}, [%rd71+44];
	ld.global.v2.u8 	{%rs142, %rs143}, [%rd71+42];
	ld.global.v2.u8 	{%rs144, %rs145}, [%rd71+40];
	ld.global.v2.u8 	{%rs146, %rs147}, [%rd71+38];
	ld.global.v2.u8 	{%rs148, %rs149}, [%rd71+36];
	ld.global.v2.u8 	{%rs150, %rs151}, [%rd71+34];
	ld.global.v2.u8 	{%rs152, %rs153}, [%rd71+32];
	ld.global.v2.u8 	{%rs154, %rs155}, [%rd71+30];
	ld.global.v2.u8 	{%rs156, %rs157}, [%rd71+28];
	ld.global.v2.u8 	{%rs158, %rs159}, [%rd71+26];
	ld.global.v2.u8 	{%rs160, %rs161}, [%rd71+24];
	ld.global.v2.u8 	{%rs162, %rs163}, [%rd71+22];
	ld.global.v2.u8 	{%rs164, %rs165}, [%rd71+20];
	ld.global.v2.u8 	{%rs166, %rs167}, [%rd71+18];
	ld.global.v2.u8 	{%rs168, %rs169}, [%rd71+16];
	ld.global.v2.u8 	{%rs170, %rs171}, [%rd71+14];
	ld.global.v2.u8 	{%rs172, %rs173}, [%rd71+12];
	ld.global.v2.u8 	{%rs174, %rs175}, [%rd71+10];
	ld.global.v2.u8 	{%rs176, %rs177}, [%rd71+8];
	ld.global.v2.u8 	{%rs178, %rs179}, [%rd71+6];
	ld.global.v2.u8 	{%rs180, %rs181}, [%rd71+4];
	ld.global.v2.u8 	{%rs182, %rs183}, [%rd71+2];
	ld.global.v2.u8 	{%rs184, %rs185}, [%rd71];
	st.local.v2.u8 	[%rd100], {%rs184, %rs185};
	st.local.v2.u8 	[%rd100+2], {%rs182, %rs183};
	st.local.v2.u8 	[%rd100+4], {%rs180, %rs181};
	st.local.v2.u8 	[%rd100+6], {%rs178, %rs179};
	st.local.v2.u8 	[%rd100+8], {%rs176, %rs177};
	st.local.v2.u8 	[%rd100+10], {%rs174, %rs175};
	st.local.v2.u8 	[%rd100+12], {%rs172, %rs173};
	st.local.v2.u8 	[%rd100+14], {%rs170, %rs171};
	st.local.v2.u8 	[%rd100+16], {%rs168, %rs169};
	st.local.v2.u8 	[%rd100+18], {%rs166, %rs167};
	st.local.v2.u8 	[%rd100+20], {%rs164, %rs165};
	st.local.v2.u8 	[%rd100+22], {%rs162, %rs163};
	st.local.v2.u8 	[%rd100+24], {%rs160, %rs161};
	st.local.v2.u8 	[%rd100+26], {%rs158, %rs159};
	st.local.v2.u8 	[%rd100+28], {%rs156, %rs157};
	st.local.v2.u8 	[%rd100+30], {%rs154, %rs155};
	st.local.v2.u8 	[%rd100+32], {%rs152, %rs153};
	st.local.v2.u8 	[%rd100+34], {%rs150, %rs151};
	st.local.v2.u8 	[%rd100+36], {%rs148, %rs149};
	st.local.v2.u8 	[%rd100+38], {%rs146, %rs147};
	st.local.v2.u8 	[%rd100+40], {%rs144, %rs145};
	st.local.v2.u8 	[%rd100+42], {%rs142, %rs143};
	st.local.v2.u8 	[%rd100+44], {%rs140, %rs141};
	st.local.v2.u8 	[%rd100+46], {%rs138, %rs139};
	st.local.v2.u8 	[%rd100+48], {%rs136, %rs137};
	st.local.v2.u8 	[%rd100+50], {%rs134, %rs135};
	st.local.v2.u8 	[%rd100+52], {%rs132, %rs133};
	st.local.v2.u8 	[%rd100+54], {%rs130, %rs131};
	st.local.v2.u8 	[%rd100+56], {%rs128, %rs129};
	st.local.v2.u8 	[%rd100+58], {%rs126, %rs127};
	st.local.v2.u8 	[%rd100+60], {%rs124, %rs125};
	st.local.v2.u8 	[%rd100+62], {%rs122, %rs123};
	st.local.v2.u8 	[%rd100+64], {%rs120, %rs121};
	st.local.v2.u8 	[%rd100+66], {%rs118, %rs119};
	st.local.v2.u8 	[%rd100+68], {%rs116, %rs117};
	st.local.v2.u8 	[%rd100+70], {%rs114, %rs115};
	st.local.v2.u8 	[%rd100+72], {%rs112, %rs113};
	st.local.v2.u8 	[%rd100+74], {%rs110, %rs111};
	st.local.v2.u8 	[%rd100+76], {%rs108, %rs109};
	st.local.v2.u8 	[%rd100+78], {%rs106, %rs107};
	st.local.u8 	[%rd100+80], %rs105;
	st.local.u16 	[%rd100+82], %rs104;
	st.local.u16 	[%rd100+84], %rs103;
	st.local.u16 	[%rd100+86], %rs102;
	st.local.u16 	[%rd100+88], %rs101;
	st.local.u16 	[%rd100+90], %rs100;
	st.local.u16 	[%rd100+92], %rs99;
	st.local.u16 	[%rd100+94], %rs98;
	st.local.u16 	[%rd100+96], %rs97;
	st.local.u16 	[%rd100+98], %rs96;
	st.local.u16 	[%rd100+100], %rs95;
	st.local.u16 	[%rd100+102], %rs94;
	st.local.u16 	[%rd100+104], %rs93;
	st.local.u16 	[%rd100+106], %rs92;
	st.local.u16 	[%rd100+108], %rs91;
	st.local.u16 	[%rd100+110], %rs90;
	st.local.u16 	[%rd100+112], %rs89;
	st.local.u16 	[%rd100+114], %rs88;
	st.local.u16 	[%rd100+116], %rs87;
	st.local.u16 	[%rd100+118], %rs86;
	st.local.u16 	[%rd100+120], %rs85;
	st.local.u16 	[%rd100+122], %rs84;
	st.local.u16 	[%rd100+124], %rs83;
	st.local.u16 	[%rd100+126], %rs82;
	st.local.u16 	[%rd100+128], %rs81;
	st.local.u16 	[%rd100+130], %rs80;
	st.local.u16 	[%rd100+132], %rs79;
	st.local.u16 	[%rd100+134], %rs78;
	st.local.v2.u8 	[%rd100+136], {%rs17, %rs18};
	st.local.v2.u8 	[%rd100+138], {%rs15, %rs16};
	st.local.v2.u8 	[%rd100+140], {%rs13, %rs14};
	st.local.v2.u8 	[%rd100+142], {%rs11, %rs12};
	st.local.v2.u8 	[%rd100+144], {%rs10, %rs9};
	st.local.v2.u8 	[%rd100+146], {%rs8, %rs7};
	st.local.v2.u8 	[%rd100+148], {%rs6, %rs5};
	st.local.v2.u8 	[%rd100+150], {%rs4, %rs3};
	st.local.v2.u8 	[%rd100+152], {%rs2, %rs1};
	st.local.v2.u8 	[%rd100+154], {%rs76, %rs77};
	st.local.v2.u8 	[%rd100+156], {%rs74, %rs75};
	st.local.v2.u8 	[%rd100+158], {%rs72, %rs73};
	st.local.v2.u8 	[%rd100+160], {%rs70, %rs71};
	st.local.v2.u8 	[%rd100+162], {%rs68, %rs69};
	cvta.to.global.u64 	%rd4, %rd99;
	add.s64 	%rd5, %rd4, %rd69;
	ld.global.u8 	%rs186, [%rd5];
	setp.eq.s16 	%p3, %rs186, 0;
	@%p3 bra 	$L__BB2_76;
	and.b16  	%rs187, %rs17, 255;
	setp.gt.u16 	%p4, %rs187, 8;
	selp.b16 	%rs188, -1, %rs17, %p4;
	selp.s16 	%rs189, -1, 0, %p4;
	and.b16  	%rs190, %rs18, 255;
	cvt.u32.u16 	%r32, %rs18;
	and.b32  	%r33, %r32, 255;
	cvt.u32.u16 	%r34, %rs188;
	cvt.s32.s8 	%r35, %r34;
	setp.gt.s32 	%p5, %r33, %r35;
	setp.lt.u16 	%p6, %rs190, 9;
	and.pred  	%p7, %p5, %p6;
	selp.b16 	%rs191, %rs18, %rs188, %p7;
	selp.b16 	%rs192, 1, %rs189, %p7;
	and.b16  	%rs193, %rs15, 255;
	cvt.u32.u16 	%r36, %rs15;
	and.b32  	%r37, %r36, 255;
	cvt.u32.u16 	%r38, %rs191;
	cvt.s32.s8 	%r39, %r38;
	setp.gt.s32 	%p8, %r37, %r39;
	setp.lt.u16 	%p9, %rs193, 9;
	and.pred  	%p10, %p8, %p9;
	selp.b16 	%rs194, %rs15, %rs191, %p10;
	selp.b16 	%rs195, 2, %rs192, %p10;
	and.b16  	%rs196, %rs16, 255;
	cvt.u32.u16 	%r40, %rs16;
	and.b32  	%r41, %r40, 255;
	cvt.u32.u16 	%r42, %rs194;
	cvt.s32.s8 	%r43, %r42;
	setp.gt.s32 	%p11, %r41, %r43;
	setp.lt.u16 	%p12, %rs196, 9;
	and.pred  	%p13, %p11, %p12;
	selp.b16 	%rs197, %rs16, %rs194, %p13;
	selp.b16 	%rs198, 3, %rs195, %p13;
	and.b16  	%rs199, %rs13, 255;
	cvt.u32.u16 	%r44, %rs13;
	and.b32  	%r45, %r44, 255;
	cvt.u32.u16 	%r46, %rs197;
	cvt.s32.s8 	%r47, %r46;
	setp.gt.s32 	%p14, %r45, %r47;
	setp.lt.u16 	%p15, %rs199, 9;
	and.pred  	%p16, %p14, %p15;
	selp.b16 	%rs200, %rs13, %rs197, %p16;
	selp.b16 	%rs201, 4, %rs198, %p16;
	and.b16  	%rs202, %rs14, 255;
	cvt.u32.u16 	%r48, %rs14;
	and.b32  	%r49, %r48, 255;
	cvt.u32.u16 	%r50, %rs200;
	cvt.s32.s8 	%r51, %r50;
	setp.gt.s32 	%p17, %r49, %r51;
	setp.lt.u16 	%p18, %rs202, 9;
	and.pred  	%p19, %p17, %p18;
	selp.b16 	%rs203, %rs14, %rs200, %p19;
	selp.b16 	%rs204, 5, %rs201, %p19;
	and.b16  	%rs205, %rs11, 255;
	cvt.u32.u16 	%r52, %rs11;
	and.b32  	%r53, %r52, 255;
	cvt.u32.u16 	%r54, %rs203;
	cvt.s32.s8 	%r55, %r54;
	setp.gt.s32 	%p20, %r53, %r55;
	setp.lt.u16 	%p21, %rs205, 9;
	and.pred  	%p22, %p20, %p21;
	selp.b16 	%rs206, %rs11, %rs203, %p22;
	selp.b16 	%rs207, 6, %rs204, %p22;
	and.b16  	%rs208, %rs12, 255;
	cvt.u32.u16 	%r56, %rs12;
	and.b32  	%r57, %r56, 255;
	cvt.u32.u16 	%r58, %rs206;
	cvt.s32.s8 	%r59, %r58;
	setp.gt.s32 	%p23, %r57, %r59;
	setp.lt.u16 	%p24, %rs208, 9;
	and.pred  	%p25, %p23, %p24;
	selp.b16 	%rs209, %rs12, %rs206, %p25;
	selp.b16 	%rs210, 7, %rs207, %p25;
	and.b16  	%rs211, %rs10, 255;
	cvt.u32.u16 	%r60, %rs10;
	and.b32  	%r61, %r60, 255;
	cvt.u32.u16 	%r62, %rs209;
	cvt.s32.s8 	%r63, %r62;
	setp.gt.s32 	%p26, %r61, %r63;
	setp.lt.u16 	%p27, %rs211, 9;
	selp.b16 	%rs212, 8, %rs210, %p27;
	selp.b16 	%rs19, %rs212, %rs210, %p26;
	and.b16  	%rs213, %rs19, 255;
	setp.ne.s16 	%p28, %rs213, 255;
	@%p28 bra 	$L__BB2_7;
	mov.b32 	%r114, 0;
	mov.u64 	%rd101, %rd3;
$L__BB2_5:
	ld.local.u16 	%rs526, [%rd100];
	st.global.u16 	[%rd101], %rs526;
	add.s32 	%r4, %r114, 1;
	add.s64 	%rd101, %rd101, 2;
	add.s64 	%rd100, %rd100, 2;
	setp.lt.u32 	%p82, %r114, 80;
	mov.u32 	%r114, %r4;
	@%p82 bra 	$L__BB2_5;
	{ .reg .b16 tmp; mov.b32 {%rs527, tmp}, %r2; }
	st.global.u8 	[%rd3+162], %rs527;
	mov.b16 	%rs528, 1;
	st.global.u8 	[%rd4], %rs528;
	bra.uni 	$L__BB2_76;
$L__BB2_7:
	cvt.u64.u16 	%rd72, %rs19;
	and.b64  	%rd6, %rd72, 255;
	cvt.u32.u16 	%r64, %rs19;
	and.b32  	%r65, %r64, 255;
	mul.wide.u32 	%rd73, %r65, 9;
	add.s64 	%rd7, %rd100, %rd73;
	ld.local.u8 	%rs214, [%rd7];
	setp.ne.s16 	%p29, %rs214, 0;
	selp.b16 	%rs531, -1, %rs9, %p29;
	selp.s16 	%rs532, -1, 0, %p29;
	ld.local.u8 	%rs215, [%rd7+1];
	setp.eq.s16 	%p30, %rs215, 0;
	@%p30 bra 	$L__BB2_8;
	bra.uni 	$L__BB2_9;
$L__BB2_8:
	cvt.u32.u16 	%r66, %rs8;
	and.b32  	%r67, %r66, 255;
	cvt.u32.u16 	%r68, %rs531;
	cvt.s32.s8 	%r69, %r68;
	setp.gt.s32 	%p31, %r67, %r69;
	selp.b16 	%rs531, %rs8, %rs531, %p31;
	selp.b16 	%rs532, 1, %rs532, %p31;
$L__BB2_9:
	ld.local.u8 	%rs216, [%rd7+2];
	setp.ne.s16 	%p32, %rs216, 0;
	@%p32 bra 	$L__BB2_11;
	cvt.u32.u16 	%r70, %rs7;
	and.b32  	%r71, %r70, 255;
	cvt.u32.u16 	%r72, %rs531;
	cvt.s32.s8 	%r73, %r72;
	setp.gt.s32 	%p33, %r71, %r73;
	selp.b16 	%rs531, %rs7, %rs531, %p33;
	selp.b16 	%rs532, 2, %rs532, %p33;
$L__BB2_11:
	ld.local.u8 	%rs217, [%rd7+3];
	setp.ne.s16 	%p34, %rs217, 0;
	@%p34 bra 	$L__BB2_13;
	cvt.u32.u16 	%r74, %rs6;
	and.b32  	%r75, %r74, 255;
	cvt.u32.u16 	%r76, %rs531;
	cvt.s32.s8 	%r77, %r76;
	setp.gt.s32 	%p35, %r75, %r77;
	selp.b16 	%rs531, %rs6, %rs531, %p35;
	selp.b16 	%rs532, 3, %rs532, %p35;
$L__BB2_13:
	ld.local.u8 	%rs218, [%rd7+4];
	setp.ne.s16 	%p36, %rs218, 0;
	@%p36 bra 	$L__BB2_15;
	cvt.u32.u16 	%r78, %rs5;
	and.b32  	%r79, %r78, 255;
	cvt.u32.u16 	%r80, %rs531;
	cvt.s32.s8 	%r81, %r80;
	setp.gt.s32 	%p37, %r79, %r81;
	selp.b16 	%rs531, %rs5, %rs531, %p37;
	selp.b16 	%rs532, 4, %rs532, %p37;
$L__BB2_15:
	ld.local.u8 	%rs219, [%rd7+5];
	setp.ne.s16 	%p38, %rs219, 0;
	@%p38 bra 	$L__BB2_17;
	cvt.u32.u16 	%r82, %rs4;
	and.b32  	%r83, %r82, 255;
	cvt.u32.u16 	%r84, %rs531;
	cvt.s32.s8 	%r85, %r84;
	setp.gt.s32 	%p39, %r83, %r85;
	selp.b16 	%rs531, %rs4, %rs531, %p39;
	selp.b16 	%rs532, 5, %rs532, %p39;
$L__BB2_17:
	ld.local.u8 	%rs220, [%rd7+6];
	setp.ne.s16 	%p40, %rs220, 0;
	@%p40 bra 	$L__BB2_19;
	cvt.u32.u16 	%r86, %rs3;
	and.b32  	%r87, %r86, 255;
	cvt.u32.u16 	%r88, %rs531;
	cvt.s32.s8 	%r89, %r88;
	setp.gt.s32 	%p41, %r87, %r89;
	selp.b16 	%rs531, %rs3, %rs531, %p41;
	selp.b16 	%rs532, 6, %rs532, %p41;
$L__BB2_19:
	ld.local.u8 	%rs221, [%rd7+7];
	setp.ne.s16 	%p42, %rs221, 0;
	@%p42 bra 	$L__BB2_21;
	cvt.u32.u16 	%r90, %rs2;
	and.b32  	%r91, %r90, 255;
	cvt.u32.u16 	%r92, %rs531;
	cvt.s32.s8 	%r93, %r92;
	setp.gt.s32 	%p43, %r91, %r93;
	selp.b16 	%rs531, %rs2, %rs531, %p43;
	selp.b16 	%rs532, 7, %rs532, %p43;
$L__BB2_21:
	ld.param.u32 	%r113, [_Z12sudokuKernelP6SudokuPbi_param_2];
	ld.local.u8 	%rs222, [%rd7+8];
	setp.eq.s16 	%p44, %rs222, 0;
	cvt.u32.u16 	%r94, %rs1;
	and.b32  	%r95, %r94, 255;
	cvt.u32.u16 	%r96, %rs531;
	cvt.s32.s8 	%r97, %r96;
	setp.gt.s32 	%p45, %r95, %r97;
	selp.b16 	%rs223, 8, %rs532, %p45;
	selp.b16 	%rs224, %rs223, %rs532, %p44;
	mul.lo.s16 	%rs226, %rs213, 171;
	shr.u16 	%rs227, %rs226, 9;
	and.b16  	%rs228, %rs224, 255;
	mul.lo.s16 	%rs229, %rs228, 171;
	shr.u16 	%rs230, %rs229, 9;
	mad.lo.s16 	%rs231, %rs227, 3, %rs230;
	mad.lo.s64 	%rd12, %rd6, -7, %rd7;
	cvt.u64.u16 	%rd74, %rs224;
	and.b64  	%rd75, %rd74, 255;
	cvt.u32.u16 	%r98, %rs224;
	and.b32  	%r99, %r98, 255;
	mul.wide.u32 	%rd76, %r99, 2;
	add.s64 	%rd13, %rd100, %rd76;
	cvt.u64.u16 	%rd77, %rs231;
	and.b64  	%rd78, %rd77, 255;
	cvt.u32.u16 	%r100, %rs231;
	and.b32  	%r101, %r100, 255;
	mul.wide.u32 	%rd79, %r101, 2;
	add.s64 	%rd14, %rd100, %rd79;
	add.s64 	%rd15, %rd7, %rd75;
	sub.s64 	%rd16, %rd12, %rd6;
	sub.s64 	%rd17, %rd13, %rd75;
	sub.s64 	%rd18, %rd14, %rd78;
	mad.lo.s32 	%r102, %r1, 9, %r113;
	add.s32 	%r5, %r102, -9;
	ld.local.u16 	%rs544, [%rd12+82];
	and.b16  	%rs232, %rs544, 2;
	setp.ne.s16 	%p46, %rs232, 0;
	cvt.s64.s32 	%rd80, %r5;
	mul.wide.s32 	%rd81, %r5, 164;
	add.s64 	%rd19, %rd3, %rd81;
	add.s64 	%rd20, %rd4, %rd80;
	@%p46 bra 	$L__BB2_27;
	ld.local.u8 	%rs233, [%rd13+100];
	and.b16  	%rs234, %rs233, 2;
	setp.ne.s16 	%p47, %rs234, 0;
	@%p47 bra 	$L__BB2_27;
	ld.local.u8 	%rs235, [%rd14+118];
	and.b16  	%rs236, %rs235, 2;
	setp.ne.s16 	%p48, %rs236, 0;
	@%p48 bra 	$L__BB2_27;
	mov.b16 	%rs237, 1;
	st.local.u8 	[%rd15], %rs237;
	ld.local.u16 	%rs238, [%rd12+82];
	or.b16  	%rs239, %rs238, 2;
	st.local.u16 	[%rd12+82], %rs239;
	ld.local.u16 	%rs240, [%rd13+100];
	or.b16  	%rs241, %rs240, 2;
	st.local.u16 	[%rd13+100], %rs241;
	ld.local.u16 	%rs242, [%rd14+118];
	or.b16  	%rs243, %rs242, 2;
	st.local.u16 	[%rd14+118], %rs243;
	ld.local.u8 	%rs244, [%rd16+136];
	add.s16 	%rs245, %rs244, 1;
	st.local.u8 	[%rd16+136], %rs245;
	ld.local.u8 	%rs246, [%rd17+145];
	add.s16 	%rs247, %rs246, 1;
	st.local.u8 	[%rd17+145], %rs247;
	ld.local.u8 	%rs248, [%rd18+154];
	add.s16 	%rs249, %rs248, 1;
	st.local.u8 	[%rd18+154], %rs249;
	add.s64 	%rd83, %rd81, %rd3;
	add.s64 	%rd103, %rd83, 164;
	mov.b32 	%r115, 0;
	mov.u64 	%rd102, %rd100;
$L__BB2_25:
	ld.local.u16 	%rs250, [%rd102];
	st.global.u16 	[%rd103], %rs250;
	add.s32 	%r7, %r115, 1;
	add.s64 	%rd103, %rd103, 2;
	add.s64 	%rd102, %rd102, 2;
	setp.lt.u32 	%p49, %r115, 80;
	mov.u32 	%r115, %r7;
	@%p49 bra 	$L__BB2_25;
	ld.local.u8 	%rs251, [%rd100+162];
	st.global.u8 	[%rd19+326], %rs251;
	mov.b16 	%rs252, 1;
	st.global.u8 	[%rd20+1], %rs252;
	ld.local.u16 	%rs253, [%rd12+82];
	and.b16  	%rs254, %rs253, -3;
	st.local.u16 	[%rd12+82], %rs254;
	ld.local.u16 	%rs255, [%rd13+100];
	and.b16  	%rs256, %rs255, -3;
	st.local.u16 	[%rd13+100], %rs256;
	ld.local.u16 	%rs257, [%rd14+118];
	and.b16  	%rs258, %rs257, -3;
	st.local.u16 	[%rd14+118], %rs258;
	ld.local.u8 	%rs259, [%rd16+136];
	add.s16 	%rs260, %rs259, -1;
	st.local.u8 	[%rd16+136], %rs260;
	ld.local.u8 	%rs261, [%rd17+145];
	add.s16 	%rs262, %rs261, -1;
	st.local.u8 	[%rd17+145], %rs262;
	ld.local.u8 	%rs263, [%rd18+154];
	add.s16 	%rs264, %rs263, -1;
	st.local.u8 	[%rd18+154], %rs264;
	mov.b16 	%rs265, 0;
	st.local.u8 	[%rd15], %rs265;
	ld.local.u16 	%rs544, [%rd12+82];
$L__BB2_27:
	and.b16  	%rs266, %rs544, 4;
	setp.ne.s16 	%p50, %rs266, 0;
	@%p50 bra 	$L__BB2_33;
	ld.local.u8 	%rs267, [%rd13+100];
	and.b16  	%rs268, %rs267, 4;
	setp.ne.s16 	%p51, %rs268, 0;
	@%p51 bra 	$L__BB2_33;
	ld.local.u8 	%rs269, [%rd14+118];
	and.b16  	%rs270, %rs269, 4;
	setp.ne.s16 	%p52, %rs270, 0;
	@%p52 bra 	$L__BB2_33;
	mov.b16 	%rs271, 2;
	st.local.u8 	[%rd15], %rs271;
	ld.local.u16 	%rs272, [%rd12+82];
	or.b16  	%rs273, %rs272, 4;
	st.local.u16 	[%rd12+82], %rs273;
	ld.local.u16 	%rs274, [%rd13+100];
	or.b16  	%rs275, %rs274, 4;
	st.local.u16 	[%rd13+100], %rs275;
	ld.local.u16 	%rs276, [%rd14+118];
	or.b16  	%rs277, %rs276, 4;
	st.local.u16 	[%rd14+118], %rs277;
	ld.local.u8 	%rs278, [%rd16+136];
	add.s16 	%rs279, %rs278, 1;
	st.local.u8 	[%rd16+136], %rs279;
	ld.local.u8 	%rs280, [%rd17+145];
	add.s16 	%rs281, %rs280, 1;
	st.local.u8 	[%rd17+145], %rs281;
	ld.local.u8 	%rs282, [%rd18+154];
	add.s16 	%rs283, %rs282, 1;
	st.local.u8 	[%rd18+154], %rs283;
	add.s64 	%rd85, %rd81, %rd3;
	add.s64 	%rd105, %rd85, 328;
	mov.b32 	%r116, 0;
	mov.u64 	%rd104, %rd100;
$L__BB2_31:
	ld.local.u16 	%rs284, [%rd104];
	st.global.u16 	[%rd105], %rs284;
	add.s32 	%r9, %r116, 1;
	add.s64 	%rd105, %rd105, 2;
	add.s64 	%rd104, %rd104, 2;
	setp.lt.u32 	%p53, %r116, 80;
	mov.u32 	%r116, %r9;
	@%p53 bra 	$L__BB2_31;
	ld.local.u8 	%rs285, [%rd100+162];
	st.global.u8 	[%rd19+490], %rs285;
	mov.b16 	%rs286, 1;
	st.global.u8 	[%rd20+2], %rs286;
	ld.local.u16 	%rs287, [%rd12+82];
	and.b16  	%rs288, %rs287, -5;
	st.local.u16 	[%rd12+82], %rs288;
	ld.local.u16 	%rs289, [%rd13+100];
	and.b16  	%rs290, %rs289, -5;
	st.local.u16 	[%rd13+100], %rs290;
	ld.local.u16 	%rs291, [%rd14+118];
	and.b16  	%rs292, %rs291, -5;
	st.local.u16 	[%rd14+118], %rs292;
	ld.local.u8 	%rs293, [%rd16+136];
	add.s16 	%rs294, %rs293, -1;
	st.local.u8 	[%rd16+136], %rs294;
	ld.local.u8 	%rs295, [%rd17+145];
	add.s16 	%rs296, %rs295, -1;
	st.local.u8 	[%rd17+145], %rs296;
	ld.local.u8 	%rs297, [%rd18+154];
	add.s16 	%rs298, %rs297, -1;
	st.local.u8 	[%rd18+154], %rs298;
	mov.b16 	%rs299, 0;
	st.local.u8 	[%rd15], %rs299;
	ld.local.u16 	%rs544, [%rd12+82];
$L__BB2_33:
	and.b16  	%rs300, %rs544, 8;
	setp.ne.s16 	%p54, %rs300, 0;
	@%p54 bra 	$L__BB2_39;
	ld.local.u8 	%rs301, [%rd13+100];
	and.b16  	%rs302, %rs301, 8;
	setp.ne.s16 	%p55, %rs302, 0;
	@%p55 bra 	$L__BB2_39;
	ld.local.u8 	%rs303, [%rd14+118];
	and.b16  	%rs304, %rs303, 8;
	setp.ne.s16 	%p56, %rs304, 0;
	@%p56 bra 	$L__BB2_39;
	mov.b16 	%rs305, 3;
	st.local.u8 	[%rd15], %rs305;
	ld.local.u16 	%rs306, [%rd12+82];
	or.b16  	%rs307, %rs306, 8;
	st.local.u16 	[%rd12+82], %rs307;
	ld.local.u16 	%rs308, [%rd13+100];
	or.b16  	%rs309, %rs308, 8;
	st.local.u16 	[%rd13+100], %rs309;
	ld.local.u16 	%rs310, [%rd14+118];
	or.b16  	%rs311, %rs310, 8;
	st.local.u16 	[%rd14+118], %rs311;
	ld.local.u8 	%rs312, [%rd16+136];
	add.s16 	%rs313, %rs312, 1;
	st.local.u8 	[%rd16+136], %rs313;
	ld.local.u8 	%rs314, [%rd17+145];
	add.s16 	%rs315, %rs314, 1;
	st.local.u8 	[%rd17+145], %rs315;
	ld.local.u8 	%rs316, [%rd18+154];
	add.s16 	%rs317, %rs316, 1;
	st.local.u8 	[%rd18+154], %rs317;
	add.s64 	%rd87, %rd81, %rd3;
	add.s64 	%rd107, %rd87, 492;
	mov.b32 	%r117, 0;
	mov.u64 	%rd106, %rd100;
$L__BB2_37:
	ld.local.u16 	%rs318, [%rd106];
	st.global.u16 	[%rd107], %rs318;
	add.s32 	%r11, %r117, 1;
	add.s64 	%rd107, %rd107, 2;
	add.s64 	%rd106, %rd106, 2;
	setp.lt.u32 	%p57, %r117, 80;
	mov.u32 	%r117, %r11;
	@%p57 bra 	$L__BB2_37;
	ld.local.u8 	%rs319, [%rd100+162];
	st.global.u8 	[%rd19+654], %rs319;
	mov.b16 	%rs320, 1;
	st.global.u8 	[%rd20+3], %rs320;
	ld.local.u16 	%rs321, [%rd12+82];
	and.b16  	%rs322, %rs321, -9;
	st.local.u16 	[%rd12+82], %rs322;
	ld.local.u16 	%rs323, [%rd13+100];
	and.b16  	%rs324, %rs323, -9;
	st.local.u16 	[%rd13+100], %rs324;
	ld.local.u16 	%rs325, [%rd14+118];
	and.b16  	%rs326, %rs325, -9;
	st.local.u16 	[%rd14+118], %rs326;
	ld.local.u8 	%rs327, [%rd16+136];
	add.s16 	%rs328, %rs327, -1;
	st.local.u8 	[%rd16+136], %rs328;
	ld.local.u8 	%rs329, [%rd17+145];
	add.s16 	%rs330, %rs329, -1;
	st.local.u8 	[%rd17+145], %rs330;
	ld.local.u8 	%rs331, [%rd18+154];
	add.s16 	%rs332, %rs331, -1;
	st.local.u8 	[%rd18+154], %rs332;
	mov.b16 	%rs333, 0;
	st.local.u8 	[%rd15], %rs333;
	ld.local.u16 	%rs544, [%rd12+82];
$L__BB2_39:
	and.b16  	%rs334, %rs544, 16;
	setp.ne.s16 	%p58, %rs334, 0;
	@%p58 bra 	$L__BB2_45;
	ld.local.u8 	%rs335, [%rd13+100];
	and.b16  	%rs336, %rs335, 16;
	setp.ne.s16 	%p59, %rs336, 0;
	@%p59 bra 	$L__BB2_45;
	ld.local.u8 	%rs337, [%rd14+118];
	and.b16  	%rs338, %rs337, 16;
	setp.ne.s16 	%p60, %rs338, 0;
	@%p60 bra 	$L__BB2_45;
	mov.b16 	%rs339, 4;
	st.local.u8 	[%rd15], %rs339;
	ld.local.u16 	%rs340, [%rd12+82];
	or.b16  	%rs341, %rs340, 16;
	st.local.u16 	[%rd12+82], %rs341;
	ld.local.u16 	%rs342, [%rd13+100];
	or.b16  	%rs343, %rs342, 16;
	st.local.u16 	[%rd13+100], %rs343;
	ld.local.u16 	%rs344, [%rd14+118];
	or.b16  	%rs345, %rs344, 16;
	st.local.u16 	[%rd14+118], %rs345;
	ld.local.u8 	%rs346, [%rd16+136];
	add.s16 	%rs347, %rs346, 1;
	st.local.u8 	[%rd16+136], %rs347;
	ld.local.u8 	%rs348, [%rd17+145];
	add.s16 	%rs349, %rs348, 1;
	st.local.u8 	[%rd17+145], %rs349;
	ld.local.u8 	%rs350, [%rd18+154];
	add.s16 	%rs351, %rs350, 1;
	st.local.u8 	[%rd18+154], %rs351;
	add.s64 	%rd89, %rd81, %rd3;
	add.s64 	%rd109, %rd89, 656;
	mov.b32 	%r118, 0;
	mov.u64 	%rd108, %rd100;
$L__BB2_43:
	ld.local.u16 	%rs352, [%rd108];
	st.global.u16 	[%rd109], %rs352;
	add.s32 	%r13, %r118, 1;
	add.s64 	%rd109, %rd109, 2;
	add.s64 	%rd108, %rd108, 2;
	setp.lt.u32 	%p61, %r118, 80;
	mov.u32 	%r118, %r13;
	@%p61 bra 	$L__BB2_43;
	ld.local.u8 	%rs353, [%rd100+162];
	st.global.u8 	[%rd19+818], %rs353;
	mov.b16 	%rs354, 1;
	st.global.u8 	[%rd20+4], %rs354;
	ld.local.u16 	%rs355, [%rd12+82];
	and.b16  	%rs356, %rs355, -17;
	st.local.u16 	[%rd12+82], %rs356;
	ld.local.u16 	%rs357, [%rd13+100];
	and.b16  	%rs358, %rs357, -17;
	st.local.u16 	[%rd13+100], %rs358;
	ld.local.u16 	%rs359, [%rd14+118];
	and.b16  	%rs360, %rs359, -17;
	st.local.u16 	[%rd14+118], %rs360;
	ld.local.u8 	%rs361, [%rd16+136];
	add.s16 	%rs362, %rs361, -1;
	st.local.u8 	[%rd16+136], %rs362;
	ld.local.u8 	%rs363, [%rd17+145];
	add.s16 	%rs364, %rs363, -1;
	st.local.u8 	[%rd17+145], %rs364;
	ld.local.u8 	%rs365, [%rd18+154];
	add.s16 	%rs366, %rs365, -1;
	st.local.u8 	[%rd18+154], %rs366;
	mov.b16 	%rs367, 0;
	st.local.u8 	[%rd15], %rs367;
	ld.local.u16 	%rs544, [%rd12+82];
$L__BB2_45:
	and.b16  	%rs368, %rs544, 32;
	setp.ne.s16 	%p62, %rs368, 0;
	@%p62 bra 	$L__BB2_51;
	ld.local.u8 	%rs369, [%rd13+100];
	and.b16  	%rs370, %rs369, 32;
	setp.ne.s16 	%p63, %rs370, 0;
	@%p63 bra 	$L__BB2_51;
	ld.local.u8 	%rs371, [%rd14+118];
	and.b16  	%rs372, %rs371, 32;
	setp.ne.s16 	%p64, %rs372, 0;
	@%p64 bra 	$L__BB2_51;
	mov.b16 	%rs373, 5;
	st.local.u8 	[%rd15], %rs373;
	ld.local.u16 	%rs374, [%rd12+82];
	or.b16  	%rs375, %rs374, 32;
	st.local.u16 	[%rd12+82], %rs375;
	ld.local.u16 	%rs376, [%rd13+100];
	or.b16  	%rs377, %rs376, 32;
	st.local.u16 	[%rd13+100], %rs377;
	ld.local.u16 	%rs378, [%rd14+118];
	or.b16  	%rs379, %rs378, 32;
	st.local.u16 	[%rd14+118], %rs379;
	ld.local.u8 	%rs380, [%rd16+136];
	add.s16 	%rs381, %rs380, 1;
	st.local.u8 	[%rd16+136], %rs381;
	ld.local.u8 	%rs382, [%rd17+145];
	add.s16 	%rs383, %rs382, 1;
	st.local.u8 	[%rd17+145], %rs383;
	ld.local.u8 	%rs384, [%rd18+154];
	add.s16 	%rs385, %rs384, 1;
	st.local.u8 	[%rd18+154], %rs385;
	add.s64 	%rd91, %rd81, %rd3;
	add.s64 	%rd111, %rd91, 820;
	mov.b32 	%r119, 0;
	mov.u64 	%rd110, %rd100;
$L__BB2_49:
	ld.local.u16 	%rs386, [%rd110];
	st.global.u16 	[%rd111], %rs386;
	add.s32 	%r15, %r119, 1;
	add.s64 	%rd111, %rd111, 2;
	add.s64 	%rd110, %rd110, 2;
	setp.lt.u32 	%p65, %r119, 80;
	mov.u32 	%r119, %r15;
	@%p65 bra 	$L__BB2_49;
	ld.local.u8 	%rs387, [%rd100+162];
	st.global.u8 	[%rd19+982], %rs387;
	mov.b16 	%rs388, 1;
	st.global.u8 	[%rd20+5], %rs388;
	ld.local.u16 	%rs389, [%rd12+82];
	and.b16  	%rs390, %rs389, -33;
	st.local.u16 	[%rd12+82], %rs390;
	ld.local.u16 	%rs391, [%rd13+100];
	and.b16  	%rs392, %rs391, -33;
	st.local.u16 	[%rd13+100], %rs392;
	ld.local.u16 	%rs393, [%rd14+118];
	and.b16  	%rs394, %rs393, -33;
	st.local.u16 	[%rd14+118], %rs394;
	ld.local.u8 	%rs395, [%rd16+136];
	add.s16 	%rs396, %rs395, -1;
	st.local.u8 	[%rd16+136], %rs396;
	ld.local.u8 	%rs397, [%rd17+145];
	add.s16 	%rs398, %rs397, -1;
	st.local.u8 	[%rd17+145], %rs398;
	ld.local.u8 	%rs399, [%rd18+154];
	add.s16 	%rs400, %rs399, -1;
	st.local.u8 	[%rd18+154], %rs400;
	mov.b16 	%rs401, 0;
	st.local.u8 	[%rd15], %rs401;
	ld.local.u16 	%rs544, [%rd12+82];
$L__BB2_51:
	and.b16  	%rs402, %rs544, 64;
	setp.ne.s16 	%p66, %rs402, 0;
	@%p66 bra 	$L__BB2_57;
	ld.local.u8 	%rs403, [%rd13+100];
	and.b16  	%rs404, %rs403, 64;
	setp.ne.s16 	%p67, %rs404, 0;
	@%p67 bra 	$L__BB2_57;
	ld.local.u8 	%rs405, [%rd14+118];
	and.b16  	%rs406, %rs405, 64;
	setp.ne.s16 	%p68, %rs406, 0;
	@%p68 bra 	$L__BB2_57;
	mov.b16 	%rs407, 6;
	st.local.u8 	[%rd15], %rs407;
	ld.local.u16 	%rs408, [%rd12+82];
	or.b16  	%rs409, %rs408, 64;
	st.local.u16 	[%rd12+82], %rs409;
	ld.local.u16 	%rs410, [%rd13+100];
	or.b16  	%rs411, %rs410, 64;
	st.local.u16 	[%rd13+100], %rs411;
	ld.local.u16 	%rs412, [%rd14+118];
	or.b16  	%rs413, %rs412, 64;
	st.local.u16 	[%rd14+118], %rs413;
	ld.local.u8 	%rs414, [%rd16+136];
	add.s16 	%rs415, %rs414, 1;
	st.local.u8 	[%rd16+136], %rs415;
	ld.local.u8 	%rs416, [%rd17+145];
	add.s16 	%rs417, %rs416, 1;
	st.local.u8 	[%rd17+145], %rs417;
	ld.local.u8 	%rs418, [%rd18+154];
	add.s16 	%rs419, %rs418, 1;
	st.local.u8 	[%rd18+154], %rs419;
	add.s64 	%rd93, %rd81, %rd3;
	add.s64 	%rd113, %rd93, 984;
	mov.b32 	%r120, 0;
	mov.u64 	%rd112, %rd100;
$L__BB2_55:
	ld.local.u16 	%rs420, [%rd112];
	st.global.u16 	[%rd113], %rs420;
	add.s32 	%r17, %r120, 1;
	add.s64 	%rd113, %rd113, 2;
	add.s64 	%rd112, %rd112, 2;
	setp.lt.u32 	%p69, %r120, 80;
	mov.u32 	%r120, %r17;
	@%p69 bra 	$L__BB2_55;
	ld.local.u8 	%rs421, [%rd100+162];
	st.global.u8 	[%rd19+1146], %rs421;
	mov.b16 	%rs422, 1;
	st.global.u8 	[%rd20+6], %rs422;
	ld.local.u16 	%rs423, [%rd12+82];
	and.b16  	%rs424, %rs423, -65;
	st.local.u16 	[%rd12+82], %rs424;
	ld.local.u16 	%rs425, [%rd13+100];
	and.b16  	%rs426, %rs425, -65;
	st.local.u16 	[%rd13+100], %rs426;
	ld.local.u16 	%rs427, [%rd14+118];
	and.b16  	%rs428, %rs427, -65;
	st.local.u16 	[%rd14+118], %rs428;
	ld.local.u8 	%rs429, [%rd16+136];
	add.s16 	%rs430, %rs429, -1;
	st.local.u8 	[%rd16+136], %rs430;
	ld.local.u8 	%rs431, [%rd17+145];
	add.s16 	%rs432, %rs431, -1;
	st.local.u8 	[%rd17+145], %rs432;
	ld.local.u8 	%rs433, [%rd18+154];
	add.s16 	%rs434, %rs433, -1;
	st.local.u8 	[%rd18+154], %rs434;
	mov.b16 	%rs435, 0;
	st.local.u8 	[%rd15], %rs435;
	ld.local.u16 	%rs544, [%rd12+82];
$L__BB2_57:
	and.b16  	%rs436, %rs544, 128;
	setp.ne.s16 	%p70, %rs436, 0;
	@%p70 bra 	$L__BB2_63;
	ld.local.u8 	%rs437, [%rd13+100];
	and.b16  	%rs438, %rs437, 128;
	setp.ne.s16 	%p71, %rs438, 0;
	@%p71 bra 	$L__BB2_63;
	ld.local.u8 	%rs439, [%rd14+118];
	and.b16  	%rs440, %rs439, 128;
	setp.ne.s16 	%p72, %rs440, 0;
	@%p72 bra 	$L__BB2_63;
	mov.b16 	%rs441, 7;
	st.local.u8 	[%rd15], %rs441;
	ld.local.u16 	%rs442, [%rd12+82];
	or.b16  	%rs443, %rs442, 128;
	st.local.u16 	[%rd12+82], %rs443;
	ld.local.u16 	%rs444, [%rd13+100];
	or.b16  	%rs445, %rs444, 128;
	st.local.u16 	[%rd13+100], %rs445;
	ld.local.u16 	%rs446, [%rd14+118];
	or.b16  	%rs447, %rs446, 128;
	st.local.u16 	[%rd14+118], %rs447;
	ld.local.u8 	%rs448, [%rd16+136];
	add.s16 	%rs449, %rs448, 1;
	st.local.u8 	[%rd16+136], %rs449;
	ld.local.u8 	%rs450, [%rd17+145];
	add.s16 	%rs451, %rs450, 1;
	st.local.u8 	[%rd17+145], %rs451;
	ld.local.u8 	%rs452, [%rd18+154];
	add.s16 	%rs453, %rs452, 1;
	st.local.u8 	[%rd18+154], %rs453;
	add.s64 	%rd95, %rd81, %rd3;
	add.s64 	%rd115, %rd95, 1148;
	mov.b32 	%r121, 0;
	mov.u64 	%rd114, %rd100;
$L__BB2_61:
	ld.local.u16 	%rs454, [%rd114];
	st.global.u16 	[%rd115], %rs454;
	add.s32 	%r19, %r121, 1;
	add.s64 	%rd115, %rd115, 2;
	add.s64 	%rd114, %rd114, 2;
	setp.lt.u32 	%p73, %r121, 80;
	mov.u32 	%r121, %r19;
	@%p73 bra 	$L__BB2_61;
	ld.local.u8 	%rs455, [%rd100+162];
	st.global.u8 	[%rd19+1310], %rs455;
	mov.b16 	%rs456, 1;
	st.global.u8 	[%rd20+7], %rs456;
	ld.local.u16 	%rs457, [%rd12+82];
	and.b16  	%rs458, %rs457, -129;
	st.local.u16 	[%rd12+82], %rs458;
	ld.local.u16 	%rs459, [%rd13+100];
	and.b16  	%rs460, %rs459, -129;
	st.local.u16 	[%rd13+100], %rs460;
	ld.local.u16 	%rs461, [%rd14+118];
	and.b16  	%rs462, %rs461, -129;
	st.local.u16 	[%rd14+118], %rs462;
	ld.local.u8 	%rs463, [%rd16+136];
	add.s16 	%rs464, %rs463, -1;
	st.local.u8 	[%rd16+136], %rs464;
	ld.local.u8 	%rs465, [%rd17+145];
	add.s16 	%rs466, %rs465, -1;
	st.local.u8 	[%rd17+145], %rs466;
	ld.local.u8 	%rs467, [%rd18+154];
	add.s16 	%rs468, %rs467, -1;
	st.local.u8 	[%rd18+154], %rs468;
	mov.b16 	%rs469, 0;
	st.local.u8 	[%rd15], %rs469;
	ld.local.u16 	%rs544, [%rd12+82];
$L__BB2_63:
	and.b16  	%rs470, %rs544, 256;
	setp.ne.s16 	%p74, %rs470, 0;
	@%p74 bra 	$L__BB2_69;
	ld.local.u8 	%rs471, [%rd13+101];
	and.b16  	%rs472, %rs471, 1;
	setp.eq.b16 	%p75, %rs472, 1;
	@%p75 bra 	$L__BB2_69;
	ld.local.u8 	%rs473, [%rd14+119];
	and.b16  	%rs474, %rs473, 1;
	setp.eq.b16 	%p76, %rs474, 1;
	@%p76 bra 	$L__BB2_69;
	mov.b16 	%rs475, 8;
	st.local.u8 	[%rd15], %rs475;
	ld.local.u16 	%rs476, [%rd12+82];
	or.b16  	%rs477, %rs476, 256;
	st.local.u16 	[%rd12+82], %rs477;
	ld.local.u16 	%rs478, [%rd13+100];
	or.b16  	%rs479, %rs478, 256;
	st.local.u16 	[%rd13+100], %rs479;
	ld.local.u16 	%rs480, [%rd14+118];
	or.b16  	%rs481, %rs480, 256;
	st.local.u16 	[%rd14+118], %rs481;
	ld.local.u8 	%rs482, [%rd16+136];
	add.s16 	%rs483, %rs482, 1;
	st.local.u8 	[%rd16+136], %rs483;
	ld.local.u8 	%rs484, [%rd17+145];
	add.s16 	%rs485, %rs484, 1;
	st.local.u8 	[%rd17+145], %rs485;
	ld.local.u8 	%rs486, [%rd18+154];
	add.s16 	%rs487, %rs486, 1;
	st.local.u8 	[%rd18+154], %rs487;
	add.s64 	%rd97, %rd81, %rd3;
	add.s64 	%rd117, %rd97, 1312;
	mov.b32 	%r122, 0;
	mov.u64 	%rd116, %rd100;
$L__BB2_67:
	ld.local.u16 	%rs488, [%rd116];
	st.global.u16 	[%rd117], %rs488;
	add.s32 	%r21, %r122, 1;
	add.s64 	%rd117, %rd117, 2;
	add.s64 	%rd116, %rd116, 2;
	setp.lt.u32 	%p77, %r122, 80;
	mov.u32 	%r122, %r21;
	@%p77 bra 	$L__BB2_67;
	ld.local.u8 	%rs489, [%rd100+162];
	st.global.u8 	[%rd19+1474], %rs489;
	mov.b16 	%rs490, 1;
	st.global.u8 	[%rd20+8], %rs490;
	ld.local.u16 	%rs491, [%rd12+82];
	and.b16  	%rs492, %rs491, -257;
	st.local.u16 	[%rd12+82], %rs492;
	ld.local.u16 	%rs493, [%rd13+100];
	and.b16  	%rs494, %rs493, -257;
	st.local.u16 	[%rd13+100], %rs494;
	ld.local.u16 	%rs495, [%rd14+118];
	and.b16  	%rs496, %rs495, -257;
	st.local.u16 	[%rd14+118], %rs496;
	ld.local.u8 	%rs497, [%rd16+136];
	add.s16 	%rs498, %rs497, -1;
	st.local.u8 	[%rd16+136], %rs498;
	ld.local.u8 	%rs499, [%rd17+145];
	add.s16 	%rs500, %rs499, -1;
	st.local.u8 	[%rd17+145], %rs500;
	ld.local.u8 	%rs501, [%rd18+154];
	add.s16 	%rs502, %rs501, -1;
	st.local.u8 	[%rd18+154], %rs502;
	mov.b16 	%rs503, 0;
	st.local.u8 	[%rd15], %rs503;
	ld.local.u16 	%rs544, [%rd12+82];
$L__BB2_69:
	and.b16  	%rs504, %rs544, 512;
	setp.ne.s16 	%p78, %rs504, 0;
	@%p78 bra 	$L__BB2_75;
	ld.local.u8 	%rs505, [%rd13+101];
	and.b16  	%rs506, %rs505, 2;
	setp.ne.s16 	%p79, %rs506, 0;
	@%p79 bra 	$L__BB2_75;
	ld.local.u8 	%rs507, [%rd14+119];
	and.b16  	%rs508, %rs507, 2;
	setp.ne.s16 	%p80, %rs508, 0;
	@%p80 bra 	$L__BB2_75;
	mov.b16 	%rs509, 9;
	st.local.u8 	[%rd15], %rs509;
	ld.local.u16 	%rs510, [%rd12+82];
	or.b16  	%rs511, %rs510, 512;
	st.local.u16 	[%rd12+82], %rs511;
	ld.local.u16 	%rs512, [%rd13+100];
	or.b16  	%rs513, %rs512, 512;
	st.local.u16 	[%rd13+100], %rs513;
	ld.local.u16 	%rs514, [%rd14+118];
	or.b16  	%rs515, %rs514, 512;
	st.local.u16 	[%rd14+118], %rs515;
	ld.local.u8 	%rs516, [%rd16+136];
	add.s16 	%rs517, %rs516, 1;
	st.local.u8 	[%rd16+136], %rs517;
	ld.local.u8 	%rs518, [%rd17+145];
	add.s16 	%rs519, %rs518, 1;
	st.local.u8 	[%rd17+145], %rs519;
	ld.local.u8 	%rs520, [%rd18+154];
	add.s16 	%rs521, %rs520, 1;
	st.local.u8 	[%rd18+154], %rs521;
	add.s64 	%rd119, %rd19, 1476;
	mov.b32 	%r123, 0;
	mov.u64 	%rd118, %rd100;
$L__BB2_73:
	ld.local.u16 	%rs522, [%rd118];
	st.global.u16 	[%rd119], %rs522;
	add.s32 	%r23, %r123, 1;
	add.s64 	%rd119, %rd119, 2;
	add.s64 	%rd118, %rd118, 2;
	setp.lt.u32 	%p81, %r123, 80;
	mov.u32 	%r123, %r23;
	@%p81 bra 	$L__BB2_73;
	ld.local.u8 	%rs523, [%rd100+162];
	st.global.u8 	[%rd19+1638], %rs523;
	mov.b16 	%rs524, 1;
	st.global.u8 	[%rd20+9], %rs524;
$L__BB2_75:
	mov.b16 	%rs525, 0;
	st.global.u8 	[%rd5], %rs525;
$L__BB2_76:
	ret;

}
	// .globl	_ZN6thrust24THRUST_300001_SM_1000_NS8cuda_cub4core6detail13_kernel_agentINS1_8__reduce11ReduceAgentINS0_12zip_iteratorIN4cuda3std3__45tupleIJNS0_10device_ptrIiEENS0_17counting_iteratorIlNS0_11use_defaultESF_SF_EEEEEEEPNSB_IJilEEESJ_iNS1_9__extrema9arg_max_fIilNSA_4lessIiEEEEEEJSI_SK_iSP_EEEvDpT0_
.visible .entry _ZN6thrust24THRUST_300001_SM_1000_NS8cuda_cub4core6detail13_kernel_agentINS1_8__reduce11ReduceAgentINS0_12zip_iteratorIN4cuda3std3__45tupleIJNS0_10device_ptrIiEENS0_17counting_iteratorIlNS0_11use_defaultESF_SF_EEEEEEEPNSB_IJilEEESJ_iNS1_9__extrema9arg_max_fIilNSA_4lessIiEEEEEEJSI_SK_iSP_EEEvDpT0_(
	.param .align 8 .b8 _ZN6thrust24THRUST_300001_SM_1000_NS8cuda_cub4core6detail13_kernel_agentINS1_8__reduce11ReduceAgentINS0_12zip_iteratorIN4cuda3std3__45tupleIJNS0_10device_ptrIiEENS0_17counting_iteratorIlNS0_11use_defaultESF_SF_EEEEEEEPNSB_IJilEEESJ_iNS1_9__extrema9arg_max_fIilNSA_4lessIiEEEEEEJSI_SK_iSP_EEEvDpT0__param_0[16],
	.param .u64 .ptr .align 1 _ZN6thrust24THRUST_300001_SM_1000_NS8cuda_cub4core6detail13_kernel_agentINS1_8__reduce11ReduceAgentINS0_12zip_iteratorIN4cuda3std3__45tupleIJNS0_10device_ptrIiEENS0_17counting_iteratorIlNS0_11use_defaultESF_SF_EEEEEEEPNSB_IJilEEESJ_iNS1_9__extrema9arg_max_fIilNSA_4lessIiEEEEEEJSI_SK_iSP_EEEvDpT0__param_1,
	.param .u32 _ZN6thrust24THRUST_300001_SM_1000_NS8cuda_cub4core6detail13_kernel_agentINS1_8__reduce11ReduceAgentINS0_12zip_iteratorIN4cuda3std3__45tupleIJNS0_10device_ptrIiEENS0_17counting_iteratorIlNS0_11use_defaultESF_SF_EEEEEEEPNSB_IJilEEESJ_iNS1_9__extrema9arg_max_fIilNSA_4lessIiEEEEEEJSI_SK_iSP_EEEvDpT0__param_2,
	.param .align 1 .b8 _ZN6thrust24THRUST_300001_SM_1000_NS8cuda_cub4core6detail13_kernel_agentINS1_8__reduce11ReduceAgentINS0_12zip_iteratorIN4cuda3std3__45tupleIJNS0_10device_ptrIiEENS0_17counting_iteratorIlNS0_11use_defaultESF_SF_EEEEEEEPNSB_IJilEEESJ_iNS1_9__extrema9arg_max_fIilNSA_4lessIiEEEEEEJSI_SK_iSP_EEEvDpT0__param_3[1]
)
.maxntid 256
{
	.reg .pred 	%p<213>;
	.reg .b32 	%r<641>;
	.reg .b64 	%rd<305>;

	ld.param.u64 	%rd195, [_ZN6thrust24THRUST_300001_SM_1000_NS8cuda_cub4core6detail13_kernel_agentINS1_8__reduce11ReduceAgentINS0_12zip_iteratorIN4cuda3std3__45tupleIJNS0_10device_ptrIiEENS0_17counting_iteratorIlNS0_11use_defaultESF_SF_EEEEEEEPNSB_IJilEEESJ_iNS1_9__extrema9arg_max_fIilNSA_4lessIiEEEEEEJSI_SK_iSP_EEEvDpT0__param_0+8];
	ld.param.u64 	%rd194, [_ZN6thrust24THRUST_300001_SM_1000_NS8cuda_cub4core6detail13_kernel_agentINS1_8__reduce11ReduceAgentINS0_12zip_iteratorIN4cuda3std3__45tupleIJNS0_10device_ptrIiEENS0_17counting_iteratorIlNS0_11use_defaultESF_SF_EEEEEEEPNSB_IJilEEESJ_iNS1_9__extrema9arg_max_fIilNSA_4lessIiEEEEEEJSI_SK_iSP_EEEvDpT0__param_0];
	ld.param.u32 	%r205, [_ZN6thrust24THRUST_300001_SM_1000_NS8cuda_cub4core6detail13_kernel_agentINS1_8__reduce11ReduceAgentINS0_12zip_iteratorIN4cuda3std3__45tupleIJNS0_10device_ptrIiEENS0_17counting_iteratorIlNS0_11use_defaultESF_SF_EEEEEEEPNSB_IJilEEESJ_iNS1_9__extrema9arg_max_fIilNSA_4lessIiEEEEEEJSI_SK_iSP_EEEvDpT0__param_2];
	setp.eq.s32 	%p1, %r205, 0;
	@%p1 bra 	$L__BB3_206;
	cvta.to.global.u64 	%rd1, %rd194;
	setp.gt.s32 	%p2, %r205, 1279;
	@%p2 bra 	$L__BB3_122;
	mov.u32 	%r1, %tid.x;
	setp.ge.s32 	%p96, %r1, %r205;
	mov.b32 	%r580, 0;
	mov.b64 	%rd246, 0;
	mov.u32 	%r572, %r1;
	@%p96 bra 	$L__BB3_4;
	cvt.u64.u32 	%rd222, %r1;
	mul.wide.u32 	%rd223, %r1, 4;
	add.s64 	%rd224, %rd1, %rd223;
	add.s64 	%rd246, %rd195, %rd222;
	ld.global.u32 	%r580, [%rd224];
	add.s32 	%r572, %r1, 256;
$L__BB3_4:
	setp.ge.s32 	%p97, %r572, %r205;
	@%p97 bra 	$L__BB3_26;
	not.b32 	%r338, %r572;
	add.s32 	%r6, %r205, %r338;
	and.b32  	%r339, %r6, 768;
	setp.eq.s32 	%p98, %r339, 768;
	@%p98 bra 	$L__BB3_11;
	cvt.u64.u32 	%rd226, %r572;
	add.s64 	%rd237, %rd195, %rd226;
	mul.wide.u32 	%rd227, %r572, 4;
	add.s64 	%rd236, %rd1, %rd227;
	shr.u32 	%r340, %r6, 8;
	add.s32 	%r341, %r340, 1;
	and.b32  	%r342, %r341, 3;
	neg.s32 	%r568, %r342;
$L__BB3_7:
	.pragma "nounroll";
	mov.u64 	%rd9, %rd246;
	mov.u32 	%r10, %r580;
	ld.global.u32 	%r11, [%rd236];
	setp.lt.s32 	%p99, %r10, %r11;
	mov.u64 	%rd246, %rd237;
	mov.u32 	%r580, %r11;
	@%p99 bra 	$L__BB3_10;
	setp.lt.s32 	%p100, %r11, %r10;
	mov.u64 	%rd246, %rd9;
	mov.u32 	%r580, %r10;
	@%p100 bra 	$L__BB3_10;
	setp.lt.s64 	%p101, %rd9, %rd237;
	min.s64 	%rd246, %rd9, %rd237;
	selp.b32 	%r580, %r10, %r11, %p101;
$L__BB3_10:
	add.s32 	%r572, %r572, 256;
	add.s64 	%rd237, %rd237, 256;
	add.s64 	%rd236, %rd236, 1024;
	add.s32 	%r568, %r568, 1;
	setp.ne.s32 	%p102, %r568, 0;
	@%p102 bra 	$L__BB3_7;
$L__BB3_11:
	setp.lt.u32 	%p103, %r6, 768;
	@%p103 bra 	$L__BB3_26;
	add.s32 	%r575, %r572, 512;
$L__BB3_13:
	mov.u32 	%r20, %r575;
	add.s32 	%r343, %r20, -512;
	cvt.s64.s32 	%rd228, %r343;
	mul.wide.s32 	%rd229, %r343, 4;
	add.s64 	%rd17, %rd1, %rd229;
	add.s64 	%rd18, %rd195, %rd228;
	ld.global.u32 	%r22, [%rd17];
	setp.lt.s32 	%p104, %r580, %r22;
	mov.u64 	%rd243, %rd18;
	mov.u32 	%r577, %r22;
	@%p104 bra 	$L__BB3_16;
	setp.lt.s32 	%p105, %r22, %r580;
	mov.u64 	%rd243, %rd246;
	mov.u32 	%r577, %r580;
	@%p105 bra 	$L__BB3_16;
	setp.lt.s64 	%p106, %rd246, %rd18;
	min.s64 	%rd243, %rd246, %rd18;
	selp.b32 	%r577, %r580, %r22, %p106;
$L__BB3_16:
	add.s32 	%r344, %r20, -256;
	cvt.s64.s32 	%rd230, %r344;
	add.s64 	%rd21, %rd195, %rd230;
	ld.global.u32 	%r25, [%rd17+1024];
	setp.lt.s32 	%p107, %r577, %r25;
	mov.u64 	%rd244, %rd21;
	mov.u32 	%r578, %r25;
	@%p107 bra 	$L__BB3_19;
	setp.lt.s32 	%p108, %r25, %r577;
	mov.u64 	%rd244, %rd243;
	mov.u32 	%r578, %r577;
	@%p108 bra 	$L__BB3_19;
	setp.lt.s64 	%p109, %rd243, %rd21;
	min.s64 	%rd244, %rd243, %rd21;
	selp.b32 	%r578, %r577, %r25, %p109;
$L__BB3_19:
	cvt.s64.s32 	%rd231, %r20;
	add.s64 	%rd24, %rd195, %rd231;
	ld.global.u32 	%r28, [%rd17+2048];
	setp.lt.s32 	%p110, %r578, %r28;
	mov.u64 	%rd245, %rd24;
	mov.u32 	%r579, %r28;
	@%p110 bra 	$L__BB3_22;
	setp.lt.s32 	%p111, %r28, %r578;
	mov.u64 	%rd245, %rd244;
	mov.u32 	%r579, %r578;
	@%p111 bra 	$L__BB3_22;
	setp.lt.s64 	%p112, %rd244, %rd24;
	min.s64 	%rd245, %rd244, %rd24;
	selp.b32 	%r579, %r578, %r28, %p112;
$L__BB3_22:
	add.s32 	%r345, %r20, 256;
	cvt.s64.s32 	%rd232, %r345;
	add.s64 	%rd27, %rd195, %rd232;
	ld.global.u32 	%r31, [%rd17+3072];
	setp.lt.s32 	%p113, %r579, %r31;
	mov.u64 	%rd246, %rd27;
	mov.u32 	%r580, %r31;
	@%p113 bra 	$L__BB3_25;
	setp.lt.s32 	%p114, %r31, %r579;
	mov.u64 	%rd246, %rd245;
	mov.u32 	%r580, %r579;
	@%p114 bra 	$L__BB3_25;
	setp.lt.s64 	%p115, %rd245, %rd27;
	min.s64 	%rd246, %rd245, %rd27;
	selp.b32 	%r580, %r579, %r31, %p115;
$L__BB3_25:
	add.s32 	%r575, %r20, 1024;
	add.s32 	%r346, %r20, 512;
	setp.lt.s32 	%p116, %r346, %r205;
	@%p116 bra 	$L__BB3_13;
$L__BB3_26:
	setp.lt.s32 	%p117, %r205, 256;
	@%p117 bra 	$L__BB3_71;
	// begin inline asm
	mov.u32 %r460, %laneid;
	// end inline asm
	mov.b32 	%r478, 1;
	mov.b32 	%r479, 31;
	mov.b32 	%r480, -1;
	// begin inline asm
	shfl.sync.down.b32 %r461, %r580, %r478, %r479, %r480;
	// end inline asm
	// begin inline asm
	shfl.sync.down.b32 %r466, %r467, %r478, %r479, %r480;
	// end inline asm
	mov.b64 	{%r472, %r477}, %rd246;
	// begin inline asm
	shfl.sync.down.b32 %r471, %r472, %r478, %r479, %r480;
	// end inline asm
	// begin inline asm
	shfl.sync.down.b32 %r476, %r477, %r478, %r479, %r480;
	// end inline asm
	mov.b64 	%rd31, {%r471, %r476};
	setp.gt.s32 	%p169, %r460, 30;
	mov.u64 	%rd248, %rd246;
	mov.u32 	%r582, %r580;
	@%p169 bra 	$L__BB3_31;
	setp.lt.s32 	%p170, %r580, %r461;
	mov.u64 	%rd248, %rd31;
	mov.u32 	%r582, %r461;
	@%p170 bra 	$L__BB3_31;
	setp.lt.s32 	%p171, %r461, %r580;
	mov.u64 	%rd248, %rd246;
	mov.u32 	%r582, %r580;
	@%p171 bra 	$L__BB3_31;
	setp.lt.s64 	%p172, %rd246, %rd31;
	min.s64 	%rd248, %rd246, %rd31;
	selp.b32 	%r582, %r580, %r461, %p172;
$L__BB3_31:
	mov.b32 	%r498, 2;
	mov.b32 	%r499, 31;
	mov.b32 	%r500, -1;
	// begin inline asm
	shfl.sync.down.b32 %r481, %r582, %r498, %r499, %r500;
	// end inline asm
	// begin inline asm
	shfl.sync.down.b32 %r486, %r487, %r498, %r499, %r500;
	// end inline asm
	mov.b64 	{%r492, %r497}, %rd248;
	// begin inline asm
	shfl.sync.down.b32 %r491, %r492, %r498, %r499, %r500;
	// end inline asm
	// begin inline asm
	shfl.sync.down.b32 %r496, %r497, %r498, %r499, %r500;
	// end inline asm
	mov.b64 	%rd34, {%r491, %r496};
	setp.gt.s32 	%p173, %r460, 29;
	mov.u64 	%rd249, %rd248;
	mov.u32 	%r583, %r582;
	@%p173 bra 	$L__BB3_35;
	setp.lt.s32 	%p174, %r582, %r481;
	mov.u64 	%rd249, %rd34;
	mov.u32 	%r583, %r481;
	@%p174 bra 	$L__BB3_35;
	setp.lt.s32 	%p175, %r481, %r582;
	mov.u64 	%rd249, %rd248;
	mov.u32 	%r583, %r582;
	@%p175 bra 	$L__BB3_35;
	setp.lt.s64 	%p176, %rd248, %rd34;
	min.s64 	%rd249, %rd248, %rd34;
	selp.b32 	%r583, %r582, %r481, %p176;
$L__BB3_35:
	mov.b32 	%r518, 4;
	mov.b32 	%r519, 31;
	mov.b32 	%r520, -1;
	// begin inline asm
	shfl.sync.down.b32 %r501, %r583, %r518, %r519, %r520;
	// end inline asm
	// begin inline asm
	shfl.sync.down.b32 %r506, %r507, %r518, %r519, %r520;
	// end inline asm
	mov.b64 	{%r512, %r517}, %rd249;
	// begin inline asm
	shfl.sync.down.b32 %r511, %r512, %r518, %r519, %r520;
	// end inline asm
	// begin inline asm
	shfl.sync.down.b32 %r516, %r517, %r518, %r519, %r520;
	// end inline asm
	mov.b64 	%rd37, {%r511, %r516};
	setp.gt.s32 	%p177, %r460, 27;
	mov.u64 	%rd250, %rd249;
	mov.u32 	%r584, %r583;
	@%p177 bra 	$L__BB3_39;
	setp.lt.s32 	%p178, %r583, %r501;
	mov.u64 	%rd250, %rd37;
	mov.u32 	%r584, %r501;
	@%p178 bra 	$L__BB3_39;
	setp.lt.s32 	%p179, %r501, %r583;
	mov.u64 	%rd250, %rd249;
	mov.u32 	%r584, %r583;
	@%p179 bra 	$L__BB3_39;
	setp.lt.s64 	%p180, %rd249, %rd37;
	min.s64 	%rd250, %rd249, %rd37;
	selp.b32 	%r584, %r583, %r501, %p180;
$L__BB3_39:
	mov.b32 	%r538, 8;
	mov.b32 	%r539, 31;
	mov.b32 	%r540, -1;
	// begin inline asm
	shfl.sync.down.b32 %r521, %r584, %r538, %r539, %r540;
	// end inline asm
	// begin inline asm
	shfl.sync.down.b32 %r526, %r527, %r538, %r539, %r540;
	// end inline asm
	mov.b64 	{%r532, %r537}, %rd250;
	// begin inline asm
	shfl.sync.down.b32 %r531, %r532, %r538, %r539, %r540;
	// end inline asm
	// begin inline asm
	shfl.sync.down.b32 %r536, %r537, %r538, %r539, %r540;
	// end inline asm
	mov.b64 	%rd40, {%r531, %r536};
	setp.gt.s32 	%p181, %r460, 23;
	mov.u64 	%rd251, %rd250;
	mov.u32 	%r585, %r584;
	@%p181 bra 	$L__BB3_43;
	setp.lt.s32 	%p182, %r584, %r521;
	mov.u64 	%rd251, %rd40;
	mov.u32 	%r585, %r521;
	@%p182 bra 	$L__BB3_43;
	setp.lt.s32 	%p183, %r521, %r584;
	mov.u64 	%rd251, %rd250;
	mov.u32 	%r585, %r584;
	@%p183 bra 	$L__BB3_43;
	setp.lt.s64 	%p184, %rd250, %rd40;
	min.s64 	%rd251, %rd250, %rd40;
	selp.b32 	%r585, %r584, %r521, %p184;
$L__BB3_43:
	mov.b32 	%r558, 16;
	mov.b32 	%r559, 31;
	mov.b32 	%r560, -1;
	// begin inline asm
	shfl.sync.down.b32 %r541, %r585, %r558, %r559, %r560;
	// end inline asm
	// begin inline asm
	shfl.sync.down.b32 %r546, %r547, %r558, %r559, %r560;
	// end inline asm
	mov.b64 	{%r552, %r557}, %rd251;
	// begin inline asm
	shfl.sync.down.b32 %r551, %r552, %r558, %r559, %r560;
	// end inline asm
	// begin inline asm
	shfl.sync.down.b32 %r556, %r557, %r558, %r559, %r560;
	// end inline asm
	mov.b64 	%rd43, {%r551, %r556};
	setp.gt.s32 	%p185, %r460, 15;
	mov.u64 	%rd304, %rd251;
	mov.u32 	%r640, %r585;
	@%p185 bra 	$L__BB3_47;
	setp.lt.s32 	%p186, %r585, %r541;
	mov.u64 	%rd304, %rd43;
	mov.u32 	%r640, %r541;
	@%p186 bra 	$L__BB3_47;
	setp.lt.s32 	%p187, %r541, %r585;
	mov.u64 	%rd304, %rd251;
	mov.u32 	%r640, %r585;
	@%p187 bra 	$L__BB3_47;
	setp.lt.s64 	%p188, %rd251, %rd43;
	min.s64 	%rd304, %rd251, %rd43;
	selp.b32 	%r640, %r585, %r541, %p188;
$L__BB3_47:
	setp.ne.s32 	%p189, %r460, 0;
	@%p189 bra 	$L__BB3_49;
	shr.u32 	%r561, %r1, 1;
	and.b32  	%r562, %r561, 496;
	mov.u32 	%r563, _ZN6thrust24THRUST_300001_SM_1000_NS8cuda_cub4core6detail5shmemE;
	add.s32 	%r564, %r563, %r562;
	st.shared.u32 	[%r564+8], %r640;
	st.shared.u64 	[%r564+16], %rd304;
$L__BB3_49:
	bar.sync 	0;
	setp.ne.s32 	%p190, %r1, 0;
	@%p190 bra 	$L__BB3_204;
	ld.shared.u32 	%r52, [_ZN6thrust24THRUST_300001_SM_1000_NS8cuda_cub4core6detail5shmemE+24];
	ld.shared.u64 	%rd46, [_ZN6thrust24THRUST_300001_SM_1000_NS8cuda_cub4core6detail5shmemE+32];
	setp.lt.s32 	%p191, %r640, %r52;
	mov.u64 	%rd253, %rd46;
	mov.u32 	%r587, %r52;
	@%p191 bra 	$L__BB3_53;
	setp.lt.s32 	%p192, %r52, %r640;
	mov.u64 	%rd253, %rd304;
	mov.u32 	%r587, %r640;
	@%p192 bra 	$L__BB3_53;
	setp.lt.s64 	%p193, %rd304, %rd46;
	min.s64 	%rd253, %rd304, %rd46;
	selp.b32 	%r587, %r640, %r52, %p193;
$L__BB3_53:
	ld.shared.u32 	%r55, [_ZN6thrust24THRUST_300001_SM_1000_NS8cuda_cub4core6detail5shmemE+40];
	ld.shared.u64 	%rd49, [_ZN6thrust24THRUST_300001_SM_1000_NS8cuda_cub4core6detail5shmemE+48];
	setp.lt.s32 	%p194, %r587, %r55;
	mov.u64 	%rd254, %rd49;
	mov.u32 	%r588, %r55;
	@%p194 bra 	$L__BB3_56;
	setp.lt.s32 	%p195, %r55, %r587;
	mov.u64 	%rd254, %rd253;
	mov.u32 	%r588, %r587;
	@%p195 bra 	$L__BB3_56;
	setp.lt.s64 	%p196, %rd253, %rd49;
	min.s64 	%rd254, %rd253, %rd49;
	selp.b32 	%r588, %r587, %r55, %p196;
$L__BB3_56:
	ld.shared.u32 	%r58, [_ZN6thrust24THRUST_300001_SM_1000_NS8cuda_cub4core6detail5shmemE+56];
	ld.shared.u64 	%rd52, [_ZN6thrust24THRUST_300001_SM_1000_NS8cuda_cub4core6detail5shmemE+64];
	setp.lt.s32 	%p197, %r588, %r58;
	mov.u64 	%rd255, %rd52;
	mov.u32 	%r589, %r58;
	@%p197 bra 	$L__BB3_59;
	setp.lt.s32 	%p198, %r58, %r588;
	mov.u64 	%rd255, %rd254;
	mov.u32 	%r589, %r588;
	@%p198 bra 	$L__BB3_59;
	setp.lt.s64 	%p199, %rd254, %rd52;
	min.s64 	%rd255, %rd254, %rd52;
	selp.b32 	%r589, %r588, %r58, %p199;
$L__BB3_59:
	ld.shared.u32 	%r61, [_ZN6thrust24THRUST_300001_SM_1000_NS8cuda_cub4core6detail5shmemE+72];
	ld.shared.u64 	%rd55, [_ZN6thrust24THRUST_300001_SM_1000_NS8cuda_cub4core6detail5shmemE+80];
	setp.lt.s32 	%p200, %r589, %r61;
	mov.u64 	%rd256, %rd55;
	mov.u32 	%r590, %r61;
	@%p200 bra 	$L__BB3_62;
	setp.lt.s32 	%p201, %r61, %r589;
	mov.u64 	%rd256, %rd255;
	mov.u32 	%r590, %r589;
	@%p201 bra 	$L__BB3_62;
	setp.lt.s64 	%p202, %rd255, %rd55;
	min.s64 	%rd256, %rd255, %rd55;
	selp.b32 	%r590, %r589, %r61, %p202;
$L__BB3_62:
	ld.shared.u32 	%r64, [_ZN6thrust24THRUST_300001_SM_1000_NS8cuda_cub4core6detail5shmemE+88];
	ld.shared.u64 	%rd58, [_ZN6thrust24THRUST_300001_SM_1000_NS8cuda_cub4core6detail5shmemE+96];
	setp.lt.s32 	%p203, %r590, %r64;
	mov.u64 	%rd257, %rd58;
	mov.u32 	%r591, %r64;
	@%p203 bra 	$L__BB3_65;
	setp.lt.s32 	%p204, %r64, %r590;
	mov.u64 	%rd257, %rd256;
	mov.u32 	%r591, %r590;
	@%p204 bra 	$L__BB3_65;
	setp.lt.s64 	%p205, %rd256, %rd58;
	min.s64 	%rd257, %rd256, %rd58;
	selp.b32 	%r591, %r590, %r64, %p205;
$L__BB3_65:
	ld.shared.u32 	%r67, [_ZN6thrust24THRUST_300001_SM_1000_NS8cuda_cub4core6detail5shmemE+104];
	ld.shared.u64 	%rd61, [_ZN6thrust24THRUST_300001_SM_1000_NS8cuda_cub4core6detail5shmemE+112];
	setp.lt.s32 	%p206, %r591, %r67;
	mov.u64 	%rd258, %rd61;
	mov.u32 	%r592, %r67;
	@%p206 bra 	$L__BB3_68;
	setp.lt.s32 	%p207, %r67, %r591;
	mov.u64 	%rd258, %rd257;
	mov.u32 	%r592, %r591;
	@%p207 bra 	$L__BB3_68;
	setp.lt.s64 	%p208, %rd257, %rd61;
	min.s64 	%rd258, %rd257, %rd61;
	selp.b32 	%r592, %r591, %r67, %p208;
$L__BB3_68:
	ld.shared.u32 	%r70, [_ZN6thrust24THRUST_300001_SM_1000_NS8cuda_cub4core6detail5shmemE+120];
	ld.shared.u64 	%rd64, [_ZN6thrust24THRUST_300001_SM_1000_NS8cuda_cub4core6detail5shmemE+128];
	setp.lt.s32 	%p209, %r592, %r70;
	mov.u32 	%r640, %r70;
	mov.u64 	%rd304, %rd64;
	@%p209 bra 	$L__BB3_204;
	setp.lt.s32 	%p210, %r70, %r592;
	mov.u32 	%r640, %r592;
	mov.u64 	%rd304, %rd258;
	@%p210 bra 	$L__BB3_204;
	setp.lt.s64 	%p211, %rd258, %rd64;
	min.s64 	%rd304, %rd258, %rd64;
	selp.b32 	%r640, %r592, %r70, %p211;
	bra.uni 	$L__BB3_204;
$L__BB3_71:
	// begin inline asm
	mov.u32 %r347, %laneid;
	// end inline asm
	and.b32  	%r368, %r1, 992;
	add.s32 	%r369, %r368, 32;
	setp.gt.s32 	%p118, %r369, %r205;
	not.b32 	%r370, %r368;
	add.s32 	%r371, %r205, %r370;
	selp.b32 	%r366, %r371, 31, %p118;
	mov.b32 	%r365, 1;
	mov.b32 	%r367, -1;
	// begin inline asm
	shfl.sync.down.b32 %r348, %r580, %r365, %r366, %r367;
	// end inline asm
	// begin inline asm
	shfl.sync.down.b32 %r353, %r354, %r365, %r366, %r367;
	// end inline asm
	mov.b64 	{%r359, %r364}, %rd246;
	// begin inline asm
	shfl.sync.down.b32 %r358, %r359, %r365, %r366, %r367;
	// end inline asm
	// begin inline asm
	shfl.sync.down.b32 %r363, %r364, %r365, %r366, %r367;
	// end inline asm
	mov.b64 	%rd66, {%r358, %r363};
	setp.ge.s32 	%p119, %r347, %r366;
	mov.u32 	%r593, %r580;
	mov.u64 	%rd259, %rd246;
	@%p119 bra 	$L__BB3_75;
	setp.lt.s32 	%p120, %r580, %r348;
	mov.u32 	%r593, %r348;
	mov.u64 	%rd259, %rd66;
	@%p120 bra 	$L__BB3_75;
	setp.lt.s32 	%p121, %r348, %r580;
	mov.u32 	%r593, %r580;
	mov.u64 	%rd259, %rd246;
	@%p121 bra 	$L__BB3_75;
	setp.lt.s64 	%p122, %rd246, %rd66;
	selp.b32 	%r593, %r580, %r348, %p122;
	min.s64 	%rd259, %rd246, %rd66;
$L__BB3_75:
	mov.b32 	%r389, 2;
	mov.b32 	%r391, -1;
	// begin inline asm
	shfl.sync.down.b32 %r372, %r593, %r389, %r366, %r391;
	// end inline asm
	// begin inline asm
	shfl.sync.down.b32 %r377, %r378, %r389, %r366, %r391;
	// end inline asm
	mov.b64 	{%r383, %r388}, %rd259;
	// begin inline asm
	shfl.sync.down.b32 %r382, %r383, %r389, %r366, %r391;
	// end inline asm
	// begin inline asm
	shfl.sync.down.b32 %r387, %r388, %r389, %r366, %r391;
	// end inline asm
	mov.b64 	%rd69, {%r382, %r387};
	add.s32 	%r392, %r347, 2;
	setp.gt.s32 	%p123, %r392, %r366;
	mov.u32 	%r594, %r593;
	mov.u64 	%rd260, %rd259;
	@%p123 bra 	$L__BB3_79;
	setp.lt.s32 	%p124, %r593, %r372;
	mov.u32 	%r594, %r372;
	mov.u64 	%rd260, %rd69;
	@%p124 bra 	$L__BB3_79;
	setp.lt.s32 	%p125, %r372, %r593;
	mov.u32 	%r594, %r593;
	mov.u64 	%rd260, %rd259;
	@%p125 bra 	$L__BB3_79;
	setp.lt.s64 	%p126, %rd259, %rd69;
	selp.b32 	%r594, %r593, %r372, %p126;
	min.s64 	%rd260, %rd259, %rd69;
$L__BB3_79:
	mov.b32 	%r410, 4;
	mov.b32 	%r412, -1;
	// begin inline asm
	shfl.sync.down.b32 %r393, %r594, %r410, %r366, %r412;
	// end inline asm
	// begin inline asm
	shfl.sync.down.b32 %r398, %r399, %r410, %r366, %r412;
	// end inline asm
	mov.b64 	{%r404, %r409}, %rd260;
	// begin inline asm
	shfl.sync.down.b32 %r403, %r404, %r410, %r366, %r412;
	// end inline asm
	// begin inline asm
	shfl.sync.down.b32 %r408, %r409, %r410, %r366, %r412;
	// end inline asm
	mov.b64 	%rd72, {%r403, %r408};
	add.s32 	%r413, %r347, 4;
	setp.gt.s32 	%p127, %r413, %r366;
	mov.u32 	%r595, %r594;
	mov.u64 	%rd261, %rd260;
	@%p127 bra 	$L__BB3_83;
	setp.lt.s32 	%p128, %r594, %r393;
	mov.u32 	%r595, %r393;
	mov.u64 	%rd261, %rd72;
	@%p128 bra 	$L__BB3_83;
	setp.lt.s32 	%p129, %r393, %r594;
	mov.u32 	%r595, %r594;
	mov.u64 	%rd261, %rd260;
	@%p129 bra 	$L__BB3_83;
	setp.lt.s64 	%p130, %rd260, %rd72;
	selp.b32 	%r595, %r594, %r393, %p130;
	min.s64 	%rd261, %rd260, %rd72;
$L__BB3_83:
	mov.b32 	%r431, 8;
	mov.b32 	%r433, -1;
	// begin inline asm
	shfl.sync.down.b32 %r414, %r595, %r431, %r366, %r433;
	// end inline asm
	// begin inline asm
	shfl.sync.down.b32 %r419, %r420, %r431, %r366, %r433;
	// end inline asm
	mov.b64 	{%r425, %r430}, %rd261;
	// begin inline asm
	shfl.sync.down.b32 %r424, %r425, %r431, %r366, %r433;
	// end inline asm
	// begin inline asm
	shfl.sync.down.b32 %r429, %r430, %r431, %r366, %r433;
	// end inline asm
	mov.b64 	%rd75, {%r424, %r429};
	add.s32 	%r434, %r347, 8;
	setp.gt.s32 	%p131, %r434, %r366;
	mov.u32 	%r596, %r595;
	mov.u64 	%rd262, %rd261;
	@%p131 bra 	$L__BB3_87;
	setp.lt.s32 	%p132, %r595, %r414;
	mov.u32 	%r596, %r414;
	mov.u64 	%rd262, %rd75;
	@%p132 bra 	$L__BB3_87;
	setp.lt.s32 	%p133, %r414, %r595;
	mov.u32 	%r596, %r595;
	mov.u64 	%rd262, %rd261;
	@%p133 bra 	$L__BB3_87;
	setp.lt.s64 	%p134, %rd261, %rd75;
	selp.b32 	%r596, %r595, %r414, %p134;
	min.s64 	%rd262, %rd261, %rd75;
$L__BB3_87:
	mov.b32 	%r452, 16;
	mov.b32 	%r454, -1;
	// begin inline asm
	shfl.sync.down.b32 %r435, %r596, %r452, %r366, %r454;
	// end inline asm
	// begin inline asm
	shfl.sync.down.b32 %r440, %r441, %r452, %r366, %r454;
	// end inline asm
	mov.b64 	{%r446, %r451}, %rd262;
	// begin inline asm
	shfl.sync.down.b32 %r445, %r446, %r452, %r366, %r454;
	// end inline asm
	// begin inline asm
	shfl.sync.down.b32 %r450, %r451, %r452, %r366, %r454;
	// end inline asm
	mov.b64 	%rd78, {%r445, %r450};
	add.s32 	%r455, %r347, 16;
	setp.gt.s32 	%p135, %r455, %r366;
	mov.u32 	%r640, %r596;
	mov.u64 	%rd304, %rd262;
	@%p135 bra 	$L__BB3_91;
	setp.lt.s32 	%p136, %r596, %r435;
	mov.u32 	%r640, %r435;
	mov.u64 	%rd304, %rd78;
	@%p136 bra 	$L__BB3_91;
	setp.lt.s32 	%p137, %r435, %r596;
	mov.u32 	%r640, %r596;
	mov.u64 	%rd304, %rd262;
	@%p137 bra 	$L__BB3_91;
	setp.lt.s64 	%p138, %rd262, %rd78;
	selp.b32 	%r640, %r596, %r435, %p138;
	min.s64 	%rd304, %rd262, %rd78;
$L__BB3_91:
	setp.ne.s32 	%p139, %r347, 0;
	@%p139 bra 	$L__BB3_93;
	shr.u32 	%r456, %r1, 1;
	and.b32  	%r457, %r456, 496;
	mov.u32 	%r458, _ZN6thrust24THRUST_300001_SM_1000_NS8cuda_cub4core6detail5shmemE;
	add.s32 	%r459, %r458, %r457;
	st.shared.u32 	[%r459+8], %r640;
	st.shared.u64 	[%r459+16], %rd304;
$L__BB3_93:
	bar.sync 	0;
	setp.ne.s32 	%p140, %r1, 0;
	@%p140 bra 	$L__BB3_204;
	setp.lt.s32 	%p141, %r205, 33;
	mov.u32 	%r598, %r640;
	mov.u64 	%rd264, %rd304;
	@%p141 bra 	$L__BB3_98;
	ld.shared.u32 	%r89, [_ZN6thrust24THRUST_300001_SM_1000_NS8cuda_cub4core6detail5shmemE+24];
	ld.shared.u64 	%rd81, [_ZN6thrust24THRUST_300001_SM_1000_NS8cuda_cub4core6detail5shmemE+32];
	setp.lt.s32 	%p142, %r640, %r89;
	mov.u32 	%r598, %r89;
	mov.u64 	%rd264, %rd81;
	@%p142 bra 	$L__BB3_98;
	setp.lt.s32 	%p143, %r89, %r640;
	mov.u32 	%r598, %r640;
	mov.u64 	%rd264, %rd304;
	@%p143 bra 	$L__BB3_98;
	setp.lt.s64 	%p144, %rd304, %rd81;
	selp.b32 	%r598, %r640, %r89, %p144;
	min.s64 	%rd264, %rd304, %rd81;
$L__BB3_98:
	setp.lt.s32 	%p145, %r205, 65;
	mov.u32 	%r599, %r598;
	mov.u64 	%rd265, %rd264;
	@%p145 bra 	$L__BB3_102;
	ld.shared.u32 	%r92, [_ZN6thrust24THRUST_300001_SM_1000_NS8cuda_cub4core6detail5shmemE+40];
	ld.shared.u64 	%rd84, [_ZN6thrust24THRUST_300001_SM_1000_NS8cuda_cub4core6detail5shmemE+48];
	setp.lt.s32 	%p146, %r598, %r92;
	mov.u32 	%r599, %r92;
	mov.u64 	%rd265, %rd84;
	@%p146 bra 	$L__BB3_102;
	setp.lt.s32 	%p147, %r92, %r598;
	mov.u32 	%r599, %r598;
	mov.u64 	%rd265, %rd264;
	@%p147 bra 	$L__BB3_102;
	setp.lt.s64 	%p148, %rd264, %rd84;
	selp.b32 	%r599, %r598, %r92, %p148;
	min.s64 	%rd265, %rd264, %rd84;
$L__BB3_102:
	setp.lt.s32 	%p149, %r205, 97;
	mov.u32 	%r600, %r599;
	mov.u64 	%rd266, %rd265;
	@%p149 bra 	$L__BB3_106;
	ld.shared.u32 	%r95, [_ZN6thrust24THRUST_300001_SM_1000_NS8cuda_cub4core6detail5shmemE+56];
	ld.shared.u64 	%rd87, [_ZN6thrust24THRUST_300001_SM_1000_NS8cuda_cub4core6detail5shmemE+64];
	setp.lt.s32 	%p150, %r599, %r95;
	mov.u32 	%r600, %r95;
	mov.u64 	%rd266, %rd87;
	@%p150 bra 	$L__BB3_106;
	setp.lt.s32 	%p151, %r95, %r599;
	mov.u32 	%r600, %r599;
	mov.u64 	%rd266, %rd265;
	@%p151 bra 	$L__BB3_106;
	setp.lt.s64 	%p152, %rd265, %rd87;
	selp.b32 	%r600, %r599, %r95, %p152;
	min.s64 	%rd266, %rd265, %rd87;
$L__BB3_106:
	setp.lt.s32 	%p153, %r205, 129;
	mov.u32 	%r601, %r600;
	mov.u64 	%rd267, %rd266;
	@%p153 bra 	$L__BB3_110;
	ld.shared.u32 	%r98, [_ZN6thrust24THRUST_300001_SM_1000_NS8cuda_cub4core6detail5shmemE+72];
	ld.shared.u64 	%rd90, [_ZN6thrust24THRUST_300001_SM_1000_NS8cuda_cub4core6detail5shmemE+80];
	setp.lt.s32 	%p154, %r600, %r98;
	mov.u32 	%r601, %r98;
	mov.u64 	%rd267, %rd90;
	@%p154 bra 	$L__BB3_110;
	setp.lt.s32 	%p155, %r98, %r600;
	mov.u32 	%r601, %r600;
	mov.u64 	%rd267, %rd266;
	@%p155 bra 	$L__BB3_110;
	setp.lt.s64 	%p156, %rd266, %rd90;
	selp.b32 	%r601, %r600, %r98, %p156;
	min.s64 	%rd267, %rd266, %rd90;
$L__BB3_110:
	setp.lt.s32 	%p157, %r205, 161;
	mov.u32 	%r602, %r601;
	mov.u64 	%rd268, %rd267;
	@%p157 bra 	$L__BB3_114;
	ld.shared.u32 	%r101, [_ZN6thrust24THRUST_300001_SM_1000_NS8cuda_cub4core6detail5shmemE+88];
	ld.shared.u64 	%rd93, [_ZN6thrust24THRUST_300001_SM_1000_NS8cuda_cub4core6detail5shmemE+96];
	setp.lt.s32 	%p158, %r601, %r101;
	mov.u32 	%r602, %r101;
	mov.u64 	%rd268, %rd93;
	@%p158 bra 	$L__BB3_114;
	setp.lt.s32 	%p159, %r101, %r601;
	mov.u32 	%r602, %r601;
	mov.u64 	%rd268, %rd267;
	@%p159 bra 	$L__BB3_114;
	setp.lt.s64 	%p160, %rd267, %rd93;
	selp.b32 	%r602, %r601, %r101, %p160;
	min.s64 	%rd268, %rd267, %rd93;
$L__BB3_114:
	setp.lt.s32 	%p161, %r205, 193;
	mov.u32 	%r603, %r602;
	mov.u64 	%rd269, %rd268;
	@%p161 bra 	$L__BB3_118;
	ld.shared.u32 	%r104, [_ZN6thrust24THRUST_300001_SM_1000_NS8cuda_cub4core6detail5shmemE+104];
	ld.shared.u64 	%rd96, [_ZN6thrust24THRUST_300001_SM_1000_NS8cuda_cub4core6detail5shmemE+112];
	setp.lt.s32 	%p162, %r602, %r104;
	mov.u32 	%r603, %r104;
	mov.u64 	%rd269, %rd96;
	@%p162 bra 	$L__BB3_118;
	setp.lt.s32 	%p163, %r104, %r602;
	mov.u32 	%r603, %r602;
	mov.u64 	%rd269, %rd268;
	@%p163 bra 	$L__BB3_118;
	setp.lt.s64 	%p164, %rd268, %rd96;
	selp.b32 	%r603, %r602, %r104, %p164;
	min.s64 	%rd269, %rd268, %rd96;
$L__BB3_118:
	setp.lt.s32 	%p165, %r205, 225;
	mov.u32 	%r640, %r603;
	mov.u64 	%rd304, %rd269;
	@%p165 bra 	$L__BB3_204;
	ld.shared.u32 	%r107, [_ZN6thrust24THRUST_300001_SM_1000_NS8cuda_cub4core6detail5shmemE+120];
	ld.shared.u64 	%rd99, [_ZN6thrust24THRUST_300001_SM_1000_NS8cuda_cub4core6detail5shmemE+128];
	setp.lt.s32 	%p166, %r603, %r107;
	mov.u32 	%r640, %r107;
	mov.u64 	%rd304, %rd99;
	@%p166 bra 	$L__BB3_204;
	setp.lt.s32 	%p167, %r107, %r603;
	mov.u32 	%r640, %r603;
	mov.u64 	%rd304, %rd269;
	@%p167 bra 	$L__BB3_204;
	setp.lt.s64 	%p168, %rd269, %rd99;
	selp.b32 	%r640, %r603, %r107, %p168;
	min.s64 	%rd304, %rd269, %rd99;
	bra.uni 	$L__BB3_204;
$L__BB3_122:
	mov.u32 	%r109, %tid.x;
	cvt.u64.u32 	%rd101, %r109;
	mul.wide.u32 	%rd197, %r109, 4;
	add.s64 	%rd102, %rd1, %rd197;
	ld.global.u32 	%r206, [%rd102];
	add.s32 	%r207, %r109, 256;
	cvt.u64.u32 	%rd198, %r207;
	ld.global.u32 	%r208, [%rd102+1024];
	add.s32 	%r209, %r109, 512;
	cvt.u64.u32 	%rd199, %r209;
	ld.global.u32 	%r210, [%rd102+2048];
	add.s32 	%r211, %r109, 768;
	cvt.u64.u32 	%rd200, %r211;
	ld.global.u32 	%r212, [%rd102+3072];
	or.b32  	%r213, %r109, 1024;
	cvt.u64.u32 	%rd103, %r213;
	add.s64 	%rd291, %rd195, %rd103;
	ld.global.u32 	%r627, [%rd102+4096];
	setp.lt.s32 	%p3, %r206, %r208;
	max.s32 	%r214, %r206, %r208;
	selp.b64 	%rd201, %rd198, %rd101, %p3;
	setp.lt.s32 	%p4, %r214, %r210;
	max.s32 	%r215, %r214, %r210;
	selp.b64 	%rd202, %rd199, %rd201, %p4;
	setp.lt.s32 	%p5, %r215, %r212;
	max.s32 	%r111, %r215, %r212;
	selp.b64 	%rd105, %rd200, %rd202, %p5;
	setp.lt.s32 	%p6, %r111, %r627;
	@%p6 bra 	$L__BB3_124;
	setp.lt.s32 	%p7, %r627, %r111;
	setp.lt.u64 	%p8, %rd105, %rd103;
	or.pred  	%p9, %p7, %p8;
	selp.b32 	%r627, %r111, %r627, %p9;
	add.s64 	%rd203, %rd195, %rd105;
	selp.b64 	%rd291, %rd203, %rd291, %p9;
$L__BB3_124:
	setp.lt.u32 	%p10, %r205, 2560;
	mov.b32 	%r613, 1280;
	@%p10 bra 	$L__BB3_137;
	mov.b32 	%r605, 1280;
	mov.u32 	%r606, %r627;
	mov.u64 	%rd271, %rd291;
$L__BB3_126:
	cvt.u64.u32 	%rd204, %r605;
	add.s64 	%rd205, %rd101, %rd204;
	mul.wide.u32 	%rd206, %r605, 4;
	add.s64 	%rd207, %rd102, %rd206;
	add.s64 	%rd272, %rd205, %rd195;
	ld.global.u32 	%r607, [%rd207];
	add.s64 	%rd273, %rd272, 256;
	ld.global.u32 	%r608, [%rd207+1024];
	add.s64 	%rd274, %rd272, 512;
	ld.global.u32 	%r609, [%rd207+2048];
	add.s64 	%rd275, %rd272, 768;
	ld.global.u32 	%r610, [%rd207+3072];
	add.s64 	%rd291, %rd272, 1024;
	ld.global.u32 	%r627, [%rd207+4096];
	setp.lt.s32 	%p11, %r606, %r607;
	@%p11 bra 	$L__BB3_128;
	setp.lt.s32 	%p12, %r607, %r606;
	setp.lt.s64 	%p13, %rd271, %rd272;
	or.pred  	%p14, %p12, %p13;
	selp.b32 	%r607, %r606, %r607, %p14;
	selp.b64 	%rd272, %rd271, %rd272, %p14;
$L__BB3_128:
	setp.lt.s32 	%p15, %r607, %r608;
	@%p15 bra 	$L__BB3_130;
	setp.lt.s32 	%p16, %r608, %r607;
	setp.lt.s64 	%p17, %rd272, %rd273;
	or.pred  	%p18, %p16, %p17;
	selp.b32 	%r608, %r607, %r608, %p18;
	selp.b64 	%rd273, %rd272, %rd273, %p18;
$L__BB3_130:
	setp.lt.s32 	%p19, %r608, %r609;
	@%p19 bra 	$L__BB3_132;
	setp.lt.s32 	%p20, %r609, %r608;
	setp.lt.s64 	%p21, %rd273, %rd274;
	or.pred  	%p22, %p20, %p21;
	selp.b32 	%r609, %r608, %r609, %p22;
	selp.b64 	%rd274, %rd273, %rd274, %p22;
$L__BB3_132:
	setp.lt.s32 	%p23, %r609, %r610;
	@%p23 bra 	$L__BB3_134;
	setp.lt.s32 	%p24, %r610, %r609;
	setp.lt.s64 	%p25, %rd274, %rd275;
	or.pred  	%p26, %p24, %p25;
	selp.b32 	%r610, %r609, %r610, %p26;
	selp.b64 	%rd275, %rd274, %rd275, %p26;
$L__BB3_134:
	setp.lt.s32 	%p27, %r610, %r627;
	@%p27 bra 	$L__BB3_136;
	setp.lt.s32 	%p28, %r627, %r610;
	setp.lt.s64 	%p29, %rd275, %rd291;
	or.pred  	%p30, %p28, %p29;
	selp.b32 	%r627, %r610, %r627, %p30;
	selp.b64 	%rd291, %rd275, %rd291, %p30;
$L__BB3_136:
	add.s32 	%r613, %r605, 1280;
	add.s32 	%r218, %r605, 2560;
	setp.le.s32 	%p31, %r218, %r205;
	mov.u32 	%r605, %r613;
	mov.u32 	%r606, %r627;
	mov.u64 	%rd271, %rd291;
	@%p31 bra 	$L__BB3_126;
$L__BB3_137:
	setp.le.s32 	%p32, %r205, %r613;
	@%p32 bra 	$L__BB3_160;
	sub.s32 	%r134, %r205, %r613;
	setp.ge.s32 	%p33, %r109, %r134;
	@%p33 bra 	$L__BB3_160;
	not.b32 	%r220, %r109;
	add.s32 	%r221, %r205, %r220;
	sub.s32 	%r135, %r221, %r613;
	and.b32  	%r222, %r135, 768;
	setp.eq.s32 	%p34, %r222, 768;
	mov.u32 	%r618, %r109;
	@%p34 bra 	$L__BB3_145;
	add.s32 	%r223, %r109, %r613;
	cvt.u64.u32 	%rd209, %r223;
	add.s64 	%rd279, %rd195, %rd209;
	mul.wide.u32 	%rd210, %r223, 4;
	add.s64 	%rd278, %rd1, %rd210;
	shr.u32 	%r224, %r135, 8;
	add.s32 	%r225, %r224, 1;
	and.b32  	%r226, %r225, 3;
	neg.s32 	%r614, %r226;
	mov.u32 	%r618, %r109;
$L__BB3_141:
	.pragma "nounroll";
	mov.u64 	%rd129, %rd291;
	mov.u32 	%r139, %r627;
	ld.global.u32 	%r140, [%rd278];
	setp.lt.s32 	%p35, %r139, %r140;
	mov.u32 	%r627, %r140;
	mov.u64 	%rd291, %rd279;
	@%p35 bra 	$L__BB3_144;
	setp.lt.s32 	%p36, %r140, %r139;
	mov.u32 	%r627, %r139;
	mov.u64 	%rd291, %rd129;
	@%p36 bra 	$L__BB3_144;
	setp.lt.s64 	%p37, %rd129, %rd279;
	selp.b32 	%r627, %r139, %r140, %p37;
	min.s64 	%rd291, %rd129, %rd279;
$L__BB3_144:
	add.s32 	%r618, %r618, 256;
	add.s64 	%rd279, %rd279, 256;
	add.s64 	%rd278, %rd278, 1024;
	add.s32 	%r614, %r614, 1;
	setp.ne.s32 	%p38, %r614, 0;
	@%p38 bra 	$L__BB3_141;
$L__BB3_145:
	setp.lt.u32 	%p39, %r135, 768;
	@%p39 bra 	$L__BB3_160;
	add.s32 	%r621, %r618, %r613;
	cvt.u64.u32 	%rd211, %r621;
	add.s64 	%rd286, %rd195, %rd211;
	cvt.u64.u32 	%rd212, %r618;
	cvt.u64.u32 	%rd213, %r613;
	add.s64 	%rd214, %rd212, %rd213;
	shl.b64 	%rd215, %rd214, 2;
	add.s64 	%rd216, %rd215, %rd1;
	add.s64 	%rd285, %rd216, 3072;
	mul.wide.u32 	%rd217, %r621, 4;
	add.s64 	%rd284, %rd1, %rd217;
	add.s32 	%r622, %r618, 512;
$L__BB3_147:
	mov.u32 	%r151, %r622;
	ld.global.u32 	%r153, [%rd284];
	setp.lt.s32 	%p40, %r627, %r153;
	mov.u32 	%r624, %r153;
	mov.u64 	%rd288, %rd286;
	@%p40 bra 	$L__BB3_150;
	setp.lt.s32 	%p41, %r153, %r627;
	mov.u32 	%r624, %r627;
	mov.u64 	%rd288, %rd291;
	@%p41 bra 	$L__BB3_150;
	setp.lt.s64 	%p42, %rd291, %rd286;
	selp.b32 	%r624, %r627, %r153, %p42;
	min.s64 	%rd288, %rd291, %rd286;
$L__BB3_150:
	add.s32 	%r227, %r621, 256;
	cvt.u64.u32 	%rd218, %r227;
	add.s64 	%rd145, %rd195, %rd218;
	ld.global.u32 	%r156, [%rd285+-2048];
	setp.lt.s32 	%p43, %r624, %r156;
	mov.u32 	%r625, %r156;
	mov.u64 	%rd289, %rd145;
	@%p43 bra 	$L__BB3_153;
	setp.lt.s32 	%p44, %r156, %r624;
	mov.u32 	%r625, %r624;
	mov.u64 	%rd289, %rd288;
	@%p44 bra 	$L__BB3_153;
	setp.lt.s64 	%p45, %rd288, %rd145;
	selp.b32 	%r625, %r624, %r156, %p45;
	min.s64 	%rd289, %rd288, %rd145;
$L__BB3_153:
	add.s32 	%r228, %r621, 512;
	cvt.u64.u32 	%rd219, %r228;
	add.s64 	%rd148, %rd195, %rd219;
	ld.global.u32 	%r159, [%rd285+-1024];
	setp.lt.s32 	%p46, %r625, %r159;
	mov.u32 	%r626, %r159;
	mov.u64 	%rd290, %rd148;
	@%p46 bra 	$L__BB3_156;
	setp.lt.s32 	%p47, %r159, %r625;
	mov.u32 	%r626, %r625;
	mov.u64 	%rd290, %rd289;
	@%p47 bra 	$L__BB3_156;
	setp.lt.s64 	%p48, %rd289, %rd148;
	selp.b32 	%r626, %r625, %r159, %p48;
	min.s64 	%rd290, %rd289, %rd148;
$L__BB3_156:
	add.s32 	%r229, %r621, 768;
	cvt.u64.u32 	%rd220, %r229;
	add.s64 	%rd151, %rd195, %rd220;
	ld.global.u32 	%r162, [%rd285];
	setp.lt.s32 	%p49, %r626, %r162;
	mov.u32 	%r627, %r162;
	mov.u64 	%rd291, %rd151;
	@%p49 bra 	$L__BB3_159;
	setp.lt.s32 	%p50, %r162, %r626;
	mov.u32 	%r627, %r626;
	mov.u64 	%rd291, %rd290;
	@%p50 bra 	$L__BB3_159;
	setp.lt.s64 	%p51, %rd290, %rd151;
	selp.b32 	%r627, %r626, %r162, %p51;
	min.s64 	%rd291, %rd290, %rd151;
$L__BB3_159:
	add.s64 	%rd286, %rd286, 1024;
	add.s64 	%rd285, %rd285, 4096;
	add.s64 	%rd284, %rd284, 4096;
	add.s32 	%r622, %r151, 1024;
	add.s32 	%r230, %r151, 512;
	add.s32 	%r621, %r621, 1024;
	setp.lt.s32 	%p52, %r230, %r134;
	@%p52 bra 	$L__BB3_147;
$L__BB3_160:
	// begin inline asm
	mov.u32 %r231, %laneid;
	// end inline asm
	mov.b32 	%r249, 1;
	mov.b32 	%r250, 31;
	mov.b32 	%r251, -1;
	// begin inline asm
	shfl.sync.down.b32 %r232, %r627, %r249, %r250, %r251;
	// end inline asm
	// begin inline asm
	shfl.sync.down.b32 %r237, %r238, %r249, %r250, %r251;
	// end inline asm
	mov.b64 	{%r243, %r248}, %rd291;
	// begin inline asm
	shfl.sync.down.b32 %r242, %r243, %r249, %r250, %r251;
	// end inline asm
	// begin inline asm
	shfl.sync.down.b32 %r247, %r248, %r249, %r250, %r251;
	// end inline asm
	mov.b64 	%rd158, {%r242, %r247};
	setp.gt.s32 	%p53, %r231, 30;
	mov.u32 	%r629, %r627;
	mov.u64 	%rd293, %rd291;
	@%p53 bra 	$L__BB3_164;
	setp.lt.s32 	%p54, %r627, %r232;
	mov.u32 	%r629, %r232;
	mov.u64 	%rd293, %rd158;
	@%p54 bra 	$L__BB3_164;
	setp.lt.s32 	%p55, %r232, %r627;
	mov.u32 	%r629, %r627;
	mov.u64 	%rd293, %rd291;
	@%p55 bra 	$L__BB3_164;
	setp.lt.s64 	%p56, %rd291, %rd158;
	selp.b32 	%r629, %r627, %r232, %p56;
	min.s64 	%rd293, %rd291, %rd158;
$L__BB3_164:
	mov.b32 	%r269, 2;
	mov.b32 	%r270, 31;
	mov.b32 	%r271, -1;
	// begin inline asm
	shfl.sync.down.b32 %r252, %r629, %r269, %r270, %r271;
	// end inline asm
	// begin inline asm
	shfl.sync.down.b32 %r257, %r258, %r269, %r270, %r271;
	// end inline asm
	mov.b64 	{%r263, %r268}, %rd293;
	// begin inline asm
	shfl.sync.down.b32 %r262, %r263, %r269, %r270, %r271;
	// end inline asm
	// begin inline asm
	shfl.sync.down.b32 %r267, %r268, %r269, %r270, %r271;
	// end inline asm
	mov.b64 	%rd161, {%r262, %r267};
	setp.gt.s32 	%p57, %r231, 29;
	mov.u32 	%r630, %r629;
	mov.u64 	%rd294, %rd293;
	@%p57 bra 	$L__BB3_168;
	setp.lt.s32 	%p58, %r629, %r252;
	mov.u32 	%r630, %r252;
	mov.u64 	%rd294, %rd161;
	@%p58 bra 	$L__BB3_168;
	setp.lt.s32 	%p59, %r252, %r629;
	mov.u32 	%r630, %r629;
	mov.u64 	%rd294, %rd293;
	@%p59 bra 	$L__BB3_168;
	setp.lt.s64 	%p60, %rd293, %rd161;
	selp.b32 	%r630, %r629, %r252, %p60;
	min.s64 	%rd294, %rd293, %rd161;
$L__BB3_168:
	mov.b32 	%r289, 4;
	mov.b32 	%r290, 31;
	mov.b32 	%r291, -1;
	// begin inline asm
	shfl.sync.down.b32 %r272, %r630, %r289, %r290, %r291;
	// end inline asm
	// begin inline asm
	shfl.sync.down.b32 %r277, %r278, %r289, %r290, %r291;
	// end inline asm
	mov.b64 	{%r283, %r288}, %rd294;
	// begin inline asm
	shfl.sync.down.b32 %r282, %r283, %r289, %r290, %r291;
	// end inline asm
	// begin inline asm
	shfl.sync.down.b32 %r287, %r288, %r289, %r290, %r291;
	// end inline asm
	mov.b64 	%rd164, {%r282, %r287};
	setp.gt.s32 	%p61, %r231, 27;
	mov.u32 	%r631, %r630;
	mov.u64 	%rd295, %rd294;
	@%p61 bra 	$L__BB3_172;
	setp.lt.s32 	%p62, %r630, %r272;
	mov.u32 	%r631, %r272;
	mov.u64 	%rd295, %rd164;
	@%p62 bra 	$L__BB3_172;
	setp.lt.s32 	%p63, %r272, %r630;
	mov.u32 	%r631, %r630;
	mov.u64 	%rd295, %rd294;
	@%p63 bra 	$L__BB3_172;
	setp.lt.s64 	%p64, %rd294, %rd164;
	selp.b32 	%r631, %r630, %r272, %p64;
	min.s64 	%rd295, %rd294, %rd164;
$L__BB3_172:
	mov.b32 	%r309, 8;
	mov.b32 	%r310, 31;
	mov.b32 	%r311, -1;
	// begin inline asm
	shfl.sync.down.b32 %r292, %r631, %r309, %r310, %r311;
	// end inline asm
	// begin inline asm
	shfl.sync.down.b32 %r297, %r298, %r309, %r310, %r311;
	// end inline asm
	mov.b64 	{%r303, %r308}, %rd295;
	// begin inline asm
	shfl.sync.down.b32 %r302, %r303, %r309, %r310, %r311;
	// end inline asm
	// begin inline asm
	shfl.sync.down.b32 %r307, %r308, %r309, %r310, %r311;
	// end inline asm
	mov.b64 	%rd167, {%r302, %r307};
	setp.gt.s32 	%p65, %r231, 23;
	mov.u32 	%r632, %r631;
	mov.u64 	%rd296, %rd295;
	@%p65 bra 	$L__BB3_176;
	setp.lt.s32 	%p66, %r631, %r292;
	mov.u32 	%r632, %r292;
	mov.u64 	%rd296, %rd167;
	@%p66 bra 	$L__BB3_176;
	setp.lt.s32 	%p67, %r292, %r631;
	mov.u32 	%r632, %r631;
	mov.u64 	%rd296, %rd295;
	@%p67 bra 	$L__BB3_176;
	setp.lt.s64 	%p68, %rd295, %rd167;
	selp.b32 	%r632, %r631, %r292, %p68;
	min.s64 	%rd296, %rd295, %rd167;
$L__BB3_176:
	mov.b32 	%r329, 16;
	mov.b32 	%r330, 31;
	mov.b32 	%r331, -1;
	// begin inline asm
	shfl.sync.down.b32 %r312, %r632, %r329, %r330, %r331;
	// end inline asm
	// begin inline asm
	shfl.sync.down.b32 %r317, %r318, %r329, %r330, %r331;
	// end inline asm
	mov.b64 	{%r323, %r328}, %rd296;
	// begin inline asm
	shfl.sync.down.b32 %r322, %r323, %r329, %r330, %r331;
	// end inline asm
	// begin inline asm
	shfl.sync.down.b32 %r327, %r328, %r329, %r330, %r331;
	// end inline asm
	mov.b64 	%rd170, {%r322, %r327};
	setp.gt.s32 	%p69, %r231, 15;
	mov.u32 	%r640, %r632;
	mov.u64 	%rd304, %rd296;
	@%p69 bra 	$L__BB3_180;
	setp.lt.s32 	%p70, %r632, %r312;
	mov.u32 	%r640, %r312;
	mov.u64 	%rd304, %rd170;
	@%p70 bra 	$L__BB3_180;
	setp.lt.s32 	%p71, %r312, %r632;
	mov.u32 	%r640, %r632;
	mov.u64 	%rd304, %rd296;
	@%p71 bra 	$L__BB3_180;
	setp.lt.s64 	%p72, %rd296, %rd170;
	selp.b32 	%r640, %r632, %r312, %p72;
	min.s64 	%rd304, %rd296, %rd170;
$L__BB3_180:
	setp.ne.s32 	%p73, %r231, 0;
	@%p73 bra 	$L__BB3_182;
	shr.u32 	%r332, %r109, 1;
	and.b32  	%r333, %r332, 496;
	mov.u32 	%r334, _ZN6thrust24THRUST_300001_SM_1000_NS8cuda_cub4core6detail5shmemE;
	add.s32 	%r335, %r334, %r333;
	st.shared.u32 	[%r335+8], %r640;
	st.shared.u64 	[%r335+16], %rd304;
$L__BB3_182:
	bar.sync 	0;
	setp.ne.s32 	%p74, %r109, 0;
	@%p74 bra 	$L__BB3_204;
	ld.shared.u32 	%r184, [_ZN6thrust24THRUST_300001_SM_1000_NS8cuda_cub4core6detail5shmemE+24];
	ld.shared.u64 	%rd173, [_ZN6thrust24THRUST_300001_SM_1000_NS8cuda_cub4core6detail5shmemE+32];
	setp.lt.s32 	%p75, %r640, %r184;
	mov.u32 	%r634, %r184;
	mov.u64 	%rd298, %rd173;
	@%p75 bra 	$L__BB3_186;
	setp.lt.s32 	%p76, %r184, %r640;
	mov.u32 	%r634, %r640;
	mov.u64 	%rd298, %rd304;
	@%p76 bra 	$L__BB3_186;
	setp.lt.s64 	%p77, %rd304, %rd173;
	selp.b32 	%r634, %r640, %r184, %p77;
	min.s64 	%rd298, %rd304, %rd173;
$L__BB3_186:
	ld.shared.u32 	%r187, [_ZN6thrust24THRUST_300001_SM_1000_NS8cuda_cub4core6detail5shmemE+40];
	ld.shared.u64 	%rd176, [_ZN6thrust24THRUST_300001_SM_1000_NS8cuda_cub4core6detail5shmemE+48];
	setp.lt.s32 	%p78, %r634, %r187;
	mov.u32 	%r635, %r187;
	mov.u64 	%rd299, %rd176;
	@%p78 bra 	$L__BB3_189;
	setp.lt.s32 	%p79, %r187, %r634;
	mov.u32 	%r635, %r634;
	mov.u64 	%rd299, %rd298;
	@%p79 bra 	$L__BB3_189;
	setp.lt.s64 	%p80, %rd298, %rd176;
	selp.b32 	%r635, %r634, %r187, %p80;
	min.s64 	%rd299, %rd298, %rd176;
$L__BB3_189:
	ld.shared.u32 	%r190, [_ZN6thrust24THRUST_300001_SM_1000_NS8cuda_cub4core6detail5shmemE+56];
	ld.shared.u64 	%rd179, [_ZN6thrust24THRUST_300001_SM_1000_NS8cuda_cub4core6detail5shmemE+64];
	setp.lt.s32 	%p81, %r635, %r190;
	mov.u32 	%r636, %r190;
	mov.u64 	%rd300, %rd179;
	@%p81 bra 	$L__BB3_192;
	setp.lt.s32 	%p82, %r190, %r635;
	mov.u32 	%r636, %r635;
	mov.u64 	%rd300, %rd299;
	@%p82 bra 	$L__BB3_192;
	setp.lt.s64 	%p83, %rd299, %rd179;
	selp.b32 	%r636, %r635, %r190, %p83;
	min.s64 	%rd300, %rd299, %rd179;
$L__BB3_192:
	ld.shared.u32 	%r193, [_ZN6thrust24THRUST_300001_SM_1000_NS8cuda_cub4core6detail5shmemE+72];
	ld.shared.u64 	%rd182, [_ZN6thrust24THRUST_300001_SM_1000_NS8cuda_cub4core6detail5shmemE+80];
	setp.lt.s32 	%p84, %r636, %r193;
	mov.u32 	%r637, %r193;
	mov.u64 	%rd301, %rd182;
	@%p84 bra 	$L__BB3_195;
	setp.lt.s32 	%p85, %r193, %r636;
	mov.u32 	%r637, %r636;
	mov.u64 	%rd301, %rd300;
	@%p85 bra 	$L__BB3_195;
	setp.lt.s64 	%p86, %rd300, %rd182;
	selp.b32 	%r637, %r636, %r193, %p86;
	min.s64 	%rd301, %rd300, %rd182;
$L__BB3_195:
	ld.shared.u32 	%r196, [_ZN6thrust24THRUST_300001_SM_1000_NS8cuda_cub4core6detail5shmemE+88];
	ld.shared.u64 	%rd185, [_ZN6thrust24THRUST_300001_SM_1000_NS8cuda_cub4core6detail5shmemE+96];
	setp.lt.s32 	%p87, %r637, %r196;
	mov.u32 	%r638, %r196;
	mov.u64 	%rd302, %rd185;
	@%p87 bra 	$L__BB3_198;
	setp.lt.s32 	%p88, %r196, %r637;
	mov.u32 	%r638, %r637;
	mov.u64 	%rd302, %rd301;
	@%p88 bra 	$L__BB3_198;
	setp.lt.s64 	%p89, %rd301, %rd185;
	selp.b32 	%r638, %r637, %r196, %p89;
	min.s64 	%rd302, %rd301, %rd185;
$L__BB3_198:
	ld.shared.u32 	%r199, [_ZN6thrust24THRUST_300001_SM_1000_NS8cuda_cub4core6detail5shmemE+104];
	ld.shared.u64 	%rd188, [_ZN6thrust24THRUST_300001_SM_1000_NS8cuda_cub4core6detail5shmemE+112];
	setp.lt.s32 	%p90, %r638, %r199;
	mov.u32 	%r639, %r199;
	mov.u64 	%rd303, %rd188;
	@%p90 bra 	$L__BB3_201;
	setp.lt.s32 	%p91, %r199, %r638;
	mov.u32 	%r639, %r638;
	mov.u64 	%rd303, %rd302;
	@%p91 bra 	$L__BB3_201;
	setp.lt.s64 	%p92, %rd302, %rd188;
	selp.b32 	%r639, %r638, %r199, %p92;
	min.s64 	%rd303, %rd302, %rd188;
$L__BB3_201:
	ld.shared.u32 	%r202, [_ZN6thrust24THRUST_300001_SM_1000_NS8cuda_cub4core6detail5shmemE+120];
	ld.shared.u64 	%rd191, [_ZN6thrust24THRUST_300001_SM_1000_NS8cuda_cub4core6detail5shmemE+128];
	setp.lt.s32 	%p93, %r639, %r202;
	mov.u32 	%r640, %r202;
	mov.u64 	%rd304, %rd191;
	@%p93 bra 	$L__BB3_204;
	setp.lt.s32 	%p94, %r202, %r639;
	mov.u32 	%r640, %r639;
	mov.u64 	%rd304, %rd303;
	@%p94 bra 	$L__BB3_204;
	setp.lt.s64 	%p95, %rd303, %rd191;
	selp.b32 	%r640, %r639, %r202, %p95;
	min.s64 	%rd304, %rd303, %rd191;
$L__BB3_204:
	mov.u32 	%r565, %tid.x;
	setp.ne.s32 	%p212, %r565, 0;
	@%p212 bra 	$L__BB3_206;
	ld.param.u64 	%rd234, [_ZN6thrust24THRUST_300001_SM_1000_NS8cuda_cub4core6detail13_kernel_agentINS1_8__reduce11ReduceAgentINS0_12zip_iteratorIN4cuda3std3__45tupleIJNS0_10device_ptrIiEENS0_17counting_iteratorIlNS0_11use_defaultESF_SF_EEEEEEEPNSB_IJilEEESJ_iNS1_9__extrema9arg_max_fIilNSA_4lessIiEEEEEEJSI_SK_iSP_EEEvDpT0__param_1];
	cvta.to.global.u64 	%rd233, %rd234;
	st.global.u32 	[%rd233], %r640;
	st.global.u64 	[%rd233+8], %rd304;
$L__BB3_206:
	ret;

}
	// .globl	_ZN6thrust24THRUST_300001_SM_1000_NS8cuda_cub4core6detail13_kernel_agentINS1_8__reduce11ReduceAgentINS0_12zip_iteratorIN4cuda3std3__45tupleIJNS0_10device_ptrIiEENS0_17counting_iteratorIlNS0_11use_defaultESF_SF_EEEEEEEPNSB_IJilEEESJ_iNS1_9__extrema9arg_max_fIilNSA_4lessIiEEEEEEJSI_SK_iN3cub18CUB_300001_SM_100013GridEvenShareIiEENSS_9GridQueueIjEESP_EEEvDpT0_
.visible .entry _ZN6thrust24THRUST_300001_SM_1000_NS8cuda_cub4core6detail13_kernel_agentINS1_8__reduce11ReduceAgentINS0_12zip_iteratorIN4cuda3std3__45tupleIJNS0_10device_ptrIiEENS0_17counting_iteratorIlNS0_11use_defaultESF_SF_EEEEEEEPNSB_IJilEEESJ_iNS1_9__extrema9arg_max_fIilNSA_4lessIiEEEEEEJSI_SK_iN3cub18CUB_300001_SM_100013GridEvenShareIiEENSS_9GridQueueIjEESP_EEEvDpT0_(
	.param .align 8 .b8 _ZN6thrust24THRUST_300001_SM_1000_NS8cuda_cub4core6detail13_kernel_agentINS1_8__reduce11ReduceAgentINS0_12zip_iteratorIN4cuda3std3__45tupleIJNS0_10device_ptrIiEENS0_17counting_iteratorIlNS0_11use_defaultESF_SF_EEEEEEEPNSB_IJilEEESJ_iNS1_9__extrema9arg_max_fIilNSA_4lessIiEEEEEEJSI_SK_iN3cub18CUB_300001_SM_100013GridEvenShareIiEENSS_9GridQueueIjEESP_EEEvDpT0__param_0[16],
	.param .u64 .ptr .align 1 _ZN6thrust24THRUST_300001_SM_1000_NS8cuda_cub4core6detail13_kernel_agentINS1_8__reduce11ReduceAgentINS0_12zip_iteratorIN4cuda3std3__45tupleIJNS0_10device_ptrIiEENS0_17counting_iteratorIlNS0_11use_defaultESF_SF_EEEEEEEPNSB_IJilEEESJ_iNS1_9__extrema9arg_max_fIilNSA_4lessIiEEEEEEJSI_SK_iN3cub18CUB_300001_SM_100013GridEvenShareIiEENSS_9GridQueueIjEESP_EEEvDpT0__param_1,
	.param .u32 _ZN6thrust24THRUST_300001_SM_1000_NS8cuda_cub4core6detail13_kernel_agentINS1_8__reduce11ReduceAgentINS0_12zip_iteratorIN4cuda3std3__45tupleIJNS0_10device_ptrIiEENS0_17counting_iteratorIlNS0_11use_defaultESF_SF_EEEEEEEPNSB_IJilEEESJ_iNS1_9__extrema9arg_max_fIilNSA_4lessIiEEEEEEJSI_SK_iN3cub18CUB_300001_SM_100013GridEvenShareIiEENSS_9GridQueueIjEESP_EEEvDpT0__param_2,
	.param .align 4 .b8 _ZN6thrust24THRUST_300001_SM_1000_NS8cuda_cub4core6detail13_kernel_agentINS1_8__reduce11ReduceAgentINS0_12zip_iteratorIN4cuda3std3__45tupleIJNS0_10device_ptrIiEENS0_17counting_iteratorIlNS0_11use_defaultESF_SF_EEEEEEEPNSB_IJilEEESJ_iNS1_9__extrema9arg_max_fIilNSA_4lessIiEEEEEEJSI_SK_iN3cub18CUB_300001_SM_100013GridEvenShareIiEENSS_9GridQueueIjEESP_EEEvDpT0__param_3[40],
	.param .align 8 .b8 _ZN6thrust24THRUST_300001_SM_1000_NS8cuda_cub4core6detail13_kernel_agentINS1_8__reduce11ReduceAgentINS0_12zip_iteratorIN4cuda3std3__45tupleIJNS0_10device_ptrIiEENS0_17counting_iteratorIlNS0_11use_defaultESF_SF_EEEEEEEPNSB_IJilEEESJ_iNS1_9__extrema9arg_max_fIilNSA_4lessIiEEEEEEJSI_SK_iN3cub18CUB_300001_SM_100013GridEvenShareIiEENSS_9GridQueueIjEESP_EEEvDpT0__param_4[8],
	.param .align 1 .b8 _ZN6thrust24THRUST_300001_SM_1000_NS8cuda_cub4core6detail13_kernel_agentINS1_8__reduce11ReduceAgentINS0_12zip_iteratorIN4cuda3std3__45tupleIJNS0_10device_ptrIiEENS0_17counting_iteratorIlNS0_11use_defaultESF_SF_EEEEEEEPNSB_IJilEEESJ_iNS1_9__extrema9arg_max_fIilNSA_4lessIiEEEEEEJSI_SK_iN3cub18CUB_300001_SM_100013GridEvenShareIiEENSS_9GridQueueIjEESP_EEEvDpT0__param_5[1]
)
.maxntid 256
{
	.reg .pred 	%p<215>;
	.reg .b32 	%r<678>;
	.reg .b64 	%rd<286>;

	ld.param.u64 	%rd3, [_ZN6thrust24THRUST_300001_SM_1000_NS8cuda_cub4core6detail13_kernel_agentINS1_8__reduce11ReduceAgentINS0_12zip_iteratorIN4cuda3std3__45tupleIJNS0_10device_ptrIiEENS0_17counting_iteratorIlNS0_11use_defaultESF_SF_EEEEEEEPNSB_IJilEEESJ_iNS1_9__extrema9arg_max_fIilNSA_4lessIiEEEEEEJSI_SK_iN3cub18CUB_300001_SM_100013GridEvenShareIiEENSS_9GridQueueIjEESP_EEEvDpT0__param_0+8];
	ld.param.u64 	%rd181, [_ZN6thrust24THRUST_300001_SM_1000_NS8cuda_cub4core6detail13_kernel_agentINS1_8__reduce11ReduceAgentINS0_12zip_iteratorIN4cuda3std3__45tupleIJNS0_10device_ptrIiEENS0_17counting_iteratorIlNS0_11use_defaultESF_SF_EEEEEEEPNSB_IJilEEESJ_iNS1_9__extrema9arg_max_fIilNSA_4lessIiEEEEEEJSI_SK_iN3cub18CUB_300001_SM_100013GridEvenShareIiEENSS_9GridQueueIjEESP_EEEvDpT0__param_0];
	ld.param.u64 	%rd182, [_ZN6thrust24THRUST_300001_SM_1000_NS8cuda_cub4core6detail13_kernel_agentINS1_8__reduce11ReduceAgentINS0_12zip_iteratorIN4cuda3std3__45tupleIJNS0_10device_ptrIiEENS0_17counting_iteratorIlNS0_11use_defaultESF_SF_EEEEEEEPNSB_IJilEEESJ_iNS1_9__extrema9arg_max_fIilNSA_4lessIiEEEEEEJSI_SK_iN3cub18CUB_300001_SM_100013GridEvenShareIiEENSS_9GridQueueIjEESP_EEEvDpT0__param_4];
	ld.param.u32 	%r235, [_ZN6thrust24THRUST_300001_SM_1000_NS8cuda_cub4core6detail13_kernel_agentINS1_8__reduce11ReduceAgentINS0_12zip_iteratorIN4cuda3std3__45tupleIJNS0_10device_ptrIiEENS0_17counting_iteratorIlNS0_11use_defaultESF_SF_EEEEEEEPNSB_IJilEEESJ_iNS1_9__extrema9arg_max_fIilNSA_4lessIiEEEEEEJSI_SK_iN3cub18CUB_300001_SM_100013GridEvenShareIiEENSS_9GridQueueIjEESP_EEEvDpT0__param_2];
	cvta.to.global.u64 	%rd1, %rd182;
	cvta.to.global.u64 	%rd2, %rd181;
	mov.u32 	%r1, %ctaid.x;
	mul.lo.s32 	%r2, %r1, 1280;
	mov.u32 	%r236, %nctaid.x;
	mul.lo.s32 	%r3, %r236, 1280;
	add.s32 	%r237, %r2, 1280;
	setp.le.s32 	%p1, %r237, %r235;
	@%p1 bra 	$L__BB4_121;
	sub.s32 	%r4, %r235, %r2;
	mov.u32 	%r5, %tid.x;
	setp.ge.s32 	%p98, %r5, %r4;
	mov.b32 	%r613, 0;
	mov.b64 	%rd232, 0;
	mov.u32 	%r601, %r5;
	@%p98 bra 	$L__BB4_3;
	add.s32 	%r367, %r2, %r5;
	cvt.s64.s32 	%rd207, %r367;
	mul.wide.s32 	%rd208, %r367, 4;
	add.s64 	%rd209, %rd2, %rd208;
	add.s64 	%rd232, %rd3, %rd207;
	ld.global.u32 	%r613, [%rd209];
	add.s32 	%r601, %r5, 256;
$L__BB4_3:
	setp.ge.s32 	%p99, %r601, %r4;
	@%p99 bra 	$L__BB4_25;
	not.b32 	%r369, %r601;
	add.s32 	%r370, %r235, %r369;
	sub.s32 	%r10, %r370, %r2;
	and.b32  	%r371, %r10, 768;
	setp.eq.s32 	%p100, %r371, 768;
	@%p100 bra 	$L__BB4_10;
	add.s32 	%r597, %r601, %r2;
	shr.u32 	%r372, %r10, 8;
	add.s32 	%r373, %r372, 1;
	and.b32  	%r374, %r373, 3;
	neg.s32 	%r596, %r374;
$L__BB4_6:
	.pragma "nounroll";
	mov.u64 	%rd6, %rd232;
	mov.u32 	%r16, %r613;
	cvt.s64.s32 	%rd211, %r597;
	add.s64 	%rd7, %rd3, %rd211;
	mul.wide.s32 	%rd212, %r597, 4;
	add.s64 	%rd213, %rd2, %rd212;
	ld.global.u32 	%r17, [%rd213];
	setp.lt.s32 	%p101, %r16, %r17;
	mov.u64 	%rd232, %rd7;
	mov.u32 	%r613, %r17;
	@%p101 bra 	$L__BB4_9;
	setp.lt.s32 	%p102, %r17, %r16;
	mov.u64 	%rd232, %rd6;
	mov.u32 	%r613, %r16;
	@%p102 bra 	$L__BB4_9;
	setp.lt.s64 	%p103, %rd6, %rd7;
	min.s64 	%rd232, %rd6, %rd7;
	selp.b32 	%r613, %r16, %r17, %p103;
$L__BB4_9:
	add.s32 	%r601, %r601, 256;
	add.s32 	%r597, %r597, 256;
	add.s32 	%r596, %r596, 1;
	setp.ne.s32 	%p104, %r596, 0;
	@%p104 bra 	$L__BB4_6;
$L__BB4_10:
	setp.lt.u32 	%p105, %r10, 768;
	@%p105 bra 	$L__BB4_25;
	add.s32 	%r604, %r601, %r2;
	add.s32 	%r607, %r604, 256;
	add.s32 	%r606, %r604, 512;
	add.s32 	%r605, %r604, 768;
	add.s64 	%rd12, %rd2, 2048;
$L__BB4_12:
	cvt.s64.s32 	%rd214, %r607;
	add.s64 	%rd14, %rd3, %rd214;
	cvt.s64.s32 	%rd215, %r606;
	add.s64 	%rd15, %rd3, %rd215;
	cvt.s64.s32 	%rd216, %r605;
	add.s64 	%rd16, %rd3, %rd216;
	cvt.s64.s32 	%rd217, %r604;
	mul.wide.s32 	%rd218, %r604, 4;
	add.s64 	%rd17, %rd12, %rd218;
	add.s64 	%rd18, %rd3, %rd217;
	ld.global.u32 	%r36, [%rd17+-2048];
	setp.lt.s32 	%p106, %r613, %r36;
	mov.u64 	%rd229, %rd18;
	mov.u32 	%r610, %r36;
	@%p106 bra 	$L__BB4_15;
	setp.lt.s32 	%p107, %r36, %r613;
	mov.u64 	%rd229, %rd232;
	mov.u32 	%r610, %r613;
	@%p107 bra 	$L__BB4_15;
	setp.lt.s64 	%p108, %rd232, %rd18;
	min.s64 	%rd229, %rd232, %rd18;
	selp.b32 	%r610, %r613, %r36, %p108;
$L__BB4_15:
	ld.global.u32 	%r39, [%rd17+-1024];
	setp.lt.s32 	%p109, %r610, %r39;
	mov.u64 	%rd230, %rd14;
	mov.u32 	%r611, %r39;
	@%p109 bra 	$L__BB4_18;
	setp.lt.s32 	%p110, %r39, %r610;
	mov.u64 	%rd230, %rd229;
	mov.u32 	%r611, %r610;
	@%p110 bra 	$L__BB4_18;
	setp.lt.s64 	%p111, %rd229, %rd14;
	min.s64 	%rd230, %rd229, %rd14;
	selp.b32 	%r611, %r610, %r39, %p111;
$L__BB4_18:
	ld.global.u32 	%r42, [%rd17];
	setp.lt.s32 	%p112, %r611, %r42;
	mov.u64 	%rd231, %rd15;
	mov.u32 	%r612, %r42;
	@%p112 bra 	$L__BB4_21;
	setp.lt.s32 	%p113, %r42, %r611;
	mov.u64 	%rd231, %rd230;
	mov.u32 	%r612, %r611;
	@%p113 bra 	$L__BB4_21;
	setp.lt.s64 	%p114, %rd230, %rd15;
	min.s64 	%rd231, %rd230, %rd15;
	selp.b32 	%r612, %r611, %r42, %p114;
$L__BB4_21:
	ld.global.u32 	%r45, [%rd17+1024];
	setp.lt.s32 	%p115, %r612, %r45;
	mov.u64 	%rd232, %rd16;
	mov.u32 	%r613, %r45;
	@%p115 bra 	$L__BB4_24;
	setp.lt.s32 	%p116, %r45, %r612;
	mov.u64 	%rd232, %rd231;
	mov.u32 	%r613, %r612;
	@%p116 bra 	$L__BB4_24;
	setp.lt.s64 	%p117, %rd231, %rd16;
	min.s64 	%rd232, %rd231, %rd16;
	selp.b32 	%r613, %r612, %r45, %p117;
$L__BB4_24:
	add.s32 	%r601, %r601, 1024;
	add.s32 	%r607, %r607, 1024;
	add.s32 	%r606, %r606, 1024;
	add.s32 	%r605, %r605, 1024;
	add.s32 	%r604, %r604, 1024;
	setp.lt.s32 	%p118, %r601, %r4;
	@%p118 bra 	$L__BB4_12;
$L__BB4_25:
	setp.lt.s32 	%p119, %r4, 256;
	@%p119 bra 	$L__BB4_70;
	// begin inline asm
	mov.u32 %r488, %laneid;
	// end inline asm
	mov.b32 	%r506, 1;
	mov.b32 	%r507, 31;
	mov.b32 	%r508, -1;
	// begin inline asm
	shfl.sync.down.b32 %r489, %r613, %r506, %r507, %r508;
	// end inline asm
	// begin inline asm
	shfl.sync.down.b32 %r494, %r495, %r506, %r507, %r508;
	// end inline asm
	mov.b64 	{%r500, %r505}, %rd232;
	// begin inline asm
	shfl.sync.down.b32 %r499, %r500, %r506, %r507, %r508;
	// end inline asm
	// begin inline asm
	shfl.sync.down.b32 %r504, %r505, %r506, %r507, %r508;
	// end inline asm
	mov.b64 	%rd28, {%r499, %r504};
	setp.gt.s32 	%p171, %r488, 30;
	mov.u64 	%rd234, %rd232;
	mov.u32 	%r615, %r613;
	@%p171 bra 	$L__BB4_30;
	setp.lt.s32 	%p172, %r613, %r489;
	mov.u64 	%rd234, %rd28;
	mov.u32 	%r615, %r489;
	@%p172 bra 	$L__BB4_30;
	setp.lt.s32 	%p173, %r489, %r613;
	mov.u64 	%rd234, %rd232;
	mov.u32 	%r615, %r613;
	@%p173 bra 	$L__BB4_30;
	setp.lt.s64 	%p174, %rd232, %rd28;
	min.s64 	%rd234, %rd232, %rd28;
	selp.b32 	%r615, %r613, %r489, %p174;
$L__BB4_30:
	mov.b32 	%r526, 2;
	mov.b32 	%r527, 31;
	mov.b32 	%r528, -1;
	// begin inline asm
	shfl.sync.down.b32 %r509, %r615, %r526, %r527, %r528;
	// end inline asm
	// begin inline asm
	shfl.sync.down.b32 %r514, %r515, %r526, %r527, %r528;
	// end inline asm
	mov.b64 	{%r520, %r525}, %rd234;
	// begin inline asm
	shfl.sync.down.b32 %r519, %r520, %r526, %r527, %r528;
	// end inline asm
	// begin inline asm
	shfl.sync.down.b32 %r524, %r525, %r526, %r527, %r528;
	// end inline asm
	mov.b64 	%rd31, {%r519, %r524};
	setp.gt.s32 	%p175, %r488, 29;
	mov.u64 	%rd235, %rd234;
	mov.u32 	%r616, %r615;
	@%p175 bra 	$L__BB4_34;
	setp.lt.s32 	%p176, %r615, %r509;
	mov.u64 	%rd235, %rd31;
	mov.u32 	%r616, %r509;
	@%p176 bra 	$L__BB4_34;
	setp.lt.s32 	%p177, %r509, %r615;
	mov.u64 	%rd235, %rd234;
	mov.u32 	%r616, %r615;
	@%p177 bra 	$L__BB4_34;
	setp.lt.s64 	%p178, %rd234, %rd31;
	min.s64 	%rd235, %rd234, %rd31;
	selp.b32 	%r616, %r615, %r509, %p178;
$L__BB4_34:
	mov.b32 	%r546, 4;
	mov.b32 	%r547, 31;
	mov.b32 	%r548, -1;
	// begin inline asm
	shfl.sync.down.b32 %r529, %r616, %r546, %r547, %r548;
	// end inline asm
	// begin inline asm
	shfl.sync.down.b32 %r534, %r535, %r546, %r547, %r548;
	// end inline asm
	mov.b64 	{%r540, %r545}, %rd235;
	// begin inline asm
	shfl.sync.down.b32 %r539, %r540, %r546, %r547, %r548;
	// end inline asm
	// begin inline asm
	shfl.sync.down.b32 %r544, %r545, %r546, %r547, %r548;
	// end inline asm
	mov.b64 	%rd34, {%r539, %r544};
	setp.gt.s32 	%p179, %r488, 27;
	mov.u64 	%rd236, %rd235;
	mov.u32 	%r617, %r616;
	@%p179 bra 	$L__BB4_38;
	setp.lt.s32 	%p180, %r616, %r529;
	mov.u64 	%rd236, %rd34;
	mov.u32 	%r617, %r529;
	@%p180 bra 	$L__BB4_38;
	setp.lt.s32 	%p181, %r529, %r616;
	mov.u64 	%rd236, %rd235;
	mov.u32 	%r617, %r616;
	@%p181 bra 	$L__BB4_38;
	setp.lt.s64 	%p182, %rd235, %rd34;
	min.s64 	%rd236, %rd235, %rd34;
	selp.b32 	%r617, %r616, %r529, %p182;
$L__BB4_38:
	mov.b32 	%r566, 8;
	mov.b32 	%r567, 31;
	mov.b32 	%r568, -1;
	// begin inline asm
	shfl.sync.down.b32 %r549, %r617, %r566, %r567, %r568;
	// end inline asm
	// begin inline asm
	shfl.sync.down.b32 %r554, %r555, %r566, %r567, %r568;
	// end inline asm
	mov.b64 	{%r560, %r565}, %rd236;
	// begin inline asm
	shfl.sync.down.b32 %r559, %r560, %r566, %r567, %r568;
	// end inline asm
	// begin inline asm
	shfl.sync.down.b32 %r564, %r565, %r566, %r567, %r568;
	// end inline asm
	mov.b64 	%rd37, {%r559, %r564};
	setp.gt.s32 	%p183, %r488, 23;
	mov.u64 	%rd237, %rd236;
	mov.u32 	%r618, %r617;
	@%p183 bra 	$L__BB4_42;
	setp.lt.s32 	%p184, %r617, %r549;
	mov.u64 	%rd237, %rd37;
	mov.u32 	%r618, %r549;
	@%p184 bra 	$L__BB4_42;
	setp.lt.s32 	%p185, %r549, %r617;
	mov.u64 	%rd237, %rd236;
	mov.u32 	%r618, %r617;
	@%p185 bra 	$L__BB4_42;
	setp.lt.s64 	%p186, %rd236, %rd37;
	min.s64 	%rd237, %rd236, %rd37;
	selp.b32 	%r618, %r617, %r549, %p186;
$L__BB4_42:
	mov.b32 	%r586, 16;
	mov.b32 	%r587, 31;
	mov.b32 	%r588, -1;
	// begin inline asm
	shfl.sync.down.b32 %r569, %r618, %r586, %r587, %r588;
	// end inline asm
	// begin inline asm
	shfl.sync.down.b32 %r574, %r575, %r586, %r587, %r588;
	// end inline asm
	mov.b64 	{%r580, %r585}, %rd237;
	// begin inline asm
	shfl.sync.down.b32 %r579, %r580, %r586, %r587, %r588;
	// end inline asm
	// begin inline asm
	shfl.sync.down.b32 %r584, %r585, %r586, %r587, %r588;
	// end inline asm
	mov.b64 	%rd40, {%r579, %r584};
	setp.gt.s32 	%p187, %r488, 15;
	mov.u64 	%rd285, %rd237;
	mov.u32 	%r677, %r618;
	@%p187 bra 	$L__BB4_46;
	setp.lt.s32 	%p188, %r618, %r569;
	mov.u64 	%rd285, %rd40;
	mov.u32 	%r677, %r569;
	@%p188 bra 	$L__BB4_46;
	setp.lt.s32 	%p189, %r569, %r618;
	mov.u64 	%rd285, %rd237;
	mov.u32 	%r677, %r618;
	@%p189 bra 	$L__BB4_46;
	setp.lt.s64 	%p190, %rd237, %rd40;
	min.s64 	%rd285, %rd237, %rd40;
	selp.b32 	%r677, %r618, %r569, %p190;
$L__BB4_46:
	setp.ne.s32 	%p191, %r488, 0;
	@%p191 bra 	$L__BB4_48;
	shr.u32 	%r589, %r5, 1;
	and.b32  	%r590, %r589, 496;
	mov.u32 	%r591, _ZN6thrust24THRUST_300001_SM_1000_NS8cuda_cub4core6detail5shmemE;
	add.s32 	%r592, %r591, %r590;
	st.shared.u32 	[%r592+8], %r677;
	st.shared.u64 	[%r592+16], %rd285;
$L__BB4_48:
	bar.sync 	0;
	setp.ne.s32 	%p192, %r5, 0;
	@%p192 bra 	$L__BB4_208;
	ld.shared.u32 	%r70, [_ZN6thrust24THRUST_300001_SM_1000_NS8cuda_cub4core6detail5shmemE+24];
	ld.shared.u64 	%rd43, [_ZN6thrust24THRUST_300001_SM_1000_NS8cuda_cub4core6detail5shmemE+32];
	setp.lt.s32 	%p193, %r677, %r70;
	mov.u64 	%rd239, %rd43;
	mov.u32 	%r620, %r70;
	@%p193 bra 	$L__BB4_52;
	setp.lt.s32 	%p194, %r70, %r677;
	mov.u64 	%rd239, %rd285;
	mov.u32 	%r620, %r677;
	@%p194 bra 	$L__BB4_52;
	setp.lt.s64 	%p195, %rd285, %rd43;
	min.s64 	%rd239, %rd285, %rd43;
	selp.b32 	%r620, %r677, %r70, %p195;
$L__BB4_52:
	ld.shared.u32 	%r73, [_ZN6thrust24THRUST_300001_SM_1000_NS8cuda_cub4core6detail5shmemE+40];
	ld.shared.u64 	%rd46, [_ZN6thrust24THRUST_300001_SM_1000_NS8cuda_cub4core6detail5shmemE+48];
	setp.lt.s32 	%p196, %r620, %r73;
	mov.u64 	%rd240, %rd46;
	mov.u32 	%r621, %r73;
	@%p196 bra 	$L__BB4_55;
	setp.lt.s32 	%p197, %r73, %r620;
	mov.u64 	%rd240, %rd239;
	mov.u32 	%r621, %r620;
	@%p197 bra 	$L__BB4_55;
	setp.lt.s64 	%p198, %rd239, %rd46;
	min.s64 	%rd240, %rd239, %rd46;
	selp.b32 	%r621, %r620, %r73, %p198;
$L__BB4_55:
	ld.shared.u32 	%r76, [_ZN6thrust24THRUST_300001_SM_1000_NS8cuda_cub4core6detail5shmemE+56];
	ld.shared.u64 	%rd49, [_ZN6thrust24THRUST_300001_SM_1000_NS8cuda_cub4core6detail5shmemE+64];
	setp.lt.s32 	%p199, %r621, %r76;
	mov.u64 	%rd241, %rd49;
	mov.u32 	%r622, %r76;
	@%p199 bra 	$L__BB4_58;
	setp.lt.s32 	%p200, %r76, %r621;
	mov.u64 	%rd241, %rd240;
	mov.u32 	%r622, %r621;
	@%p200 bra 	$L__BB4_58;
	setp.lt.s64 	%p201, %rd240, %rd49;
	min.s64 	%rd241, %rd240, %rd49;
	selp.b32 	%r622, %r621, %r76, %p201;
$L__BB4_58:
	ld.shared.u32 	%r79, [_ZN6thrust24THRUST_300001_SM_1000_NS8cuda_cub4core6detail5shmemE+72];
	ld.shared.u64 	%rd52, [_ZN6thrust24THRUST_300001_SM_1000_NS8cuda_cub4core6detail5shmemE+80];
	setp.lt.s32 	%p202, %r622, %r79;
	mov.u64 	%rd242, %rd52;
	mov.u32 	%r623, %r79;
	@%p202 bra 	$L__BB4_61;
	setp.lt.s32 	%p203, %r79, %r622;
	mov.u64 	%rd242, %rd241;
	mov.u32 	%r623, %r622;
	@%p203 bra 	$L__BB4_61;
	setp.lt.s64 	%p204, %rd241, %rd52;
	min.s64 	%rd242, %rd241, %rd52;
	selp.b32 	%r623, %r622, %r79, %p204;
$L__BB4_61:
	ld.shared.u32 	%r82, [_ZN6thrust24THRUST_300001_SM_1000_NS8cuda_cub4core6detail5shmemE+88];
	ld.shared.u64 	%rd55, [_ZN6thrust24THRUST_300001_SM_1000_NS8cuda_cub4core6detail5shmemE+96];
	setp.lt.s32 	%p205, %r623, %r82;
	mov.u32 	%r624, %r82;
	mov.u64 	%rd243, %rd55;
	@%p205 bra 	$L__BB4_64;
	setp.lt.s32 	%p206, %r82, %r623;
	mov.u32 	%r624, %r623;
	mov.u64 	%rd243, %rd242;
	@%p206 bra 	$L__BB4_64;
	setp.lt.s64 	%p207, %rd242, %rd55;
	selp.b32 	%r624, %r623, %r82, %p207;
	min.s64 	%rd243, %rd242, %rd55;
$L__BB4_64:
	ld.shared.u32 	%r85, [_ZN6thrust24THRUST_300001_SM_1000_NS8cuda_cub4core6detail5shmemE+104];
	ld.shared.u64 	%rd58, [_ZN6thrust24THRUST_300001_SM_1000_NS8cuda_cub4core6detail5shmemE+112];
	setp.lt.s32 	%p208, %r624, %r85;
	mov.u32 	%r625, %r85;
	mov.u64 	%rd244, %rd58;
	@%p208 bra 	$L__BB4_67;
	setp.lt.s32 	%p209, %r85, %r624;
	mov.u32 	%r625, %r624;
	mov.u64 	%rd244, %rd243;
	@%p209 bra 	$L__BB4_67;
	setp.lt.s64 	%p210, %rd243, %rd58;
	selp.b32 	%r625, %r624, %r85, %p210;
	min.s64 	%rd244, %rd243, %rd58;
$L__BB4_67:
	ld.shared.u32 	%r88, [_ZN6thrust24THRUST_300001_SM_1000_NS8cuda_cub4core6detail5shmemE+120];
	ld.shared.u64 	%rd61, [_ZN6thrust24THRUST_300001_SM_1000_NS8cuda_cub4core6detail5shmemE+128];
	setp.lt.s32 	%p211, %r625, %r88;
	mov.u32 	%r677, %r88;
	mov.u64 	%rd285, %rd61;
	@%p211 bra 	$L__BB4_208;
	setp.lt.s32 	%p212, %r88, %r625;
	mov.u32 	%r677, %r625;
	mov.u64 	%rd285, %rd244;
	@%p212 bra 	$L__BB4_208;
	setp.lt.s64 	%p213, %rd244, %rd61;
	selp.b32 	%r677, %r625, %r88, %p213;
	min.s64 	%rd285, %rd244, %rd61;
	bra.uni 	$L__BB4_208;
$L__BB4_70:
	// begin inline asm
	mov.u32 %r375, %laneid;
	// end inline asm
	and.b32  	%r396, %r5, 992;
	add.s32 	%r397, %r396, 32;
	setp.gt.s32 	%p120, %r397, %r4;
	not.b32 	%r398, %r396;
	add.s32 	%r399, %r4, %r398;
	selp.b32 	%r394, %r399, 31, %p120;
	mov.b32 	%r393, 1;
	mov.b32 	%r395, -1;
	// begin inline asm
	shfl.sync.down.b32 %r376, %r613, %r393, %r394, %r395;
	// end inline asm
	// begin inline asm
	shfl.sync.down.b32 %r381, %r382, %r393, %r394, %r395;
	// end inline asm
	mov.b64 	{%r387, %r392}, %rd232;
	// begin inline asm
	shfl.sync.down.b32 %r386, %r387, %r393, %r394, %r395;
	// end inline asm
	// begin inline asm
	shfl.sync.down.b32 %r391, %r392, %r393, %r394, %r395;
	// end inline asm
	mov.b64 	%rd63, {%r386, %r391};
	setp.ge.s32 	%p121, %r375, %r394;
	mov.u32 	%r626, %r613;
	mov.u64 	%rd245, %rd232;
	@%p121 bra 	$L__BB4_74;
	setp.lt.s32 	%p122, %r613, %r376;
	mov.u32 	%r626, %r376;
	mov.u64 	%rd245, %rd63;
	@%p122 bra 	$L__BB4_74;
	setp.lt.s32 	%p123, %r376, %r613;
	mov.u32 	%r626, %r613;
	mov.u64 	%rd245, %rd232;
	@%p123 bra 	$L__BB4_74;
	setp.lt.s64 	%p124, %rd232, %rd63;
	selp.b32 	%r626, %r613, %r376, %p124;
	min.s64 	%rd245, %rd232, %rd63;
$L__BB4_74:
	mov.b32 	%r417, 2;
	mov.b32 	%r419, -1;
	// begin inline asm
	shfl.sync.down.b32 %r400, %r626, %r417, %r394, %r419;
	// end inline asm
	// begin inline asm
	shfl.sync.down.b32 %r405, %r406, %r417, %r394, %r419;
	// end inline asm
	mov.b64 	{%r411, %r416}, %rd245;
	// begin inline asm
	shfl.sync.down.b32 %r410, %r411, %r417, %r394, %r419;
	// end inline asm
	// begin inline asm
	shfl.sync.down.b32 %r415, %r416, %r417, %r394, %r419;
	// end inline asm
	mov.b64 	%rd66, {%r410, %r415};
	add.s32 	%r420, %r375, 2;
	setp.gt.s32 	%p125, %r420, %r394;
	mov.u32 	%r627, %r626;
	mov.u64 	%rd246, %rd245;
	@%p125 bra 	$L__BB4_78;
	setp.lt.s32 	%p126, %r626, %r400;
	mov.u32 	%r627, %r400;
	mov.u64 	%rd246, %rd66;
	@%p126 bra 	$L__BB4_78;
	setp.lt.s32 	%p127, %r400, %r626;
	mov.u32 	%r627, %r626;
	mov.u64 	%rd246, %rd245;
	@%p127 bra 	$L__BB4_78;
	setp.lt.s64 	%p128, %rd245, %rd66;
	selp.b32 	%r627, %r626, %r400, %p128;
	min.s64 	%rd246, %rd245, %rd66;
$L__BB4_78:
	mov.b32 	%r438, 4;
	mov.b32 	%r440, -1;
	// begin inline asm
	shfl.sync.down.b32 %r421, %r627, %r438, %r394, %r440;
	// end inline asm
	// begin inline asm
	shfl.sync.down.b32 %r426, %r427, %r438, %r394, %r440;
	// end inline asm
	mov.b64 	{%r432, %r437}, %rd246;
	// begin inline asm
	shfl.sync.down.b32 %r431, %r432, %r438, %r394, %r440;
	// end inline asm
	// begin inline asm
	shfl.sync.down.b32 %r436, %r437, %r438, %r394, %r440;
	// end inline asm
	mov.b64 	%rd69, {%r431, %r436};
	add.s32 	%r441, %r375, 4;
	setp.gt.s32 	%p129, %r441, %r394;
	mov.u32 	%r628, %r627;
	mov.u64 	%rd247, %rd246;
	@%p129 bra 	$L__BB4_82;
	setp.lt.s32 	%p130, %r627, %r421;
	mov.u32 	%r628, %r421;
	mov.u64 	%rd247, %rd69;
	@%p130 bra 	$L__BB4_82;
	setp.lt.s32 	%p131, %r421, %r627;
	mov.u32 	%r628, %r627;
	mov.u64 	%rd247, %rd246;
	@%p131 bra 	$L__BB4_82;
	setp.lt.s64 	%p132, %rd246, %rd69;
	selp.b32 	%r628, %r627, %r421, %p132;
	min.s64 	%rd247, %rd246, %rd69;
$L__BB4_82:
	mov.b32 	%r459, 8;
	mov.b32 	%r461, -1;
	// begin inline asm
	shfl.sync.down.b32 %r442, %r628, %r459, %r394, %r461;
	// end inline asm
	// begin inline asm
	shfl.sync.down.b32 %r447, %r448, %r459, %r394, %r461;
	// end inline asm
	mov.b64 	{%r453, %r458}, %rd247;
	// begin inline asm
	shfl.sync.down.b32 %r452, %r453, %r459, %r394, %r461;
	// end inline asm
	// begin inline asm
	shfl.sync.down.b32 %r457, %r458, %r459, %r394, %r461;
	// end inline asm
	mov.b64 	%rd72, {%r452, %r457};
	add.s32 	%r462, %r375, 8;
	setp.gt.s32 	%p133, %r462, %r394;
	mov.u32 	%r629, %r628;
	mov.u64 	%rd248, %rd247;
	@%p133 bra 	$L__BB4_86;
	setp.lt.s32 	%p134, %r628, %r442;
	mov.u32 	%r629, %r442;
	mov.u64 	%rd248, %rd72;
	@%p134 bra 	$L__BB4_86;
	setp.lt.s32 	%p135, %r442, %r628;
	mov.u32 	%r629, %r628;
	mov.u64 	%rd248, %rd247;
	@%p135 bra 	$L__BB4_86;
	setp.lt.s64 	%p136, %rd247, %rd72;
	selp.b32 	%r629, %r628, %r442, %p136;
	min.s64 	%rd248, %rd247, %rd72;
$L__BB4_86:
	mov.b32 	%r480, 16;
	mov.b32 	%r482, -1;
	// begin inline asm
	shfl.sync.down.b32 %r463, %r629, %r480, %r394, %r482;
	// end inline asm
	// begin inline asm
	shfl.sync.down.b32 %r468, %r469, %r480, %r394, %r482;
	// end inline asm
	mov.b64 	{%r474, %r479}, %rd248;
	// begin inline asm
	shfl.sync.down.b32 %r473, %r474, %r480, %r394, %r482;
	// end inline asm
	// begin inline asm
	shfl.sync.down.b32 %r478, %r479, %r480, %r394, %r482;
	// end inline asm
	mov.b64 	%rd75, {%r473, %r478};
	add.s32 	%r483, %r375, 16;
	setp.gt.s32 	%p137, %r483, %r394;
	mov.u32 	%r677, %r629;
	mov.u64 	%rd285, %rd248;
	@%p137 bra 	$L__BB4_90;
	setp.lt.s32 	%p138, %r629, %r463;
	mov.u32 	%r677, %r463;
	mov.u64 	%rd285, %rd75;
	@%p138 bra 	$L__BB4_90;
	setp.lt.s32 	%p139, %r463, %r629;
	mov.u32 	%r677, %r629;
	mov.u64 	%rd285, %rd248;
	@%p139 bra 	$L__BB4_90;
	setp.lt.s64 	%p140, %rd248, %rd75;
	selp.b32 	%r677, %r629, %r463, %p140;
	min.s64 	%rd285, %rd248, %rd75;
$L__BB4_90:
	setp.ne.s32 	%p141, %r375, 0;
	@%p141 bra 	$L__BB4_92;
	shr.u32 	%r484, %r5, 1;
	and.b32  	%r485, %r484, 496;
	mov.u32 	%r486, _ZN6thrust24THRUST_300001_SM_1000_NS8cuda_cub4core6detail5shmemE;
	add.s32 	%r487, %r486, %r485;
	st.shared.u32 	[%r487+8], %r677;
	st.shared.u64 	[%r487+16], %rd285;
$L__BB4_92:
	bar.sync 	0;
	setp.ne.s32 	%p142, %r5, 0;
	@%p142 bra 	$L__BB4_208;
	setp.lt.s32 	%p143, %r4, 33;
	mov.u32 	%r631, %r677;
	mov.u64 	%rd250, %rd285;
	@%p143 bra 	$L__BB4_97;
	ld.shared.u32 	%r107, [_ZN6thrust24THRUST_300001_SM_1000_NS8cuda_cub4core6detail5shmemE+24];
	ld.shared.u64 	%rd78, [_ZN6thrust24THRUST_300001_SM_1000_NS8cuda_cub4core6detail5shmemE+32];
	setp.lt.s32 	%p144, %r677, %r107;
	mov.u32 	%r631, %r107;
	mov.u64 	%rd250, %rd78;
	@%p144 bra 	$L__BB4_97;
	setp.lt.s32 	%p145, %r107, %r677;
	mov.u32 	%r631, %r677;
	mov.u64 	%rd250, %rd285;
	@%p145 bra 	$L__BB4_97;
	setp.lt.s64 	%p146, %rd285, %rd78;
	selp.b32 	%r631, %r677, %r107, %p146;
	min.s64 	%rd250, %rd285, %rd78;
$L__BB4_97:
	setp.lt.s32 	%p147, %r4, 65;
	mov.u32 	%r632, %r631;
	mov.u64 	%rd251, %rd250;
	@%p147 bra 	$L__BB4_101;
	ld.shared.u32 	%r110, [_ZN6thrust24THRUST_300001_SM_1000_NS8cuda_cub4core6detail5shmemE+40];
	ld.shared.u64 	%rd81, [_ZN6thrust24THRUST_300001_SM_1000_NS8cuda_cub4core6detail5shmemE+48];
	setp.lt.s32 	%p148, %r631, %r110;
	mov.u32 	%r632, %r110;
	mov.u64 	%rd251, %rd81;
	@%p148 bra 	$L__BB4_101;
	setp.lt.s32 	%p149, %r110, %r631;
	mov.u32 	%r632, %r631;
	mov.u64 	%rd251, %rd250;
	@%p149 bra 	$L__BB4_101;
	setp.lt.s64 	%p150, %rd250, %rd81;
	selp.b32 	%r632, %r631, %r110, %p150;
	min.s64 	%rd251, %rd250, %rd81;
$L__BB4_101:
	setp.lt.s32 	%p151, %r4, 97;
	mov.u32 	%r633, %r632;
	mov.u64 	%rd252, %rd251;
	@%p151 bra 	$L__BB4_105;
	ld.shared.u32 	%r113, [_ZN6thrust24THRUST_300001_SM_1000_NS8cuda_cub4core6detail5shmemE+56];
	ld.shared.u64 	%rd84, [_ZN6thrust24THRUST_300001_SM_1000_NS8cuda_cub4core6detail5shmemE+64];
	setp.lt.s32 	%p152, %r632, %r113;
	mov.u32 	%r633, %r113;
	mov.u64 	%rd252, %rd84;
	@%p152 bra 	$L__BB4_105;
	setp.lt.s32 	%p153, %r113, %r632;
	mov.u32 	%r633, %r632;
	mov.u64 	%rd252, %rd251;
	@%p153 bra 	$L__BB4_105;
	setp.lt.s64 	%p154, %rd251, %rd84;
	selp.b32 	%r633, %r632, %r113, %p154;
	min.s64 	%rd252, %rd251, %rd84;
$L__BB4_105:
	setp.lt.s32 	%p155, %r4, 129;
	mov.u32 	%r634, %r633;
	mov.u64 	%rd253, %rd252;
	@%p155 bra 	$L__BB4_109;
	ld.shared.u32 	%r116, [_ZN6thrust24THRUST_300001_SM_1000_NS8cuda_cub4core6detail5shmemE+72];
	ld.shared.u64 	%rd87, [_ZN6thrust24THRUST_300001_SM_1000_NS8cuda_cub4core6detail5shmemE+80];
	setp.lt.s32 	%p156, %r633, %r116;
	mov.u32 	%r634, %r116;
	mov.u64 	%rd253, %rd87;
	@%p156 bra 	$L__BB4_109;
	setp.lt.s32 	%p157, %r116, %r633;
	mov.u32 	%r634, %r633;
	mov.u64 	%rd253, %rd252;
	@%p157 bra 	$L__BB4_109;
	setp.lt.s64 	%p158, %rd252, %rd87;
	selp.b32 	%r634, %r633, %r116, %p158;
	min.s64 	%rd253, %rd252, %rd87;
$L__BB4_109:
	setp.lt.s32 	%p159, %r4, 161;
	mov.u32 	%r635, %r634;
	mov.u64 	%rd254, %rd253;
	@%p159 bra 	$L__BB4_113;
	ld.shared.u32 	%r119, [_ZN6thrust24THRUST_300001_SM_1000_NS8cuda_cub4core6detail5shmemE+88];
	ld.shared.u64 	%rd90, [_ZN6thrust24THRUST_300001_SM_1000_NS8cuda_cub4core6detail5shmemE+96];
	setp.lt.s32 	%p160, %r634, %r119;
	mov.u32 	%r635, %r119;
	mov.u64 	%rd254, %rd90;
	@%p160 bra 	$L__BB4_113;
	setp.lt.s32 	%p161, %r119, %r634;
	mov.u32 	%r635, %r634;
	mov.u64 	%rd254, %rd253;
	@%p161 bra 	$L__BB4_113;
	setp.lt.s64 	%p162, %rd253, %rd90;
	selp.b32 	%r635, %r634, %r119, %p162;
	min.s64 	%rd254, %rd253, %rd90;
$L__BB4_113:
	setp.lt.s32 	%p163, %r4, 193;
	mov.u32 	%r636, %r635;
	mov.u64 	%rd255, %rd254;
	@%p163 bra 	$L__BB4_117;
	ld.shared.u32 	%r122, [_ZN6thrust24THRUST_300001_SM_1000_NS8cuda_cub4core6detail5shmemE+104];
	ld.shared.u64 	%rd93, [_ZN6thrust24THRUST_300001_SM_1000_NS8cuda_cub4core6detail5shmemE+112];
	setp.lt.s32 	%p164, %r635, %r122;
	mov.u32 	%r636, %r122;
	mov.u64 	%rd255, %rd93;
	@%p164 bra 	$L__BB4_117;
	setp.lt.s32 	%p165, %r122, %r635;
	mov.u32 	%r636, %r635;
	mov.u64 	%rd255, %rd254;
	@%p165 bra 	$L__BB4_117;
	setp.lt.s64 	%p166, %rd254, %rd93;
	selp.b32 	%r636, %r635, %r122, %p166;
	min.s64 	%rd255, %rd254, %rd93;
$L__BB4_117:
	setp.lt.s32 	%p167, %r4, 225;
	mov.u32 	%r677, %r636;
	mov.u64 	%rd285, %rd255;
	@%p167 bra 	$L__BB4_208;
	ld.shared.u32 	%r125, [_ZN6thrust24THRUST_300001_SM_1000_NS8cuda_cub4core6detail5shmemE+120];
	ld.shared.u64 	%rd96, [_ZN6thrust24THRUST_300001_SM_1000_NS8cuda_cub4core6detail5shmemE+128];
	setp.lt.s32 	%p168, %r636, %r125;
	mov.u32 	%r677, %r125;
	mov.u64 	%rd285, %rd96;
	@%p168 bra 	$L__BB4_208;
	setp.lt.s32 	%p169, %r125, %r636;
	mov.u32 	%r677, %r636;
	mov.u64 	%rd285, %rd255;
	@%p169 bra 	$L__BB4_208;
	setp.lt.s64 	%p170, %rd255, %rd96;
	selp.b32 	%r677, %r636, %r125, %p170;
	min.s64 	%rd285, %rd255, %rd96;
	bra.uni 	$L__BB4_208;
$L__BB4_121:
	mov.u32 	%r127, %tid.x;
	cvt.s64.s32 	%rd183, %r2;
	add.s64 	%rd98, %rd3, %rd183;
	cvt.u64.u32 	%rd99, %r127;
	add.s64 	%rd184, %rd99, %rd183;
	shl.b64 	%rd185, %rd184, 2;
	add.s64 	%rd186, %rd2, %rd185;
	ld.global.u32 	%r238, [%rd186];
	add.s32 	%r239, %r127, 256;
	cvt.u64.u32 	%rd187, %r239;
	ld.global.u32 	%r240, [%rd186+1024];
	add.s32 	%r241, %r127, 512;
	cvt.u64.u32 	%rd188, %r241;
	ld.global.u32 	%r242, [%rd186+2048];
	add.s32 	%r243, %r127, 768;
	cvt.u64.u32 	%rd189, %r243;
	ld.global.u32 	%r244, [%rd186+3072];
	or.b32  	%r245, %r127, 1024;
	cvt.u64.u32 	%rd100, %r245;
	add.s64 	%rd273, %rd98, %rd100;
	ld.global.u32 	%r665, [%rd186+4096];
	setp.lt.s32 	%p2, %r238, %r240;
	max.s32 	%r246, %r238, %r240;
	selp.b64 	%rd190, %rd187, %rd99, %p2;
	setp.lt.s32 	%p3, %r246, %r242;
	max.s32 	%r247, %r246, %r242;
	selp.b64 	%rd191, %rd188, %rd190, %p3;
	setp.lt.s32 	%p4, %r247, %r244;
	max.s32 	%r129, %r247, %r244;
	selp.b64 	%rd102, %rd189, %rd191, %p4;
	setp.lt.s32 	%p5, %r129, %r665;
	@%p5 bra 	$L__BB4_123;
	setp.lt.s32 	%p6, %r665, %r129;
	setp.lt.u64 	%p7, %rd102, %rd100;
	or.pred  	%p8, %p6, %p7;
	selp.b32 	%r665, %r129, %r665, %p8;
	add.s64 	%rd192, %rd98, %rd102;
	selp.b64 	%rd273, %rd192, %rd273, %p8;
$L__BB4_123:
	setp.le.s32 	%p9, %r235, %r3;
	@%p9 bra 	$L__BB4_164;
	setp.ne.s32 	%p10, %r127, 0;
	@%p10 bra 	$L__BB4_126;
	atom.global.add.u32 	%r248, [%rd1+4], 1280;
	add.s32 	%r249, %r248, %r3;
	st.shared.u32 	[_ZN6thrust24THRUST_300001_SM_1000_NS8cuda_cub4core6detail5shmemE+152], %r249;
$L__BB4_126:
	bar.sync 	0;
	ld.shared.u32 	%r646, [_ZN6thrust24THRUST_300001_SM_1000_NS8cuda_cub4core6detail5shmemE+152];
	add.s32 	%r250, %r646, 1280;
	setp.gt.s32 	%p11, %r250, %r235;
	@%p11 bra 	$L__BB4_141;
	mov.u32 	%r639, %r665;
	mov.u64 	%rd257, %rd273;
$L__BB4_128:
	cvt.s64.s32 	%rd193, %r646;
	add.s64 	%rd194, %rd99, %rd193;
	shl.b64 	%rd195, %rd194, 2;
	add.s64 	%rd196, %rd2, %rd195;
	add.s64 	%rd258, %rd194, %rd3;
	ld.global.u32 	%r640, [%rd196];
	add.s64 	%rd259, %rd258, 256;
	ld.global.u32 	%r641, [%rd196+1024];
	add.s64 	%rd260, %rd258, 512;
	ld.global.u32 	%r642, [%rd196+2048];
	add.s64 	%rd261, %rd258, 768;
	ld.global.u32 	%r643, [%rd196+3072];
	add.s64 	%rd273, %rd258, 1024;
	ld.global.u32 	%r665, [%rd196+4096];
	setp.lt.s32 	%p12, %r639, %r640;
	@%p12 bra 	$L__BB4_130;
	setp.lt.s32 	%p13, %r640, %r639;
	setp.lt.s64 	%p14, %rd257, %rd258;
	or.pred  	%p15, %p13, %p14;
	selp.b32 	%r640, %r639, %r640, %p15;
	selp.b64 	%rd258, %rd257, %rd258, %p15;
$L__BB4_130:
	setp.lt.s32 	%p16, %r640, %r641;
	@%p16 bra 	$L__BB4_132;
	setp.lt.s32 	%p17, %r641, %r640;
	setp.lt.s64 	%p18, %rd258, %rd259;
	or.pred  	%p19, %p17, %p18;
	selp.b32 	%r641, %r640, %r641, %p19;
	selp.b64 	%rd259, %rd258, %rd259, %p19;
$L__BB4_132:
	setp.lt.s32 	%p20, %r641, %r642;
	@%p20 bra 	$L__BB4_134;
	setp.lt.s32 	%p21, %r642, %r641;
	setp.lt.s64 	%p22, %rd259, %rd260;
	or.pred  	%p23, %p21, %p22;
	selp.b32 	%r642, %r641, %r642, %p23;
	selp.b64 	%rd260, %rd259, %rd260, %p23;
$L__BB4_134:
	setp.lt.s32 	%p24, %r642, %r643;
	@%p24 bra 	$L__BB4_136;
	setp.lt.s32 	%p25, %r643, %r642;
	setp.lt.s64 	%p26, %rd260, %rd261;
	or.pred  	%p27, %p25, %p26;
	selp.b32 	%r643, %r642, %r643, %p27;
	selp.b64 	%rd261, %rd260, %rd261, %p27;
$L__BB4_136:
	setp.lt.s32 	%p28, %r643, %r665;
	@%p28 bra 	$L__BB4_138;
	setp.lt.s32 	%p29, %r665, %r643;
	setp.lt.s64 	%p30, %rd261, %rd273;
	or.pred  	%p31, %p29, %p30;
	selp.b32 	%r665, %r643, %r665, %p31;
	selp.b64 	%rd273, %rd261, %rd273, %p31;
$L__BB4_138:
	setp.ne.s32 	%p32, %r127, 0;
	bar.sync 	0;
	@%p32 bra 	$L__BB4_140;
	atom.global.add.u32 	%r251, [%rd1+4], 1280;
	add.s32 	%r252, %r251, %r3;
	st.shared.u32 	[_ZN6thrust24THRUST_300001_SM_1000_NS8cuda_cub4core6detail5shmemE+152], %r252;
$L__BB4_140:
	bar.sync 	0;
	ld.shared.u32 	%r646, [_ZN6thrust24THRUST_300001_SM_1000_NS8cuda_cub4core6detail5shmemE+152];
	add.s32 	%r253, %r646, 1280;
	setp.le.s32 	%p33, %r253, %r235;
	mov.u32 	%r639, %r665;
	mov.u64 	%rd257, %rd273;
	@%p33 bra 	$L__BB4_128;
$L__BB4_141:
	setp.le.s32 	%p34, %r235, %r646;
	@%p34 bra 	$L__BB4_164;
	sub.s32 	%r153, %r235, %r646;
	setp.ge.s32 	%p35, %r127, %r153;
	@%p35 bra 	$L__BB4_164;
	not.b32 	%r255, %r127;
	add.s32 	%r256, %r235, %r255;
	sub.s32 	%r154, %r256, %r646;
	and.b32  	%r257, %r154, 768;
	setp.eq.s32 	%p36, %r257, 768;
	mov.u32 	%r652, %r127;
	@%p36 bra 	$L__BB4_149;
	add.s32 	%r648, %r127, %r646;
	shr.u32 	%r258, %r154, 8;
	add.s32 	%r259, %r258, 1;
	and.b32  	%r260, %r259, 3;
	neg.s32 	%r647, %r260;
	mov.u32 	%r652, %r127;
$L__BB4_145:
	.pragma "nounroll";
	mov.u64 	%rd122, %rd273;
	mov.u32 	%r160, %r665;
	cvt.s64.s32 	%rd198, %r648;
	add.s64 	%rd123, %rd3, %rd198;
	mul.wide.s32 	%rd199, %r648, 4;
	add.s64 	%rd200, %rd2, %rd199;
	ld.global.u32 	%r161, [%rd200];
	setp.lt.s32 	%p37, %r160, %r161;
	mov.u32 	%r665, %r161;
	mov.u64 	%rd273, %rd123;
	@%p37 bra 	$L__BB4_148;
	setp.lt.s32 	%p38, %r161, %r160;
	mov.u32 	%r665, %r160;
	mov.u64 	%rd273, %rd122;
	@%p38 bra 	$L__BB4_148;
	setp.lt.s64 	%p39, %rd122, %rd123;
	selp.b32 	%r665, %r160, %r161, %p39;
	min.s64 	%rd273, %rd122, %rd123;
$L__BB4_148:
	add.s32 	%r652, %r652, 256;
	add.s32 	%r648, %r648, 256;
	add.s32 	%r647, %r647, 1;
	setp.ne.s32 	%p40, %r647, 0;
	@%p40 bra 	$L__BB4_145;
$L__BB4_149:
	setp.lt.u32 	%p41, %r154, 768;
	@%p41 bra 	$L__BB4_164;
	add.s32 	%r655, %r652, %r646;
	add.s32 	%r658, %r655, 256;
	add.s32 	%r657, %r655, 512;
	add.s32 	%r656, %r655, 768;
	add.s64 	%rd128, %rd2, 2048;
$L__BB4_151:
	cvt.s64.s32 	%rd201, %r658;
	add.s64 	%rd130, %rd3, %rd201;
	cvt.s64.s32 	%rd202, %r657;
	add.s64 	%rd131, %rd3, %rd202;
	cvt.s64.s32 	%rd203, %r656;
	add.s64 	%rd132, %rd3, %rd203;
	cvt.s64.s32 	%rd204, %r655;
	mul.wide.s32 	%rd205, %r655, 4;
	add.s64 	%rd133, %rd128, %rd205;
	add.s64 	%rd134, %rd3, %rd204;
	ld.global.u32 	%r180, [%rd133+-2048];
	setp.lt.s32 	%p42, %r665, %r180;
	mov.u32 	%r661, %r180;
	mov.u64 	%rd269, %rd134;
	@%p42 bra 	$L__BB4_154;
	setp.lt.s32 	%p43, %r180, %r665;
	mov.u32 	%r661, %r665;
	mov.u64 	%rd269, %rd273;
	@%p43 bra 	$L__BB4_154;
	setp.lt.s64 	%p44, %rd273, %rd134;
	selp.b32 	%r661, %r665, %r180, %p44;
	min.s64 	%rd269, %rd273, %rd134;
$L__BB4_154:
	ld.global.u32 	%r183, [%rd133+-1024];
	setp.lt.s32 	%p45, %r661, %r183;
	mov.u32 	%r662, %r183;
	mov.u64 	%rd270, %rd130;
	@%p45 bra 	$L__BB4_157;
	setp.lt.s32 	%p46, %r183, %r661;
	mov.u32 	%r662, %r661;
	mov.u64 	%rd270, %rd269;
	@%p46 bra 	$L__BB4_157;
	setp.lt.s64 	%p47, %rd269, %rd130;
	selp.b32 	%r662, %r661, %r183, %p47;
	min.s64 	%rd270, %rd269, %rd130;
$L__BB4_157:
	ld.global.u32 	%r186, [%rd133];
	setp.lt.s32 	%p48, %r662, %r186;
	mov.u32 	%r663, %r186;
	mov.u64 	%rd271, %rd131;
	@%p48 bra 	$L__BB4_160;
	setp.lt.s32 	%p49, %r186, %r662;
	mov.u32 	%r663, %r662;
	mov.u64 	%rd271, %rd270;
	@%p49 bra 	$L__BB4_160;
	setp.lt.s64 	%p50, %rd270, %rd131;
	selp.b32 	%r663, %r662, %r186, %p50;
	min.s64 	%rd271, %rd270, %rd131;
$L__BB4_160:
	ld.global.u32 	%r189, [%rd133+1024];
	setp.lt.s32 	%p51, %r663, %r189;
	mov.u32 	%r665, %r189;
	mov.u64 	%rd273, %rd132;
	@%p51 bra 	$L__BB4_163;
	setp.lt.s32 	%p52, %r189, %r663;
	mov.u32 	%r665, %r663;
	mov.u64 	%rd273, %rd271;
	@%p52 bra 	$L__BB4_163;
	setp.lt.s64 	%p53, %rd271, %rd132;
	selp.b32 	%r665, %r663, %r189, %p53;
	min.s64 	%rd273, %rd271, %rd132;
$L__BB4_163:
	add.s32 	%r652, %r652, 1024;
	add.s32 	%r658, %r658, 1024;
	add.s32 	%r657, %r657, 1024;
	add.s32 	%r656, %r656, 1024;
	add.s32 	%r655, %r655, 1024;
	setp.lt.s32 	%p54, %r652, %r153;
	@%p54 bra 	$L__BB4_151;
$L__BB4_164:
	// begin inline asm
	mov.u32 %r261, %laneid;
	// end inline asm
	mov.b32 	%r279, 1;
	mov.b32 	%r280, 31;
	mov.b32 	%r281, -1;
	// begin inline asm
	shfl.sync.down.b32 %r262, %r665, %r279, %r280, %r281;
	// end inline asm
	// begin inline asm
	shfl.sync.down.b32 %r267, %r268, %r279, %r280, %r281;
	// end inline asm
	mov.b64 	{%r273, %r278}, %rd273;
	// begin inline asm
	shfl.sync.down.b32 %r272, %r273, %r279, %r280, %r281;
	// end inline asm
	// begin inline asm
	shfl.sync.down.b32 %r277, %r278, %r279, %r280, %r281;
	// end inline asm
	mov.b64 	%rd144, {%r272, %r277};
	setp.gt.s32 	%p55, %r261, 30;
	mov.u32 	%r666, %r665;
	mov.u64 	%rd274, %rd273;
	@%p55 bra 	$L__BB4_168;
	setp.lt.s32 	%p56, %r665, %r262;
	mov.u32 	%r666, %r262;
	mov.u64 	%rd274, %rd144;
	@%p56 bra 	$L__BB4_168;
	setp.lt.s32 	%p57, %r262, %r665;
	mov.u32 	%r666, %r665;
	mov.u64 	%rd274, %rd273;
	@%p57 bra 	$L__BB4_168;
	setp.lt.s64 	%p58, %rd273, %rd144;
	selp.b32 	%r666, %r665, %r262, %p58;
	min.s64 	%rd274, %rd273, %rd144;
$L__BB4_168:
	mov.b32 	%r299, 2;
	mov.b32 	%r300, 31;
	mov.b32 	%r301, -1;
	// begin inline asm
	shfl.sync.down.b32 %r282, %r666, %r299, %r300, %r301;
	// end inline asm
	// begin inline asm
	shfl.sync.down.b32 %r287, %r288, %r299, %r300, %r301;
	// end inline asm
	mov.b64 	{%r293, %r298}, %rd274;
	// begin inline asm
	shfl.sync.down.b32 %r292, %r293, %r299, %r300, %r301;
	// end inline asm
	// begin inline asm
	shfl.sync.down.b32 %r297, %r298, %r299, %r300, %r301;
	// end inline asm
	mov.b64 	%rd147, {%r292, %r297};
	setp.gt.s32 	%p59, %r261, 29;
	mov.u32 	%r667, %r666;
	mov.u64 	%rd275, %rd274;
	@%p59 bra 	$L__BB4_172;
	setp.lt.s32 	%p60, %r666, %r282;
	mov.u32 	%r667, %r282;
	mov.u64 	%rd275, %rd147;
	@%p60 bra 	$L__BB4_172;
	setp.lt.s32 	%p61, %r282, %r666;
	mov.u32 	%r667, %r666;
	mov.u64 	%rd275, %rd274;
	@%p61 bra 	$L__BB4_172;
	setp.lt.s64 	%p62, %rd274, %rd147;
	selp.b32 	%r667, %r666, %r282, %p62;
	min.s64 	%rd275, %rd274, %rd147;
$L__BB4_172:
	mov.b32 	%r319, 4;
	mov.b32 	%r320, 31;
	mov.b32 	%r321, -1;
	// begin inline asm
	shfl.sync.down.b32 %r302, %r667, %r319, %r320, %r321;
	// end inline asm
	// begin inline asm
	shfl.sync.down.b32 %r307, %r308, %r319, %r320, %r321;
	// end inline asm
	mov.b64 	{%r313, %r318}, %rd275;
	// begin inline asm
	shfl.sync.down.b32 %r312, %r313, %r319, %r320, %r321;
	// end inline asm
	// begin inline asm
	shfl.sync.down.b32 %r317, %r318, %r319, %r320, %r321;
	// end inline asm
	mov.b64 	%rd150, {%r312, %r317};
	setp.gt.s32 	%p63, %r261, 27;
	mov.u32 	%r668, %r667;
	mov.u64 	%rd276, %rd275;
	@%p63 bra 	$L__BB4_176;
	setp.lt.s32 	%p64, %r667, %r302;
	mov.u32 	%r668, %r302;
	mov.u64 	%rd276, %rd150;
	@%p64 bra 	$L__BB4_176;
	setp.lt.s32 	%p65, %r302, %r667;
	mov.u32 	%r668, %r667;
	mov.u64 	%rd276, %rd275;
	@%p65 bra 	$L__BB4_176;
	setp.lt.s64 	%p66, %rd275, %rd150;
	selp.b32 	%r668, %r667, %r302, %p66;
	min.s64 	%rd276, %rd275, %rd150;
$L__BB4_176:
	mov.b32 	%r339, 8;
	mov.b32 	%r340, 31;
	mov.b32 	%r341, -1;
	// begin inline asm
	shfl.sync.down.b32 %r322, %r668, %r339, %r340, %r341;
	// end inline asm
	// begin inline asm
	shfl.sync.down.b32 %r327, %r328, %r339, %r340, %r341;
	// end inline asm
	mov.b64 	{%r333, %r338}, %rd276;
	// begin inline asm
	shfl.sync.down.b32 %r332, %r333, %r339, %r340, %r341;
	// end inline asm
	// begin inline asm
	shfl.sync.down.b32 %r337, %r338, %r339, %r340, %r341;
	// end inline asm
	mov.b64 	%rd153, {%r332, %r337};
	setp.gt.s32 	%p67, %r261, 23;
	mov.u32 	%r669, %r668;
	mov.u64 	%rd277, %rd276;
	@%p67 bra 	$L__BB4_180;
	setp.lt.s32 	%p68, %r668, %r322;
	mov.u32 	%r669, %r322;
	mov.u64 	%rd277, %rd153;
	@%p68 bra 	$L__BB4_180;
	setp.lt.s32 	%p69, %r322, %r668;
	mov.u32 	%r669, %r668;
	mov.u64 	%rd277, %rd276;
	@%p69 bra 	$L__BB4_180;
	setp.lt.s64 	%p70, %rd276, %rd153;
	selp.b32 	%r669, %r668, %r322, %p70;
	min.s64 	%rd277, %rd276, %rd153;
$L__BB4_180:
	mov.b32 	%r359, 16;
	mov.b32 	%r360, 31;
	mov.b32 	%r361, -1;
	// begin inline asm
	shfl.sync.down.b32 %r342, %r669, %r359, %r360, %r361;
	// end inline asm
	// begin inline asm
	shfl.sync.down.b32 %r347, %r348, %r359, %r360, %r361;
	// end inline asm
	mov.b64 	{%r353, %r358}, %rd277;
	// begin inline asm
	shfl.sync.down.b32 %r352, %r353, %r359, %r360, %r361;
	// end inline asm
	// begin inline asm
	shfl.sync.down.b32 %r357, %r358, %r359, %r360, %r361;
	// end inline asm
	mov.b64 	%rd156, {%r352, %r357};
	setp.gt.s32 	%p71, %r261, 15;
	mov.u32 	%r677, %r669;
	mov.u64 	%rd285, %rd277;
	@%p71 bra 	$L__BB4_184;
	setp.lt.s32 	%p72, %r669, %r342;
	mov.u32 	%r677, %r342;
	mov.u64 	%rd285, %rd156;
	@%p72 bra 	$L__BB4_184;
	setp.lt.s32 	%p73, %r342, %r669;
	mov.u32 	%r677, %r669;
	mov.u64 	%rd285, %rd277;
	@%p73 bra 	$L__BB4_184;
	setp.lt.s64 	%p74, %rd277, %rd156;
	selp.b32 	%r677, %r669, %r342, %p74;
	min.s64 	%rd285, %rd277, %rd156;
$L__BB4_184:
	setp.ne.s32 	%p75, %r261, 0;
	@%p75 bra 	$L__BB4_186;
	shr.u32 	%r362, %r127, 1;
	and.b32  	%r363, %r362, 496;
	mov.u32 	%r364, _ZN6thrust24THRUST_300001_SM_1000_NS8cuda_cub4core6detail5shmemE;
	add.s32 	%r365, %r364, %r363;
	st.shared.u32 	[%r365+8], %r677;
	st.shared.u64 	[%r365+16], %rd285;
$L__BB4_186:
	bar.sync 	0;
	setp.ne.s32 	%p76, %r127, 0;
	@%p76 bra 	$L__BB4_208;
	ld.shared.u32 	%r214, [_ZN6thrust24THRUST_300001_SM_1000_NS8cuda_cub4core6detail5shmemE+24];
	ld.shared.u64 	%rd159, [_ZN6thrust24THRUST_300001_SM_1000_NS8cuda_cub4core6detail5shmemE+32];
	setp.lt.s32 	%p77, %r677, %r214;
	mov.u32 	%r671, %r214;
	mov.u64 	%rd279, %rd159;
	@%p77 bra 	$L__BB4_190;
	setp.lt.s32 	%p78, %r214, %r677;
	mov.u32 	%r671, %r677;
	mov.u64 	%rd279, %rd285;
	@%p78 bra 	$L__BB4_190;
	setp.lt.s64 	%p79, %rd285, %rd159;
	selp.b32 	%r671, %r677, %r214, %p79;
	min.s64 	%rd279, %rd285, %rd159;
$L__BB4_190:
	ld.shared.u32 	%r217, [_ZN6thrust24THRUST_300001_SM_1000_NS8cuda_cub4core6detail5shmemE+40];
	ld.shared.u64 	%rd162, [_ZN6thrust24THRUST_300001_SM_1000_NS8cuda_cub4core6detail5shmemE+48];
	setp.lt.s32 	%p80, %r671, %r217;
	mov.u32 	%r672, %r217;
	mov.u64 	%rd280, %rd162;
	@%p80 bra 	$L__BB4_193;
	setp.lt.s32 	%p81, %r217, %r671;
	mov.u32 	%r672, %r671;
	mov.u64 	%rd280, %rd279;
	@%p81 bra 	$L__BB4_193;
	setp.lt.s64 	%p82, %rd279, %rd162;
	selp.b32 	%r672, %r671, %r217, %p82;
	min.s64 	%rd280, %rd279, %rd162;
$L__BB4_193:
	ld.shared.u32 	%r220, [_ZN6thrust24THRUST_300001_SM_1000_NS8cuda_cub4core6detail5shmemE+56];
	ld.shared.u64 	%rd165, [_ZN6thrust24THRUST_300001_SM_1000_NS8cuda_cub4core6detail5shmemE+64];
	setp.lt.s32 	%p83, %r672, %r220;
	mov.u32 	%r673, %r220;
	mov.u64 	%rd281, %rd165;
	@%p83 bra 	$L__BB4_196;
	setp.lt.s32 	%p84, %r220, %r672;
	mov.u32 	%r673, %r672;
	mov.u64 	%rd281, %rd280;
	@%p84 bra 	$L__BB4_196;
	setp.lt.s64 	%p85, %rd280, %rd165;
	selp.b32 	%r673, %r672, %r220, %p85;
	min.s64 	%rd281, %rd280, %rd165;
$L__BB4_196:
	ld.shared.u32 	%r223, [_ZN6thrust24THRUST_300001_SM_1000_NS8cuda_cub4core6detail5shmemE+72];
	ld.shared.u64 	%rd168, [_ZN6thrust24THRUST_300001_SM_1000_NS8cuda_cub4core6detail5shmemE+80];
	setp.lt.s32 	%p86, %r673, %r223;
	mov.u32 	%r674, %r223;
	mov.u64 	%rd282, %rd168;
	@%p86 bra 	$L__BB4_199;
	setp.lt.s32 	%p87, %r223, %r673;
	mov.u32 	%r674, %r673;
	mov.u64 	%rd282, %rd281;
	@%p87 bra 	$L__BB4_199;
	setp.lt.s64 	%p88, %rd281, %rd168;
	selp.b32 	%r674, %r673, %r223, %p88;
	min.s64 	%rd282, %rd281, %rd168;
$L__BB4_199:
	ld.shared.u32 	%r226, [_ZN6thrust24THRUST_300001_SM_1000_NS8cuda_cub4core6detail5shmemE+88];
	ld.shared.u64 	%rd171, [_ZN6thrust24THRUST_300001_SM_1000_NS8cuda_cub4core6detail5shmemE+96];
	setp.lt.s32 	%p89, %r674, %r226;
	mov.u32 	%r675, %r226;
	mov.u64 	%rd283, %rd171;
	@%p89 bra 	$L__BB4_202;
	setp.lt.s32 	%p90, %r226, %r674;
	mov.u32 	%r675, %r674;
	mov.u64 	%rd283, %rd282;
	@%p90 bra 	$L__BB4_202;
	setp.lt.s64 	%p91, %rd282, %rd171;
	selp.b32 	%r675, %r674, %r226, %p91;
	min.s64 	%rd283, %rd282, %rd171;
$L__BB4_202:
	ld.shared.u32 	%r229, [_ZN6thrust24THRUST_300001_SM_1000_NS8cuda_cub4core6detail5shmemE+104];
	ld.shared.u64 	%rd174, [_ZN6thrust24THRUST_300001_SM_1000_NS8cuda_cub4core6detail5shmemE+112];
	setp.lt.s32 	%p92, %r675, %r229;
	mov.u32 	%r676, %r229;
	mov.u64 	%rd284, %rd174;
	@%p92 bra 	$L__BB4_205;
	setp.lt.s32 	%p93, %r229, %r675;
	mov.u32 	%r676, %r675;
	mov.u64 	%rd284, %rd283;
	@%p93 bra 	$L__BB4_205;
	setp.lt.s64 	%p94, %rd283, %rd174;
	selp.b32 	%r676, %r675, %r229, %p94;
	min.s64 	%rd284, %rd283, %rd174;
$L__BB4_205:
	ld.shared.u32 	%r232, [_ZN6thrust24THRUST_300001_SM_1000_NS8cuda_cub4core6detail5shmemE+120];
	ld.shared.u64 	%rd177, [_ZN6thrust24THRUST_300001_SM_1000_NS8cuda_cub4core6detail5shmemE+128];
	setp.lt.s32 	%p95, %r676, %r232;
	mov.u32 	%r677, %r232;
	mov.u64 	%rd285, %rd177;
	@%p95 bra 	$L__BB4_208;
	setp.lt.s32 	%p96, %r232, %r676;
	mov.u32 	%r677, %r676;
	mov.u64 	%rd285, %rd284;
	@%p96 bra 	$L__BB4_208;
	setp.lt.s64 	%p97, %rd284, %rd177;
	selp.b32 	%r677, %r676, %r232, %p97;
	min.s64 	%rd285, %rd284, %rd177;
$L__BB4_208:
	mov.u32 	%r593, %tid.x;
	setp.ne.s32 	%p214, %r593, 0;
	@%p214 bra 	$L__BB4_210;
	ld.param.u64 	%rd222, [_ZN6thrust24THRUST_300001_SM_1000_NS8cuda_cub4core6detail13_kernel_agentINS1_8__reduce11ReduceAgentINS0_12zip_iteratorIN4cuda3std3__45tupleIJNS0_10device_ptrIiEENS0_17counting_iteratorIlNS0_11use_defaultESF_SF_EEEEEEEPNSB_IJilEEESJ_iNS1_9__extrema9arg_max_fIilNSA_4lessIiEEEEEEJSI_SK_iN3cub18CUB_300001_SM_100013GridEvenShareIiEENSS_9GridQueueIjEESP_EEEvDpT0__param_1];
	cvta.to.global.u64 	%rd219, %rd222;
	mul.wide.u32 	%rd220, %r1, 16;
	add.s64 	%rd221, %rd219, %rd220;
	st.global.u32 	[%rd221], %r677;
	st.global.u64 	[%rd221+8], %rd285;
$L__BB4_210:
	ret;

}
	// .globl	_ZN6thrust24THRUST_300001_SM_1000_NS8cuda_cub4core6detail13_kernel_agentINS1_8__reduce10DrainAgentIiEEJN3cub18CUB_300001_SM_10009GridQueueIjEEiEEEvDpT0_
.visible .entry _ZN6thrust24THRUST_300001_SM_1000_NS8cuda_cub4core6detail13_kernel_agentINS1_8__reduce10DrainAgentIiEEJN3cub18CUB_300001_SM_10009GridQueueIjEEiEEEvDpT0_(
	.param .align 8 .b8 _ZN6thrust24THRUST_300001_SM_1000_NS8cuda_cub4core6detail13_kernel_agentINS1_8__reduce10DrainAgentIiEEJN3cub18CUB_300001_SM_10009GridQueueIjEEiEEEvDpT0__param_0[8],
	.param .u32 _ZN6thrust24THRUST_300001_SM_1000_NS8cuda_cub4core6detail13_kernel_agentINS1_8__reduce10DrainAgentIiEEJN3cub18CUB_300001_SM_10009GridQueueIjEEiEEEvDpT0__param_1
)
.maxntid 1
{
	.reg .b32 	%r<3>;
	.reg .b64 	%rd<3>;

	ld.param.u64 	%rd1, [_ZN6thrust24THRUST_300001_SM_1000_NS8cuda_cub4core6detail13_kernel_agentINS1_8__reduce10DrainAgentIiEEJN3cub18CUB_300001_SM_10009GridQueueIjEEiEEEvDpT0__param_0];
	ld.param.u32 	%r1, [_ZN6thrust24THRUST_300001_SM_1000_NS8cuda_cub4core6detail13_kernel_agentINS1_8__reduce10DrainAgentIiEEJN3cub18CUB_300001_SM_10009GridQueueIjEEiEEEvDpT0__param_1];
	cvta.to.global.u64 	%rd2, %rd1;
	st.global.u32 	[%rd2], %r1;
	mov.b32 	%r2, 0;
	st.global.u32 	[%rd2+4], %r2;
	ret;

}
	// .globl	_ZN6thrust24THRUST_300001_SM_1000_NS8cuda_cub4core6detail13_kernel_agentINS1_8__reduce11ReduceAgentIPN4cuda3std3__45tupleIJilEEESC_SB_iNS1_9__extrema9arg_max_fIilNS9_4lessIiEEEEEEJSC_SC_iSH_EEEvDpT0_
.visible .entry _ZN6thrust24THRUST_300001_SM_1000_NS8cuda_cub4core6detail13_kernel_agentINS1_8__reduce11ReduceAgentIPN4cuda3std3__45tupleIJilEEESC_SB_iNS1_9__extrema9arg_max_fIilNS9_4lessIiEEEEEEJSC_SC_iSH_EEEvDpT0_(
	.param .u64 .ptr .align 1 _ZN6thrust24THRUST_300001_SM_1000_NS8cuda_cub4core6detail13_kernel_agentINS1_8__reduce11ReduceAgentIPN4cuda3std3__45tupleIJilEEESC_SB_iNS1_9__extrema9arg_max_fIilNS9_4lessIiEEEEEEJSC_SC_iSH_EEEvDpT0__param_0,
	.param .u64 .ptr .align 1 _ZN6thrust24THRUST_300001_SM_1000_NS8cuda_cub4core6detail13_kernel_agentINS1_8__reduce11ReduceAgentIPN4cuda3std3__45tupleIJilEEESC_SB_iNS1_9__extrema9arg_max_fIilNS9_4lessIiEEEEEEJSC_SC_iSH_EEEvDpT0__param_1,
	.param .u32 _ZN6thrust24THRUST_300001_SM_1000_NS8cuda_cub4core6detail13_kernel_agentINS1_8__reduce11ReduceAgentIPN4cuda3std3__45tupleIJilEEESC_SB_iNS1_9__extrema9arg_max_fIilNS9_4lessIiEEEEEEJSC_SC_iSH_EEEvDpT0__param_2,
	.param .align 1 .b8 _ZN6thrust24THRUST_300001_SM_1000_NS8cuda_cub4core6detail13_kernel_agentINS1_8__reduce11ReduceAgentIPN4cuda3std3__45tupleIJilEEESC_SB_iNS1_9__extrema9arg_max_fIilNS9_4lessIiEEEEEEJSC_SC_iSH_EEEvDpT0__param_3[1]
)
.maxntid 256
{
	.reg .pred 	%p<222>;
	.reg .b32 	%r<637>;
	.reg .b64 	%rd<356>;

	ld.param.u64 	%rd186, [_ZN6thrust24THRUST_300001_SM_1000_NS8cuda_cub4core6detail13_kernel_agentINS1_8__reduce11ReduceAgentIPN4cuda3std3__45tupleIJilEEESC_SB_iNS1_9__extrema9arg_max_fIilNS9_4lessIiEEEEEEJSC_SC_iSH_EEEvDpT0__param_0];
	ld.param.u64 	%rd187, [_ZN6thrust24THRUST_300001_SM_1000_NS8cuda_cub4core6detail13_kernel_agentINS1_8__reduce11ReduceAgentIPN4cuda3std3__45tupleIJilEEESC_SB_iNS1_9__extrema9arg_max_fIilNS9_4lessIiEEEEEEJSC_SC_iSH_EEEvDpT0__param_1];
	ld.param.u32 	%r215, [_ZN6thrust24THRUST_300001_SM_1000_NS8cuda_cub4core6detail13_kernel_agentINS1_8__reduce11ReduceAgentIPN4cuda3std3__45tupleIJilEEESC_SB_iNS1_9__extrema9arg_max_fIilNS9_4lessIiEEEEEEJSC_SC_iSH_EEEvDpT0__param_2];
	setp.eq.s32 	%p1, %r215, 0;
	@%p1 bra 	$L__BB6_211;
	setp.gt.s32 	%p2, %r215, 1279;
	@%p2 bra 	$L__BB6_121;
	mov.u32 	%r1, %tid.x;
	setp.ge.s32 	%p105, %r1, %r215;
	mov.b32 	%r572, 0;
	mov.b64 	%rd298, 0;
	mov.u32 	%r564, %r1;
	@%p105 bra 	$L__BB6_4;
	mul.wide.u32 	%rd263, %r1, 16;
	add.s64 	%rd260, %rd186, %rd263;
	// begin inline asm
	ld.global.nc.u64 %rd259, [%rd260];
	// end inline asm
	add.s64 	%rd262, %rd260, 8;
	// begin inline asm
	ld.global.nc.u64 %rd298, [%rd262];
	// end inline asm
	cvt.u32.u64 	%r572, %rd259;
	add.s32 	%r564, %r1, 256;
$L__BB6_4:
	setp.ge.s32 	%p106, %r564, %r215;
	@%p106 bra 	$L__BB6_25;
	not.b32 	%r334, %r564;
	add.s32 	%r6, %r215, %r334;
	and.b32  	%r335, %r6, 768;
	setp.eq.s32 	%p107, %r335, 768;
	@%p107 bra 	$L__BB6_11;
	mul.wide.u32 	%rd265, %r564, 16;
	add.s64 	%rd289, %rd186, %rd265;
	shr.u32 	%r336, %r6, 8;
	add.s32 	%r337, %r336, 1;
	and.b32  	%r338, %r337, 3;
	neg.s32 	%r560, %r338;
$L__BB6_7:
	.pragma "nounroll";
	mov.u64 	%rd5, %rd298;
	mov.u32 	%r10, %r572;
	// begin inline asm
	ld.global.nc.u64 %rd266, [%rd289];
	// end inline asm
	add.s64 	%rd269, %rd289, 8;
	// begin inline asm
	ld.global.nc.u64 %rd268, [%rd269];
	// end inline asm
	cvt.u32.u64 	%r11, %rd266;
	setp.lt.s32 	%p108, %r10, %r11;
	mov.u64 	%rd298, %rd268;
	mov.u32 	%r572, %r11;
	@%p108 bra 	$L__BB6_10;
	setp.lt.s32 	%p109, %r11, %r10;
	mov.u64 	%rd298, %rd5;
	mov.u32 	%r572, %r10;
	@%p109 bra 	$L__BB6_10;
	setp.lt.s64 	%p110, %rd5, %rd268;
	min.s64 	%rd298, %rd5, %rd268;
	selp.b32 	%r572, %r10, %r11, %p110;
$L__BB6_10:
	add.s32 	%r564, %r564, 256;
	add.s64 	%rd289, %rd289, 4096;
	add.s32 	%r560, %r560, 1;
	setp.ne.s32 	%p111, %r560, 0;
	@%p111 bra 	$L__BB6_7;
$L__BB6_11:
	setp.lt.u32 	%p112, %r6, 768;
	@%p112 bra 	$L__BB6_25;
$L__BB6_12:
	mul.wide.s32 	%rd274, %r564, 16;
	add.s64 	%rd271, %rd186, %rd274;
	// begin inline asm
	ld.global.nc.u64 %rd270, [%rd271];
	// end inline asm
	add.s64 	%rd273, %rd271, 8;
	// begin inline asm
	ld.global.nc.u64 %rd272, [%rd273];
	// end inline asm
	cvt.u32.u64 	%r21, %rd270;
	setp.lt.s32 	%p113, %r572, %r21;
	mov.u64 	%rd295, %rd272;
	mov.u32 	%r569, %r21;
	@%p113 bra 	$L__BB6_15;
	setp.lt.s32 	%p114, %r21, %r572;
	mov.u64 	%rd295, %rd298;
	mov.u32 	%r569, %r572;
	@%p114 bra 	$L__BB6_15;
	setp.lt.s64 	%p115, %rd298, %rd272;
	min.s64 	%rd295, %rd298, %rd272;
	selp.b32 	%r569, %r572, %r21, %p115;
$L__BB6_15:
	add.s64 	%rd276, %rd271, 4096;
	// begin inline asm
	ld.global.nc.u64 %rd275, [%rd276];
	// end inline asm
	add.s64 	%rd278, %rd271, 4104;
	// begin inline asm
	ld.global.nc.u64 %rd277, [%rd278];
	// end inline asm
	cvt.u32.u64 	%r24, %rd275;
	setp.lt.s32 	%p116, %r569, %r24;
	mov.u64 	%rd296, %rd277;
	mov.u32 	%r570, %r24;
	@%p116 bra 	$L__BB6_18;
	setp.lt.s32 	%p117, %r24, %r569;
	mov.u64 	%rd296, %rd295;
	mov.u32 	%r570, %r569;
	@%p117 bra 	$L__BB6_18;
	setp.lt.s64 	%p118, %rd295, %rd277;
	min.s64 	%rd296, %rd295, %rd277;
	selp.b32 	%r570, %r569, %r24, %p118;
$L__BB6_18:
	add.s64 	%rd280, %rd271, 8192;
	// begin inline asm
	ld.global.nc.u64 %rd279, [%rd280];
	// end inline asm
	add.s64 	%rd282, %rd271, 8200;
	// begin inline asm
	ld.global.nc.u64 %rd281, [%rd282];
	// end inline asm
	cvt.u32.u64 	%r27, %rd279;
	setp.lt.s32 	%p119, %r570, %r27;
	mov.u64 	%rd297, %rd281;
	mov.u32 	%r571, %r27;
	@%p119 bra 	$L__BB6_21;
	setp.lt.s32 	%p120, %r27, %r570;
	mov.u64 	%rd297, %rd296;
	mov.u32 	%r571, %r570;
	@%p120 bra 	$L__BB6_21;
	setp.lt.s64 	%p121, %rd296, %rd281;
	min.s64 	%rd297, %rd296, %rd281;
	selp.b32 	%r571, %r570, %r27, %p121;
$L__BB6_21:
	add.s64 	%rd284, %rd271, 12288;
	// begin inline asm
	ld.global.nc.u64 %rd283, [%rd284];
	// end inline asm
	add.s64 	%rd286, %rd271, 12296;
	// begin inline asm
	ld.global.nc.u64 %rd285, [%rd286];
	// end inline asm
	cvt.u32.u64 	%r30, %rd283;
	setp.lt.s32 	%p122, %r571, %r30;
	mov.u64 	%rd298, %rd285;
	mov.u32 	%r572, %r30;
	@%p122 bra 	$L__BB6_24;
	setp.lt.s32 	%p123, %r30, %r571;
	mov.u64 	%rd298, %rd297;
	mov.u32 	%r572, %r571;
	@%p123 bra 	$L__BB6_24;
	setp.lt.s64 	%p124, %rd297, %rd285;
	min.s64 	%rd298, %rd297, %rd285;
	selp.b32 	%r572, %r571, %r30, %p124;
$L__BB6_24:
	add.s32 	%r564, %r564, 1024;
	setp.lt.s32 	%p125, %r564, %r215;
	@%p125 bra 	$L__BB6_12;
$L__BB6_25:
	setp.lt.s32 	%p126, %r215, 256;
	@%p126 bra 	$L__BB6_70;
	// begin inline asm
	mov.u32 %r452, %laneid;
	// end inline asm
	mov.b32 	%r470, 1;
	mov.b32 	%r471, 31;
	mov.b32 	%r472, -1;
	// begin inline asm
	shfl.sync.down.b32 %r453, %r572, %r470, %r471, %r472;
	// end inline asm
	// begin inline asm
	shfl.sync.down.b32 %r458, %r459, %r470, %r471, %r472;
	// end inline asm
	mov.b64 	{%r464, %r469}, %rd298;
	// begin inline asm
	shfl.sync.down.b32 %r463, %r464, %r470, %r471, %r472;
	// end inline asm
	// begin inline asm
	shfl.sync.down.b32 %r468, %r469, %r470, %r471, %r472;
	// end inline asm
	mov.b64 	%rd27, {%r463, %r468};
	setp.gt.s32 	%p178, %r452, 30;
	mov.u64 	%rd300, %rd298;
	mov.u32 	%r574, %r572;
	@%p178 bra 	$L__BB6_30;
	setp.lt.s32 	%p179, %r572, %r453;
	mov.u64 	%rd300, %rd27;
	mov.u32 	%r574, %r453;
	@%p179 bra 	$L__BB6_30;
	setp.lt.s32 	%p180, %r453, %r572;
	mov.u64 	%rd300, %rd298;
	mov.u32 	%r574, %r572;
	@%p180 bra 	$L__BB6_30;
	setp.lt.s64 	%p181, %rd298, %rd27;
	min.s64 	%rd300, %rd298, %rd27;
	selp.b32 	%r574, %r572, %r453, %p181;
$L__BB6_30:
	mov.b32 	%r490, 2;
	mov.b32 	%r491, 31;
	mov.b32 	%r492, -1;
	// begin inline asm
	shfl.sync.down.b32 %r473, %r574, %r490, %r491, %r492;
	// end inline asm
	// begin inline asm
	shfl.sync.down.b32 %r478, %r479, %r490, %r491, %r492;
	// end inline asm
	mov.b64 	{%r484, %r489}, %rd300;
	// begin inline asm
	shfl.sync.down.b32 %r483, %r484, %r490, %r491, %r492;
	// end inline asm
	// begin inline asm
	shfl.sync.down.b32 %r488, %r489, %r490, %r491, %r492;
	// end inline asm
	mov.b64 	%rd30, {%r483, %r488};
	setp.gt.s32 	%p182, %r452, 29;
	mov.u64 	%rd301, %rd300;
	mov.u32 	%r575, %r574;
	@%p182 bra 	$L__BB6_34;
	setp.lt.s32 	%p183, %r574, %r473;
	mov.u64 	%rd301, %rd30;
	mov.u32 	%r575, %r473;
	@%p183 bra 	$L__BB6_34;
	setp.lt.s32 	%p184, %r473, %r574;
	mov.u64 	%rd301, %rd300;
	mov.u32 	%r575, %r574;
	@%p184 bra 	$L__BB6_34;
	setp.lt.s64 	%p185, %rd300, %rd30;
	min.s64 	%rd301, %rd300, %rd30;
	selp.b32 	%r575, %r574, %r473, %p185;
$L__BB6_34:
	mov.b32 	%r510, 4;
	mov.b32 	%r511, 31;
	mov.b32 	%r512, -1;
	// begin inline asm
	shfl.sync.down.b32 %r493, %r575, %r510, %r511, %r512;
	// end inline asm
	// begin inline asm
	shfl.sync.down.b32 %r498, %r499, %r510, %r511, %r512;
	// end inline asm
	mov.b64 	{%r504, %r509}, %rd301;
	// begin inline asm
	shfl.sync.down.b32 %r503, %r504, %r510, %r511, %r512;
	// end inline asm
	// begin inline asm
	shfl.sync.down.b32 %r508, %r509, %r510, %r511, %r512;
	// end inline asm
	mov.b64 	%rd33, {%r503, %r508};
	setp.gt.s32 	%p186, %r452, 27;
	mov.u64 	%rd302, %rd301;
	mov.u32 	%r576, %r575;
	@%p186 bra 	$L__BB6_38;
	setp.lt.s32 	%p187, %r575, %r493;
	mov.u64 	%rd302, %rd33;
	mov.u32 	%r576, %r493;
	@%p187 bra 	$L__BB6_38;
	setp.lt.s32 	%p188, %r493, %r575;
	mov.u64 	%rd302, %rd301;
	mov.u32 	%r576, %r575;
	@%p188 bra 	$L__BB6_38;
	setp.lt.s64 	%p189, %rd301, %rd33;
	min.s64 	%rd302, %rd301, %rd33;
	selp.b32 	%r576, %r575, %r493, %p189;
$L__BB6_38:
	mov.b32 	%r530, 8;
	mov.b32 	%r531, 31;
	mov.b32 	%r532, -1;
	// begin inline asm
	shfl.sync.down.b32 %r513, %r576, %r530, %r531, %r532;
	// end inline asm
	// begin inline asm
	shfl.sync.down.b32 %r518, %r519, %r530, %r531, %r532;
	// end inline asm
	mov.b64 	{%r524, %r529}, %rd302;
	// begin inline asm
	shfl.sync.down.b32 %r523, %r524, %r530, %r531, %r532;
	// end inline asm
	// begin inline asm
	shfl.sync.down.b32 %r528, %r529, %r530, %r531, %r532;
	// end inline asm
	mov.b64 	%rd36, {%r523, %r528};
	setp.gt.s32 	%p190, %r452, 23;
	mov.u64 	%rd303, %rd302;
	mov.u32 	%r577, %r576;
	@%p190 bra 	$L__BB6_42;
	setp.lt.s32 	%p191, %r576, %r513;
	mov.u64 	%rd303, %rd36;
	mov.u32 	%r577, %r513;
	@%p191 bra 	$L__BB6_42;
	setp.lt.s32 	%p192, %r513, %r576;
	mov.u64 	%rd303, %rd302;
	mov.u32 	%r577, %r576;
	@%p192 bra 	$L__BB6_42;
	setp.lt.s64 	%p193, %rd302, %rd36;
	min.s64 	%rd303, %rd302, %rd36;
	selp.b32 	%r577, %r576, %r513, %p193;
$L__BB6_42:
	mov.b32 	%r550, 16;
	mov.b32 	%r551, 31;
	mov.b32 	%r552, -1;
	// begin inline asm
	shfl.sync.down.b32 %r533, %r577, %r550, %r551, %r552;
	// end inline asm
	// begin inline asm
	shfl.sync.down.b32 %r538, %r539, %r550, %r551, %r552;
	// end inline asm
	mov.b64 	{%r544, %r549}, %rd303;
	// begin inline asm
	shfl.sync.down.b32 %r543, %r544, %r550, %r551, %r552;
	// end inline asm
	// begin inline asm
	shfl.sync.down.b32 %r548, %r549, %r550, %r551, %r552;
	// end inline asm
	mov.b64 	%rd39, {%r543, %r548};
	setp.gt.s32 	%p194, %r452, 15;
	mov.u64 	%rd355, %rd303;
	mov.u32 	%r636, %r577;
	@%p194 bra 	$L__BB6_46;
	setp.lt.s32 	%p195, %r577, %r533;
	mov.u64 	%rd355, %rd39;
	mov.u32 	%r636, %r533;
	@%p195 bra 	$L__BB6_46;
	setp.lt.s32 	%p196, %r533, %r577;
	mov.u64 	%rd355, %rd303;
	mov.u32 	%r636, %r577;
	@%p196 bra 	$L__BB6_46;
	setp.lt.s64 	%p197, %rd303, %rd39;
	min.s64 	%rd355, %rd303, %rd39;
	selp.b32 	%r636, %r577, %r533, %p197;
$L__BB6_46:
	setp.ne.s32 	%p198, %r452, 0;
	@%p198 bra 	$L__BB6_48;
	shr.u32 	%r553, %r1, 1;
	and.b32  	%r554, %r553, 496;
	mov.u32 	%r555, _ZN6thrust24THRUST_300001_SM_1000_NS8cuda_cub4core6detail5shmemE;
	add.s32 	%r556, %r555, %r554;
	st.shared.u32 	[%r556+8], %r636;
	st.shared.u64 	[%r556+16], %rd355;
$L__BB6_48:
	bar.sync 	0;
	setp.ne.s32 	%p199, %r1, 0;
	@%p199 bra 	$L__BB6_209;
	ld.shared.u32 	%r51, [_ZN6thrust24THRUST_300001_SM_1000_NS8cuda_cub4core6detail5shmemE+24];
	ld.shared.u64 	%rd42, [_ZN6thrust24THRUST_300001_SM_1000_NS8cuda_cub4core6detail5shmemE+32];
	setp.lt.s32 	%p200, %r636, %r51;
	mov.u64 	%rd305, %rd42;
	mov.u32 	%r579, %r51;
	@%p200 bra 	$L__BB6_52;
	setp.lt.s32 	%p201, %r51, %r636;
	mov.u64 	%rd305, %rd355;
	mov.u32 	%r579, %r636;
	@%p201 bra 	$L__BB6_52;
	setp.lt.s64 	%p202, %rd355, %rd42;
	min.s64 	%rd305, %rd355, %rd42;
	selp.b32 	%r579, %r636, %r51, %p202;
$L__BB6_52:
	ld.shared.u32 	%r54, [_ZN6thrust24THRUST_300001_SM_1000_NS8cuda_cub4core6detail5shmemE+40];
	ld.shared.u64 	%rd45, [_ZN6thrust24THRUST_300001_SM_1000_NS8cuda_cub4core6detail5shmemE+48];
	setp.lt.s32 	%p203, %r579, %r54;
	mov.u64 	%rd306, %rd45;
	mov.u32 	%r580, %r54;
	@%p203 bra 	$L__BB6_55;
	setp.lt.s32 	%p204, %r54, %r579;
	mov.u64 	%rd306, %rd305;
	mov.u32 	%r580, %r579;
	@%p204 bra 	$L__BB6_55;
	setp.lt.s64 	%p205, %rd305, %rd45;
	min.s64 	%rd306, %rd305, %rd45;
	selp.b32 	%r580, %r579, %r54, %p205;
$L__BB6_55:
	ld.shared.u32 	%r57, [_ZN6thrust24THRUST_300001_SM_1000_NS8cuda_cub4core6detail5shmemE+56];
	ld.shared.u64 	%rd48, [_ZN6thrust24THRUST_300001_SM_1000_NS8cuda_cub4core6detail5shmemE+64];
	setp.lt.s32 	%p206, %r580, %r57;
	mov.u64 	%rd307, %rd48;
	mov.u32 	%r581, %r57;
	@%p206 bra 	$L__BB6_58;
	setp.lt.s32 	%p207, %r57, %r580;
	mov.u64 	%rd307, %rd306;
	mov.u32 	%r581, %r580;
	@%p207 bra 	$L__BB6_58;
	setp.lt.s64 	%p208, %rd306, %rd48;
	min.s64 	%rd307, %rd306, %rd48;
	selp.b32 	%r581, %r580, %r57, %p208;
$L__BB6_58:
	ld.shared.u32 	%r60, [_ZN6thrust24THRUST_300001_SM_1000_NS8cuda_cub4core6detail5shmemE+72];
	ld.shared.u64 	%rd51, [_ZN6thrust24THRUST_300001_SM_1000_NS8cuda_cub4core6detail5shmemE+80];
	setp.lt.s32 	%p209, %r581, %r60;
	mov.u64 	%rd308, %rd51;
	mov.u32 	%r582, %r60;
	@%p209 bra 	$L__BB6_61;
	setp.lt.s32 	%p210, %r60, %r581;
	mov.u64 	%rd308, %rd307;
	mov.u32 	%r582, %r581;
	@%p210 bra 	$L__BB6_61;
	setp.lt.s64 	%p211, %rd307, %rd51;
	min.s64 	%rd308, %rd307, %rd51;
	selp.b32 	%r582, %r581, %r60, %p211;
$L__BB6_61:
	ld.shared.u32 	%r63, [_ZN6thrust24THRUST_300001_SM_1000_NS8cuda_cub4core6detail5shmemE+88];
	ld.shared.u64 	%rd54, [_ZN6thrust24THRUST_300001_SM_1000_NS8cuda_cub4core6detail5shmemE+96];
	setp.lt.s32 	%p212, %r582, %r63;
	mov.u64 	%rd309, %rd54;
	mov.u32 	%r583, %r63;
	@%p212 bra 	$L__BB6_64;
	setp.lt.s32 	%p213, %r63, %r582;
	mov.u64 	%rd309, %rd308;
	mov.u32 	%r583, %r582;
	@%p213 bra 	$L__BB6_64;
	setp.lt.s64 	%p214, %rd308, %rd54;
	min.s64 	%rd309, %rd308, %rd54;
	selp.b32 	%r583, %r582, %r63, %p214;
$L__BB6_64:
	ld.shared.u32 	%r66, [_ZN6thrust24THRUST_300001_SM_1000_NS8cuda_cub4core6detail5shmemE+104];
	ld.shared.u64 	%rd57, [_ZN6thrust24THRUST_300001_SM_1000_NS8cuda_cub4core6detail5shmemE+112];
	setp.lt.s32 	%p215, %r583, %r66;
	mov.u64 	%rd310, %rd57;
	mov.u32 	%r584, %r66;
	@%p215 bra 	$L__BB6_67;
	setp.lt.s32 	%p216, %r66, %r583;
	mov.u64 	%rd310, %rd309;
	mov.u32 	%r584, %r583;
	@%p216 bra 	$L__BB6_67;
	setp.lt.s64 	%p217, %rd309, %rd57;
	min.s64 	%rd310, %rd309, %rd57;
	selp.b32 	%r584, %r583, %r66, %p217;
$L__BB6_67:
	ld.shared.u32 	%r69, [_ZN6thrust24THRUST_300001_SM_1000_NS8cuda_cub4core6detail5shmemE+120];
	ld.shared.u64 	%rd60, [_ZN6thrust24THRUST_300001_SM_1000_NS8cuda_cub4core6detail5shmemE+128];
	setp.lt.s32 	%p218, %r584, %r69;
	mov.u32 	%r636, %r69;
	mov.u64 	%rd355, %rd60;
	@%p218 bra 	$L__BB6_209;
	setp.lt.s32 	%p219, %r69, %r584;
	mov.u32 	%r636, %r584;
	mov.u64 	%rd355, %rd310;
	@%p219 bra 	$L__BB6_209;
	setp.lt.s64 	%p220, %rd310, %rd60;
	min.s64 	%rd355, %rd310, %rd60;
	selp.b32 	%r636, %r584, %r69, %p220;
	bra.uni 	$L__BB6_209;
$L__BB6_70:
	// begin inline asm
	mov.u32 %r339, %laneid;
	// end inline asm
	and.b32  	%r360, %r1, 992;
	add.s32 	%r361, %r360, 32;
	setp.gt.s32 	%p127, %r361, %r215;
	not.b32 	%r362, %r360;
	add.s32 	%r363, %r215, %r362;
	selp.b32 	%r358, %r363, 31, %p127;
	mov.b32 	%r357, 1;
	mov.b32 	%r359, -1;
	// begin inline asm
	shfl.sync.down.b32 %r340, %r572, %r357, %r358, %r359;
	// end inline asm
	// begin inline asm
	shfl.sync.down.b32 %r345, %r346, %r357, %r358, %r359;
	// end inline asm
	mov.b64 	{%r351, %r356}, %rd298;
	// begin inline asm
	shfl.sync.down.b32 %r350, %r351, %r357, %r358, %r359;
	// end inline asm
	// begin inline asm
	shfl.sync.down.b32 %r355, %r356, %r357, %r358, %r359;
	// end inline asm
	mov.b64 	%rd62, {%r350, %r355};
	setp.ge.s32 	%p128, %r339, %r358;
	mov.u64 	%rd311, %rd298;
	mov.u32 	%r585, %r572;
	@%p128 bra 	$L__BB6_74;
	setp.lt.s32 	%p129, %r572, %r340;
	mov.u64 	%rd311, %rd62;
	mov.u32 	%r585, %r340;
	@%p129 bra 	$L__BB6_74;
	setp.lt.s32 	%p130, %r340, %r572;
	mov.u64 	%rd311, %rd298;
	mov.u32 	%r585, %r572;
	@%p130 bra 	$L__BB6_74;
	setp.lt.s64 	%p131, %rd298, %rd62;
	min.s64 	%rd311, %rd298, %rd62;
	selp.b32 	%r585, %r572, %r340, %p131;
$L__BB6_74:
	mov.b32 	%r381, 2;
	mov.b32 	%r383, -1;
	// begin inline asm
	shfl.sync.down.b32 %r364, %r585, %r381, %r358, %r383;
	// end inline asm
	// begin inline asm
	shfl.sync.down.b32 %r369, %r370, %r381, %r358, %r383;
	// end inline asm
	mov.b64 	{%r375, %r380}, %rd311;
	// begin inline asm
	shfl.sync.down.b32 %r374, %r375, %r381, %r358, %r383;
	// end inline asm
	// begin inline asm
	shfl.sync.down.b32 %r379, %r380, %r381, %r358, %r383;
	// end inline asm
	mov.b64 	%rd65, {%r374, %r379};
	add.s32 	%r384, %r339, 2;
	setp.gt.s32 	%p132, %r384, %r358;
	mov.u64 	%rd312, %rd311;
	mov.u32 	%r586, %r585;
	@%p132 bra 	$L__BB6_78;
	setp.lt.s32 	%p133, %r585, %r364;
	mov.u64 	%rd312, %rd65;
	mov.u32 	%r586, %r364;
	@%p133 bra 	$L__BB6_78;
	setp.lt.s32 	%p134, %r364, %r585;
	mov.u64 	%rd312, %rd311;
	mov.u32 	%r586, %r585;
	@%p134 bra 	$L__BB6_78;
	setp.lt.s64 	%p135, %rd311, %rd65;
	min.s64 	%rd312, %rd311, %rd65;
	selp.b32 	%r586, %r585, %r364, %p135;
$L__BB6_78:
	mov.b32 	%r402, 4;
	mov.b32 	%r404, -1;
	// begin inline asm
	shfl.sync.down.b32 %r385, %r586, %r402, %r358, %r404;
	// end inline asm
	// begin inline asm
	shfl.sync.down.b32 %r390, %r391, %r402, %r358, %r404;
	// end inline asm
	mov.b64 	{%r396, %r401}, %rd312;
	// begin inline asm
	shfl.sync.down.b32 %r395, %r396, %r402, %r358, %r404;
	// end inline asm
	// begin inline asm
	shfl.sync.down.b32 %r400, %r401, %r402, %r358, %r404;
	// end inline asm
	mov.b64 	%rd68, {%r395, %r400};
	add.s32 	%r405, %r339, 4;
	setp.gt.s32 	%p136, %r405, %r358;
	mov.u32 	%r587, %r586;
	mov.u64 	%rd313, %rd312;
	@%p136 bra 	$L__BB6_82;
	setp.lt.s32 	%p137, %r586, %r385;
	mov.u32 	%r587, %r385;
	mov.u64 	%rd313, %rd68;
	@%p137 bra 	$L__BB6_82;
	setp.lt.s32 	%p138, %r385, %r586;
	mov.u32 	%r587, %r586;
	mov.u64 	%rd313, %rd312;
	@%p138 bra 	$L__BB6_82;
	setp.lt.s64 	%p139, %rd312, %rd68;
	selp.b32 	%r587, %r586, %r385, %p139;
	min.s64 	%rd313, %rd312, %rd68;
$L__BB6_82:
	mov.b32 	%r423, 8;
	mov.b32 	%r425, -1;
	// begin inline asm
	shfl.sync.down.b32 %r406, %r587, %r423, %r358, %r425;
	// end inline asm
	// begin inline asm
	shfl.sync.down.b32 %r411, %r412, %r423, %r358, %r425;
	// end inline asm
	mov.b64 	{%r417, %r422}, %rd313;
	// begin inline asm
	shfl.sync.down.b32 %r416, %r417, %r423, %r358, %r425;
	// end inline asm
	// begin inline asm
	shfl.sync.down.b32 %r421, %r422, %r423, %r358, %r425;
	// end inline asm
	mov.b64 	%rd71, {%r416, %r421};
	add.s32 	%r426, %r339, 8;
	setp.gt.s32 	%p140, %r426, %r358;
	mov.u32 	%r588, %r587;
	mov.u64 	%rd314, %rd313;
	@%p140 bra 	$L__BB6_86;
	setp.lt.s32 	%p141, %r587, %r406;
	mov.u32 	%r588, %r406;
	mov.u64 	%rd314, %rd71;
	@%p141 bra 	$L__BB6_86;
	setp.lt.s32 	%p142, %r406, %r587;
	mov.u32 	%r588, %r587;
	mov.u64 	%rd314, %rd313;
	@%p142 bra 	$L__BB6_86;
	setp.lt.s64 	%p143, %rd313, %rd71;
	selp.b32 	%r588, %r587, %r406, %p143;
	min.s64 	%rd314, %rd313, %rd71;
$L__BB6_86:
	mov.b32 	%r444, 16;
	mov.b32 	%r446, -1;
	// begin inline asm
	shfl.sync.down.b32 %r427, %r588, %r444, %r358, %r446;
	// end inline asm
	// begin inline asm
	shfl.sync.down.b32 %r432, %r433, %r444, %r358, %r446;
	// end inline asm
	mov.b64 	{%r438, %r443}, %rd314;
	// begin inline asm
	shfl.sync.down.b32 %r437, %r438, %r444, %r358, %r446;
	// end inline asm
	// begin inline asm
	shfl.sync.down.b32 %r442, %r443, %r444, %r358, %r446;
	// end inline asm
	mov.b64 	%rd74, {%r437, %r442};
	add.s32 	%r447, %r339, 16;
	setp.gt.s32 	%p144, %r447, %r358;
	mov.u32 	%r636, %r588;
	mov.u64 	%rd355, %rd314;
	@%p144 bra 	$L__BB6_90;
	setp.lt.s32 	%p145, %r588, %r427;
	mov.u32 	%r636, %r427;
	mov.u64 	%rd355, %rd74;
	@%p145 bra 	$L__BB6_90;
	setp.lt.s32 	%p146, %r427, %r588;
	mov.u32 	%r636, %r588;
	mov.u64 	%rd355, %rd314;
	@%p146 bra 	$L__BB6_90;
	setp.lt.s64 	%p147, %rd314, %rd74;
	selp.b32 	%r636, %r588, %r427, %p147;
	min.s64 	%rd355, %rd314, %rd74;
$L__BB6_90:
	setp.ne.s32 	%p148, %r339, 0;
	@%p148 bra 	$L__BB6_92;
	shr.u32 	%r448, %r1, 1;
	and.b32  	%r449, %r448, 496;
	mov.u32 	%r450, _ZN6thrust24THRUST_300001_SM_1000_NS8cuda_cub4core6detail5shmemE;
	add.s32 	%r451, %r450, %r449;
	st.shared.u32 	[%r451+8], %r636;
	st.shared.u64 	[%r451+16], %rd355;
$L__BB6_92:
	bar.sync 	0;
	setp.ne.s32 	%p149, %r1, 0;
	@%p149 bra 	$L__BB6_209;
	setp.lt.s32 	%p150, %r215, 33;
	mov.u32 	%r590, %r636;
	mov.u64 	%rd316, %rd355;
	@%p150 bra 	$L__BB6_97;
	ld.shared.u32 	%r88, [_ZN6thrust24THRUST_300001_SM_1000_NS8cuda_cub4core6detail5shmemE+24];
	ld.shared.u64 	%rd77, [_ZN6thrust24THRUST_300001_SM_1000_NS8cuda_cub4core6detail5shmemE+32];
	setp.lt.s32 	%p151, %r636, %r88;
	mov.u32 	%r590, %r88;
	mov.u64 	%rd316, %rd77;
	@%p151 bra 	$L__BB6_97;
	setp.lt.s32 	%p152, %r88, %r636;
	mov.u32 	%r590, %r636;
	mov.u64 	%rd316, %rd355;
	@%p152 bra 	$L__BB6_97;
	setp.lt.s64 	%p153, %rd355, %rd77;
	selp.b32 	%r590, %r636, %r88, %p153;
	min.s64 	%rd316, %rd355, %rd77;
$L__BB6_97:
	setp.lt.s32 	%p154, %r215, 65;
	mov.u32 	%r591, %r590;
	mov.u64 	%rd317, %rd316;
	@%p154 bra 	$L__BB6_101;
	ld.shared.u32 	%r91, [_ZN6thrust24THRUST_300001_SM_1000_NS8cuda_cub4core6detail5shmemE+40];
	ld.shared.u64 	%rd80, [_ZN6thrust24THRUST_300001_SM_1000_NS8cuda_cub4core6detail5shmemE+48];
	setp.lt.s32 	%p155, %r590, %r91;
	mov.u32 	%r591, %r91;
	mov.u64 	%rd317, %rd80;
	@%p155 bra 	$L__BB6_101;
	setp.lt.s32 	%p156, %r91, %r590;
	mov.u32 	%r591, %r590;
	mov.u64 	%rd317, %rd316;
	@%p156 bra 	$L__BB6_101;
	setp.lt.s64 	%p157, %rd316, %rd80;
	selp.b32 	%r591, %r590, %r91, %p157;
	min.s64 	%rd317, %rd316, %rd80;
$L__BB6_101:
	setp.lt.s32 	%p158, %r215, 97;
	mov.u32 	%r592, %r591;
	mov.u64 	%rd318, %rd317;
	@%p158 bra 	$L__BB6_105;
	ld.shared.u32 	%r94, [_ZN6thrust24THRUST_300001_SM_1000_NS8cuda_cub4core6detail5shmemE+56];
	ld.shared.u64 	%rd83, [_ZN6thrust24THRUST_300001_SM_1000_NS8cuda_cub4core6detail5shmemE+64];
	setp.lt.s32 	%p159, %r591, %r94;
	mov.u32 	%r592, %r94;
	mov.u64 	%rd318, %rd83;
	@%p159 bra 	$L__BB6_105;
	setp.lt.s32 	%p160, %r94, %r591;
	mov.u32 	%r592, %r591;
	mov.u64 	%rd318, %rd317;
	@%p160 bra 	$L__BB6_105;
	setp.lt.s64 	%p161, %rd317, %rd83;
	selp.b32 	%r592, %r591, %r94, %p161;
	min.s64 	%rd318, %rd317, %rd83;
$L__BB6_105:
	setp.lt.s32 	%p162, %r215, 129;
	mov.u32 	%r593, %r592;
	mov.u64 	%rd319, %rd318;
	@%p162 bra 	$L__BB6_109;
	ld.shared.u32 	%r97, [_ZN6thrust24THRUST_300001_SM_1000_NS8cuda_cub4core6detail5shmemE+72];
	ld.shared.u64 	%rd86, [_ZN6thrust24THRUST_300001_SM_1000_NS8cuda_cub4core6detail5shmemE+80];
	setp.lt.s32 	%p163, %r592, %r97;
	mov.u32 	%r593, %r97;
	mov.u64 	%rd319, %rd86;
	@%p163 bra 	$L__BB6_109;
	setp.lt.s32 	%p164, %r97, %r592;
	mov.u32 	%r593, %r592;
	mov.u64 	%rd319, %rd318;
	@%p164 bra 	$L__BB6_109;
	setp.lt.s64 	%p165, %rd318, %rd86;
	selp.b32 	%r593, %r592, %r97, %p165;
	min.s64 	%rd319, %rd318, %rd86;
$L__BB6_109:
	setp.lt.s32 	%p166, %r215, 161;
	mov.u32 	%r594, %r593;
	mov.u64 	%rd320, %rd319;
	@%p166 bra 	$L__BB6_113;
	ld.shared.u32 	%r100, [_ZN6thrust24THRUST_300001_SM_1000_NS8cuda_cub4core6detail5shmemE+88];
	ld.shared.u64 	%rd89, [_ZN6thrust24THRUST_300001_SM_1000_NS8cuda_cub4core6detail5shmemE+96];
	setp.lt.s32 	%p167, %r593, %r100;
	mov.u32 	%r594, %r100;
	mov.u64 	%rd320, %rd89;
	@%p167 bra 	$L__BB6_113;
	setp.lt.s32 	%p168, %r100, %r593;
	mov.u32 	%r594, %r593;
	mov.u64 	%rd320, %rd319;
	@%p168 bra 	$L__BB6_113;
	setp.lt.s64 	%p169, %rd319, %rd89;
	selp.b32 	%r594, %r593, %r100, %p169;
	min.s64 	%rd320, %rd319, %rd89;
$L__BB6_113:
	setp.lt.s32 	%p170, %r215, 193;
	mov.u32 	%r595, %r594;
	mov.u64 	%rd321, %rd320;
	@%p170 bra 	$L__BB6_117;
	ld.shared.u32 	%r103, [_ZN6thrust24THRUST_300001_SM_1000_NS8cuda_cub4core6detail5shmemE+104];
	ld.shared.u64 	%rd92, [_ZN6thrust24THRUST_300001_SM_1000_NS8cuda_cub4core6detail5shmemE+112];
	setp.lt.s32 	%p171, %r594, %r103;
	mov.u32 	%r595, %r103;
	mov.u64 	%rd321, %rd92;
	@%p171 bra 	$L__BB6_117;
	setp.lt.s32 	%p172, %r103, %r594;
	mov.u32 	%r595, %r594;
	mov.u64 	%rd321, %rd320;
	@%p172 bra 	$L__BB6_117;
	setp.lt.s64 	%p173, %rd320, %rd92;
	selp.b32 	%r595, %r594, %r103, %p173;
	min.s64 	%rd321, %rd320, %rd92;
$L__BB6_117:
	setp.lt.s32 	%p174, %r215, 225;
	mov.u32 	%r636, %r595;
	mov.u64 	%rd355, %rd321;
	@%p174 bra 	$L__BB6_209;
	ld.shared.u32 	%r106, [_ZN6thrust24THRUST_300001_SM_1000_NS8cuda_cub4core6detail5shmemE+120];
	ld.shared.u64 	%rd95, [_ZN6thrust24THRUST_300001_SM_1000_NS8cuda_cub4core6detail5shmemE+128];
	setp.lt.s32 	%p175, %r595, %r106;
	mov.u32 	%r636, %r106;
	mov.u64 	%rd355, %rd95;
	@%p175 bra 	$L__BB6_209;
	setp.lt.s32 	%p176, %r106, %r595;
	mov.u32 	%r636, %r595;
	mov.u64 	%rd355, %rd321;
	@%p176 bra 	$L__BB6_209;
	setp.lt.s64 	%p177, %rd321, %rd95;
	selp.b32 	%r636, %r595, %r106, %p177;
	min.s64 	%rd355, %rd321, %rd95;
	bra.uni 	$L__BB6_209;
$L__BB6_121:
	mov.u32 	%r108, %tid.x;
	mul.wide.u32 	%rd208, %r108, 16;
	add.s64 	%rd189, %rd186, %rd208;
	// begin inline asm
	ld.global.nc.u64 %rd188, [%rd189];
	// end inline asm
	add.s64 	%rd191, %rd189, 8;
	// begin inline asm
	ld.global.nc.u64 %rd190, [%rd191];
	// end inline asm
	cvt.u32.u64 	%r109, %rd188;
	add.s64 	%rd193, %rd189, 4096;
	// begin inline asm
	ld.global.nc.u64 %rd192, [%rd193];
	// end inline asm
	add.s64 	%rd195, %rd189, 4104;
	// begin inline asm
	ld.global.nc.u64 %rd322, [%rd195];
	// end inline asm
	cvt.u32.u64 	%r596, %rd192;
	add.s64 	%rd197, %rd189, 8192;
	// begin inline asm
	ld.global.nc.u64 %rd196, [%rd197];
	// end inline asm
	add.s64 	%rd199, %rd189, 8200;
	// begin inline asm
	ld.global.nc.u64 %rd323, [%rd199];
	// end inline asm
	cvt.u32.u64 	%r597, %rd196;
	add.s64 	%rd201, %rd189, 12288;
	// begin inline asm
	ld.global.nc.u64 %rd200, [%rd201];
	// end inline asm
	add.s64 	%rd203, %rd189, 12296;
	// begin inline asm
	ld.global.nc.u64 %rd324, [%rd203];
	// end inline asm
	cvt.u32.u64 	%r598, %rd200;
	add.s64 	%rd205, %rd189, 16384;
	// begin inline asm
	ld.global.nc.u64 %rd204, [%rd205];
	// end inline asm
	add.s64 	%rd207, %rd189, 16392;
	// begin inline asm
	ld.global.nc.u64 %rd342, [%rd207];
	// end inline asm
	cvt.u32.u64 	%r623, %rd204;
	setp.lt.s32 	%p3, %r109, %r596;
	@%p3 bra 	$L__BB6_123;
	setp.lt.s32 	%p4, %r596, %r109;
	setp.lt.s64 	%p5, %rd190, %rd322;
	or.pred  	%p6, %p4, %p5;
	selp.b32 	%r596, %r109, %r596, %p6;
	selp.b64 	%rd322, %rd190, %rd322, %p6;
$L__BB6_123:
	setp.lt.s32 	%p7, %r596, %r597;
	@%p7 bra 	$L__BB6_125;
	setp.lt.s32 	%p8, %r597, %r596;
	setp.lt.s64 	%p9, %rd322, %rd323;
	or.pred  	%p10, %p8, %p9;
	selp.b32 	%r597, %r596, %r597, %p10;
	selp.b64 	%rd323, %rd322, %rd323, %p10;
$L__BB6_125:
	setp.lt.s32 	%p11, %r597, %r598;
	@%p11 bra 	$L__BB6_127;
	setp.lt.s32 	%p12, %r598, %r597;
	setp.lt.s64 	%p13, %rd323, %rd324;
	or.pred  	%p14, %p12, %p13;
	selp.b32 	%r598, %r597, %r598, %p14;
	selp.b64 	%rd324, %rd323, %rd324, %p14;
$L__BB6_127:
	setp.lt.s32 	%p15, %r598, %r623;
	@%p15 bra 	$L__BB6_129;
	setp.lt.s32 	%p16, %r623, %r598;
	setp.lt.s64 	%p17, %rd324, %rd342;
	or.pred  	%p18, %p16, %p17;
	selp.b32 	%r623, %r598, %r623, %p18;
	selp.b64 	%rd342, %rd324, %rd342, %p18;
$L__BB6_129:
	setp.lt.u32 	%p19, %r215, 2560;
	mov.b32 	%r608, 1280;
	@%p19 bra 	$L__BB6_142;
	mov.b32 	%r600, 1280;
	mov.u32 	%r601, %r623;
	mov.u64 	%rd326, %rd342;
$L__BB6_131:
	add.s32 	%r218, %r600, %r108;
	mul.wide.u32 	%rd229, %r218, 16;
	add.s64 	%rd210, %rd186, %rd229;
	// begin inline asm
	ld.global.nc.u64 %rd209, [%rd210];
	// end inline asm
	add.s64 	%rd212, %rd210, 8;
	// begin inline asm
	ld.global.nc.u64 %rd327, [%rd212];
	// end inline asm
	cvt.u32.u64 	%r602, %rd209;
	add.s64 	%rd214, %rd210, 4096;
	// begin inline asm
	ld.global.nc.u64 %rd213, [%rd214];
	// end inline asm
	add.s64 	%rd216, %rd210, 4104;
	// begin inline asm
	ld.global.nc.u64 %rd328, [%rd216];
	// end inline asm
	cvt.u32.u64 	%r603, %rd213;
	add.s64 	%rd218, %rd210, 8192;
	// begin inline asm
	ld.global.nc.u64 %rd217, [%rd218];
	// end inline asm
	add.s64 	%rd220, %rd210, 8200;
	// begin inline asm
	ld.global.nc.u64 %rd329, [%rd220];
	// end inline asm
	cvt.u32.u64 	%r604, %rd217;
	add.s64 	%rd222, %rd210, 12288;
	// begin inline asm
	ld.global.nc.u64 %rd221, [%rd222];
	// end inline asm
	add.s64 	%rd224, %rd210, 12296;
	// begin inline asm
	ld.global.nc.u64 %rd330, [%rd224];
	// end inline asm
	cvt.u32.u64 	%r605, %rd221;
	add.s64 	%rd226, %rd210, 16384;
	// begin inline asm
	ld.global.nc.u64 %rd225, [%rd226];
	// end inline asm
	add.s64 	%rd228, %rd210, 16392;
	// begin inline asm
	ld.global.nc.u64 %rd342, [%rd228];
	// end inline asm
	cvt.u32.u64 	%r623, %rd225;
	setp.lt.s32 	%p20, %r601, %r602;
	@%p20 bra 	$L__BB6_133;
	setp.lt.s32 	%p21, %r602, %r601;
	setp.lt.s64 	%p22, %rd326, %rd327;
	or.pred  	%p23, %p21, %p22;
	selp.b32 	%r602, %r601, %r602, %p23;
	selp.b64 	%rd327, %rd326, %rd327, %p23;
$L__BB6_133:
	setp.lt.s32 	%p24, %r602, %r603;
	@%p24 bra 	$L__BB6_135;
	setp.lt.s32 	%p25, %r603, %r602;
	setp.lt.s64 	%p26, %rd327, %rd328;
	or.pred  	%p27, %p25, %p26;
	selp.b32 	%r603, %r602, %r603, %p27;
	selp.b64 	%rd328, %rd327, %rd328, %p27;
$L__BB6_135:
	setp.lt.s32 	%p28, %r603, %r604;
	@%p28 bra 	$L__BB6_137;
	setp.lt.s32 	%p29, %r604, %r603;
	setp.lt.s64 	%p30, %rd328, %rd329;
	or.pred  	%p31, %p29, %p30;
	selp.b32 	%r604, %r603, %r604, %p31;
	selp.b64 	%rd329, %rd328, %rd329, %p31;
$L__BB6_137:
	setp.lt.s32 	%p32, %r604, %r605;
	@%p32 bra 	$L__BB6_139;
	setp.lt.s32 	%p33, %r605, %r604;
	setp.lt.s64 	%p34, %rd329, %rd330;
	or.pred  	%p35, %p33, %p34;
	selp.b32 	%r605, %r604, %r605, %p35;
	selp.b64 	%rd330, %rd329, %rd330, %p35;
$L__BB6_139:
	setp.lt.s32 	%p36, %r605, %r623;
	@%p36 bra 	$L__BB6_141;
	setp.lt.s32 	%p37, %r623, %r605;
	setp.lt.s64 	%p38, %rd330, %rd342;
	or.pred  	%p39, %p37, %p38;
	selp.b32 	%r623, %r605, %r623, %p39;
	selp.b64 	%rd342, %rd330, %rd342, %p39;
$L__BB6_141:
	add.s32 	%r608, %r600, 1280;
	add.s32 	%r219, %r600, 2560;
	setp.le.s32 	%p40, %r219, %r215;
	mov.u32 	%r600, %r608;
	mov.u32 	%r601, %r623;
	mov.u64 	%rd326, %rd342;
	@%p40 bra 	$L__BB6_131;
$L__BB6_142:
	setp.le.s32 	%p41, %r215, %r608;
	@%p41 bra 	$L__BB6_165;
	sub.s32 	%r142, %r215, %r608;
	setp.ge.s32 	%p42, %r108, %r142;
	@%p42 bra 	$L__BB6_165;
	not.b32 	%r221, %r108;
	add.s32 	%r222, %r215, %r221;
	sub.s32 	%r143, %r222, %r608;
	and.b32  	%r223, %r143, 768;
	setp.eq.s32 	%p43, %r223, 768;
	mov.u32 	%r614, %r108;
	@%p43 bra 	$L__BB6_150;
	add.s32 	%r610, %r108, %r608;
	shr.u32 	%r224, %r143, 8;
	add.s32 	%r225, %r224, 1;
	and.b32  	%r226, %r225, 3;
	neg.s32 	%r609, %r226;
	mov.u32 	%r614, %r108;
$L__BB6_146:
	.pragma "nounroll";
	mov.u64 	%rd127, %rd342;
	mov.u32 	%r149, %r623;
	mul.wide.u32 	%rd235, %r610, 16;
	add.s64 	%rd232, %rd186, %rd235;
	// begin inline asm
	ld.global.nc.u64 %rd231, [%rd232];
	// end inline asm
	add.s64 	%rd234, %rd232, 8;
	// begin inline asm
	ld.global.nc.u64 %rd233, [%rd234];
	// end inline asm
	cvt.u32.u64 	%r150, %rd231;
	setp.lt.s32 	%p44, %r149, %r150;
	mov.u32 	%r623, %r150;
	mov.u64 	%rd342, %rd233;
	@%p44 bra 	$L__BB6_149;
	setp.lt.s32 	%p45, %r150, %r149;
	mov.u32 	%r623, %r149;
	mov.u64 	%rd342, %rd127;
	@%p45 bra 	$L__BB6_149;
	setp.lt.s64 	%p46, %rd127, %rd233;
	selp.b32 	%r623, %r149, %r150, %p46;
	min.s64 	%rd342, %rd127, %rd233;
$L__BB6_149:
	add.s32 	%r614, %r614, 256;
	add.s32 	%r610, %r610, 256;
	add.s32 	%r609, %r609, 1;
	setp.ne.s32 	%p47, %r609, 0;
	@%p47 bra 	$L__BB6_146;
$L__BB6_150:
	setp.lt.u32 	%p48, %r143, 768;
	@%p48 bra 	$L__BB6_165;
	cvt.u64.u32 	%rd236, %r614;
	cvt.u64.u32 	%rd237, %r608;
	add.s64 	%rd238, %rd236, %rd237;
	shl.b64 	%rd239, %rd238, 4;
	add.s64 	%rd240, %rd239, %rd186;
	add.s64 	%rd337, %rd240, 12296;
	add.s32 	%r617, %r614, %r608;
$L__BB6_152:
	mul.wide.u32 	%rd245, %r617, 16;
	add.s64 	%rd242, %rd186, %rd245;
	// begin inline asm
	ld.global.nc.u64 %rd241, [%rd242];
	// end inline asm
	add.s64 	%rd244, %rd242, 8;
	// begin inline asm
	ld.global.nc.u64 %rd243, [%rd244];
	// end inline asm
	cvt.u32.u64 	%r163, %rd241;
	setp.lt.s32 	%p49, %r623, %r163;
	mov.u32 	%r620, %r163;
	mov.u64 	%rd339, %rd243;
	@%p49 bra 	$L__BB6_155;
	setp.lt.s32 	%p50, %r163, %r623;
	mov.u32 	%r620, %r623;
	mov.u64 	%rd339, %rd342;
	@%p50 bra 	$L__BB6_155;
	setp.lt.s64 	%p51, %rd342, %rd243;
	selp.b32 	%r620, %r623, %r163, %p51;
	min.s64 	%rd339, %rd342, %rd243;
$L__BB6_155:
	add.s64 	%rd247, %rd337, -8200;
	// begin inline asm
	ld.global.nc.u64 %rd246, [%rd247];
	// end inline asm
	add.s64 	%rd249, %rd337, -8192;
	// begin inline asm
	ld.global.nc.u64 %rd248, [%rd249];
	// end inline asm
	cvt.u32.u64 	%r166, %rd246;
	setp.lt.s32 	%p52, %r620, %r166;
	mov.u32 	%r621, %r166;
	mov.u64 	%rd340, %rd248;
	@%p52 bra 	$L__BB6_158;
	setp.lt.s32 	%p53, %r166, %r620;
	mov.u32 	%r621, %r620;
	mov.u64 	%rd340, %rd339;
	@%p53 bra 	$L__BB6_158;
	setp.lt.s64 	%p54, %rd339, %rd248;
	selp.b32 	%r621, %r620, %r166, %p54;
	min.s64 	%rd340, %rd339, %rd248;
$L__BB6_158:
	add.s64 	%rd251, %rd337, -4104;
	// begin inline asm
	ld.global.nc.u64 %rd250, [%rd251];
	// end inline asm
	add.s64 	%rd253, %rd337, -4096;
	// begin inline asm
	ld.global.nc.u64 %rd252, [%rd253];
	// end inline asm
	cvt.u32.u64 	%r169, %rd250;
	setp.lt.s32 	%p55, %r621, %r169;
	mov.u32 	%r622, %r169;
	mov.u64 	%rd341, %rd252;
	@%p55 bra 	$L__BB6_161;
	setp.lt.s32 	%p56, %r169, %r621;
	mov.u32 	%r622, %r621;
	mov.u64 	%rd341, %rd340;
	@%p56 bra 	$L__BB6_161;
	setp.lt.s64 	%p57, %rd340, %rd252;
	selp.b32 	%r622, %r621, %r169, %p57;
	min.s64 	%rd341, %rd340, %rd252;
$L__BB6_161:
	add.s64 	%rd255, %rd337, -8;
	// begin inline asm
	ld.global.nc.u64 %rd254, [%rd255];
	// end inline asm
	// begin inline asm
	ld.global.nc.u64 %rd256, [%rd337];
	// end inline asm
	cvt.u32.u64 	%r172, %rd254;
	setp.lt.s32 	%p58, %r622, %r172;
	mov.u32 	%r623, %r172;
	mov.u64 	%rd342, %rd256;
	@%p58 bra 	$L__BB6_164;
	setp.lt.s32 	%p59, %r172, %r622;
	mov.u32 	%r623, %r622;
	mov.u64 	%rd342, %rd341;
	@%p59 bra 	$L__BB6_164;
	setp.lt.s64 	%p60, %rd341, %rd256;
	selp.b32 	%r623, %r622, %r172, %p60;
	min.s64 	%rd342, %rd341, %rd256;
$L__BB6_164:
	add.s32 	%r614, %r614, 1024;
	add.s64 	%rd337, %rd337, 16384;
	add.s32 	%r617, %r617, 1024;
	setp.lt.s32 	%p61, %r614, %r142;
	@%p61 bra 	$L__BB6_152;
$L__BB6_165:
	// begin inline asm
	mov.u32 %r227, %laneid;
	// end inline asm
	mov.b32 	%r245, 1;
	mov.b32 	%r246, 31;
	mov.b32 	%r247, -1;
	// begin inline asm
	shfl.sync.down.b32 %r228, %r623, %r245, %r246, %r247;
	// end inline asm
	// begin inline asm
	shfl.sync.down.b32 %r233, %r234, %r245, %r246, %r247;
	// end inline asm
	mov.b64 	{%r239, %r244}, %rd342;
	// begin inline asm
	shfl.sync.down.b32 %r238, %r239, %r245, %r246, %r247;
	// end inline asm
	// begin inline asm
	shfl.sync.down.b32 %r243, %r244, %r245, %r246, %r247;
	// end inline asm
	mov.b64 	%rd150, {%r238, %r243};
	setp.gt.s32 	%p62, %r227, 30;
	mov.u32 	%r625, %r623;
	mov.u64 	%rd344, %rd342;
	@%p62 bra 	$L__BB6_169;
	setp.lt.s32 	%p63, %r623, %r228;
	mov.u32 	%r625, %r228;
	mov.u64 	%rd344, %rd150;
	@%p63 bra 	$L__BB6_169;
	setp.lt.s32 	%p64, %r228, %r623;
	mov.u32 	%r625, %r623;
	mov.u64 	%rd344, %rd342;
	@%p64 bra 	$L__BB6_169;
	setp.lt.s64 	%p65, %rd342, %rd150;
	selp.b32 	%r625, %r623, %r228, %p65;
	min.s64 	%rd344, %rd342, %rd150;
$L__BB6_169:
	mov.b32 	%r265, 2;
	mov.b32 	%r266, 31;
	mov.b32 	%r267, -1;
	// begin inline asm
	shfl.sync.down.b32 %r248, %r625, %r265, %r266, %r267;
	// end inline asm
	// begin inline asm
	shfl.sync.down.b32 %r253, %r254, %r265, %r266, %r267;
	// end inline asm
	mov.b64 	{%r259, %r264}, %rd344;
	// begin inline asm
	shfl.sync.down.b32 %r258, %r259, %r265, %r266, %r267;
	// end inline asm
	// begin inline asm
	shfl.sync.down.b32 %r263, %r264, %r265, %r266, %r267;
	// end inline asm
	mov.b64 	%rd153, {%r258, %r263};
	setp.gt.s32 	%p66, %r227, 29;
	mov.u32 	%r626, %r625;
	mov.u64 	%rd345, %rd344;
	@%p66 bra 	$L__BB6_173;
	setp.lt.s32 	%p67, %r625, %r248;
	mov.u32 	%r626, %r248;
	mov.u64 	%rd345, %rd153;
	@%p67 bra 	$L__BB6_173;
	setp.lt.s32 	%p68, %r248, %r625;
	mov.u32 	%r626, %r625;
	mov.u64 	%rd345, %rd344;
	@%p68 bra 	$L__BB6_173;
	setp.lt.s64 	%p69, %rd344, %rd153;
	selp.b32 	%r626, %r625, %r248, %p69;
	min.s64 	%rd345, %rd344, %rd153;
$L__BB6_173:
	mov.b32 	%r285, 4;
	mov.b32 	%r286, 31;
	mov.b32 	%r287, -1;
	// begin inline asm
	shfl.sync.down.b32 %r268, %r626, %r285, %r286, %r287;
	// end inline asm
	// begin inline asm
	shfl.sync.down.b32 %r273, %r274, %r285, %r286, %r287;
	// end inline asm
	mov.b64 	{%r279, %r284}, %rd345;
	// begin inline asm
	shfl.sync.down.b32 %r278, %r279, %r285, %r286, %r287;
	// end inline asm
	// begin inline asm
	shfl.sync.down.b32 %r283, %r284, %r285, %r286, %r287;
	// end inline asm
	mov.b64 	%rd156, {%r278, %r283};
	setp.gt.s32 	%p70, %r227, 27;
	mov.u32 	%r627, %r626;
	mov.u64 	%rd346, %rd345;
	@%p70 bra 	$L__BB6_177;
	setp.lt.s32 	%p71, %r626, %r268;
	mov.u32 	%r627, %r268;
	mov.u64 	%rd346, %rd156;
	@%p71 bra 	$L__BB6_177;
	setp.lt.s32 	%p72, %r268, %r626;
	mov.u32 	%r627, %r626;
	mov.u64 	%rd346, %rd345;
	@%p72 bra 	$L__BB6_177;
	setp.lt.s64 	%p73, %rd345, %rd156;
	selp.b32 	%r627, %r626, %r268, %p73;
	min.s64 	%rd346, %rd345, %rd156;
$L__BB6_177:
	mov.b32 	%r305, 8;
	mov.b32 	%r306, 31;
	mov.b32 	%r307, -1;
	// begin inline asm
	shfl.sync.down.b32 %r288, %r627, %r305, %r306, %r307;
	// end inline asm
	// begin inline asm
	shfl.sync.down.b32 %r293, %r294, %r305, %r306, %r307;
	// end inline asm
	mov.b64 	{%r299, %r304}, %rd346;
	// begin inline asm
	shfl.sync.down.b32 %r298, %r299, %r305, %r306, %r307;
	// end inline asm
	// begin inline asm
	shfl.sync.down.b32 %r303, %r304, %r305, %r306, %r307;
	// end inline asm
	mov.b64 	%rd159, {%r298, %r303};
	setp.gt.s32 	%p74, %r227, 23;
	mov.u32 	%r628, %r627;
	mov.u64 	%rd347, %rd346;
	@%p74 bra 	$L__BB6_181;
	setp.lt.s32 	%p75, %r627, %r288;
	mov.u32 	%r628, %r288;
	mov.u64 	%rd347, %rd159;
	@%p75 bra 	$L__BB6_181;
	setp.lt.s32 	%p76, %r288, %r627;
	mov.u32 	%r628, %r627;
	mov.u64 	%rd347, %rd346;
	@%p76 bra 	$L__BB6_181;
	setp.lt.s64 	%p77, %rd346, %rd159;
	selp.b32 	%r628, %r627, %r288, %p77;
	min.s64 	%rd347, %rd346, %rd159;
$L__BB6_181:
	mov.b32 	%r325, 16;
	mov.b32 	%r326, 31;
	mov.b32 	%r327, -1;
	// begin inline asm
	shfl.sync.down.b32 %r308, %r628, %r325, %r326, %r327;
	// end inline asm
	// begin inline asm
	shfl.sync.down.b32 %r313, %r314, %r325, %r326, %r327;
	// end inline asm
	mov.b64 	{%r319, %r324}, %rd347;
	// begin inline asm
	shfl.sync.down.b32 %r318, %r319, %r325, %r326, %r327;
	// end inline asm
	// begin inline asm
	shfl.sync.down.b32 %r323, %r324, %r325, %r326, %r327;
	// end inline asm
	mov.b64 	%rd162, {%r318, %r323};
	setp.gt.s32 	%p78, %r227, 15;
	mov.u32 	%r636, %r628;
	mov.u64 	%rd355, %rd347;
	@%p78 bra 	$L__BB6_185;
	setp.lt.s32 	%p79, %r628, %r308;
	mov.u32 	%r636, %r308;
	mov.u64 	%rd355, %rd162;
	@%p79 bra 	$L__BB6_185;
	setp.lt.s32 	%p80, %r308, %r628;
	mov.u32 	%r636, %r628;
	mov.u64 	%rd355, %rd347;
	@%p80 bra 	$L__BB6_185;
	setp.lt.s64 	%p81, %rd347, %rd162;
	selp.b32 	%r636, %r628, %r308, %p81;
	min.s64 	%rd355, %rd347, %rd162;
$L__BB6_185:
	setp.ne.s32 	%p82, %r227, 0;
	@%p82 bra 	$L__BB6_187;
	shr.u32 	%r328, %r108, 1;
	and.b32  	%r329, %r328, 496;
	mov.u32 	%r330, _ZN6thrust24THRUST_300001_SM_1000_NS8cuda_cub4core6detail5shmemE;
	add.s32 	%r331, %r330, %r329;
	st.shared.u32 	[%r331+8], %r636;
	st.shared.u64 	[%r331+16], %rd355;
$L__BB6_187:
	bar.sync 	0;
	setp.ne.s32 	%p83, %r108, 0;
	@%p83 bra 	$L__BB6_209;
	ld.shared.u32 	%r194, [_ZN6thrust24THRUST_300001_SM_1000_NS8cuda_cub4core6detail5shmemE+24];
	ld.shared.u64 	%rd165, [_ZN6thrust24THRUST_300001_SM_1000_NS8cuda_cub4core6detail5shmemE+32];
	setp.lt.s32 	%p84, %r636, %r194;
	mov.u32 	%r630, %r194;
	mov.u64 	%rd349, %rd165;
	@%p84 bra 	$L__BB6_191;
	setp.lt.s32 	%p85, %r194, %r636;
	mov.u32 	%r630, %r636;
	mov.u64 	%rd349, %rd355;
	@%p85 bra 	$L__BB6_191;
	setp.lt.s64 	%p86, %rd355, %rd165;
	selp.b32 	%r630, %r636, %r194, %p86;
	min.s64 	%rd349, %rd355, %rd165;
$L__BB6_191:
	ld.shared.u32 	%r197, [_ZN6thrust24THRUST_300001_SM_1000_NS8cuda_cub4core6detail5shmemE+40];
	ld.shared.u64 	%rd168, [_ZN6thrust24THRUST_300001_SM_1000_NS8cuda_cub4core6detail5shmemE+48];
	setp.lt.s32 	%p87, %r630, %r197;
	mov.u32 	%r631, %r197;
	mov.u64 	%rd350, %rd168;
	@%p87 bra 	$L__BB6_194;
	setp.lt.s32 	%p88, %r197, %r630;
	mov.u32 	%r631, %r630;
	mov.u64 	%rd350, %rd349;
	@%p88 bra 	$L__BB6_194;
	setp.lt.s64 	%p89, %rd349, %rd168;
	selp.b32 	%r631, %r630, %r197, %p89;
	min.s64 	%rd350, %rd349, %rd168;
$L__BB6_194:
	ld.shared.u32 	%r200, [_ZN6thrust24THRUST_300001_SM_1000_NS8cuda_cub4core6detail5shmemE+56];
	ld.shared.u64 	%rd171, [_ZN6thrust24THRUST_300001_SM_1000_NS8cuda_cub4core6detail5shmemE+64];
	setp.lt.s32 	%p90, %r631, %r200;
	mov.u32 	%r632, %r200;
	mov.u64 	%rd351, %rd171;
	@%p90 bra 	$L__BB6_197;
	setp.lt.s32 	%p91, %r200, %r631;
	mov.u32 	%r632, %r631;
	mov.u64 	%rd351, %rd350;
	@%p91 bra 	$L__BB6_197;
	setp.lt.s64 	%p92, %rd350, %rd171;
	selp.b32 	%r632, %r631, %r200, %p92;
	min.s64 	%rd351, %rd350, %rd171;
$L__BB6_197:
	ld.shared.u32 	%r203, [_ZN6thrust24THRUST_300001_SM_1000_NS8cuda_cub4core6detail5shmemE+72];
	ld.shared.u64 	%rd174, [_ZN6thrust24THRUST_300001_SM_1000_NS8cuda_cub4core6detail5shmemE+80];
	setp.lt.s32 	%p93, %r632, %r203;
	mov.u32 	%r633, %r203;
	mov.u64 	%rd352, %rd174;
	@%p93 bra 	$L__BB6_200;
	setp.lt.s32 	%p94, %r203, %r632;
	mov.u32 	%r633, %r632;
	mov.u64 	%rd352, %rd351;
	@%p94 bra 	$L__BB6_200;
	setp.lt.s64 	%p95, %rd351, %rd174;
	selp.b32 	%r633, %r632, %r203, %p95;
	min.s64 	%rd352, %rd351, %rd174;
$L__BB6_200:
	ld.shared.u32 	%r206, [_ZN6thrust24THRUST_300001_SM_1000_NS8cuda_cub4core6detail5shmemE+88];
	ld.shared.u64 	%rd177, [_ZN6thrust24THRUST_300001_SM_1000_NS8cuda_cub4core6detail5shmemE+96];
	setp.lt.s32 	%p96, %r633, %r206;
	mov.u32 	%r634, %r206;
	mov.u64 	%rd353, %rd177;
	@%p96 bra 	$L__BB6_203;
	setp.lt.s32 	%p97, %r206, %r633;
	mov.u32 	%r634, %r633;
	mov.u64 	%rd353, %rd352;
	@%p97 bra 	$L__BB6_203;
	setp.lt.s64 	%p98, %rd352, %rd177;
	selp.b32 	%r634, %r633, %r206, %p98;
	min.s64 	%rd353, %rd352, %rd177;
$L__BB6_203:
	ld.shared.u32 	%r209, [_ZN6thrust24THRUST_300001_SM_1000_NS8cuda_cub4core6detail5shmemE+104];
	ld.shared.u64 	%rd180, [_ZN6thrust24THRUST_300001_SM_1000_NS8cuda_cub4core6detail5shmemE+112];
	setp.lt.s32 	%p99, %r634, %r209;
	mov.u32 	%r635, %r209;
	mov.u64 	%rd354, %rd180;
	@%p99 bra 	$L__BB6_206;
	setp.lt.s32 	%p100, %r209, %r634;
	mov.u32 	%r635, %r634;
	mov.u64 	%rd354, %rd353;
	@%p100 bra 	$L__BB6_206;
	setp.lt.s64 	%p101, %rd353, %rd180;
	selp.b32 	%r635, %r634, %r209, %p101;
	min.s64 	%rd354, %rd353, %rd180;
$L__BB6_206:
	ld.shared.u32 	%r212, [_ZN6thrust24THRUST_300001_SM_1000_NS8cuda_cub4core6detail5shmemE+120];
	ld.shared.u64 	%rd183, [_ZN6thrust24THRUST_300001_SM_1000_NS8cuda_cub4core6detail5shmemE+128];
	setp.lt.s32 	%p102, %r635, %r212;
	mov.u32 	%r636, %r212;
	mov.u64 	%rd355, %rd183;
	@%p102 bra 	$L__BB6_209;
	setp.lt.s32 	%p103, %r212, %r635;
	mov.u32 	%r636, %r635;
	mov.u64 	%rd355, %rd354;
	@%p103 bra 	$L__BB6_209;
	setp.lt.s64 	%p104, %rd354, %rd183;
	selp.b32 	%r636, %r635, %r212, %p104;
	min.s64 	%rd355, %rd354, %rd183;
$L__BB6_209:
	mov.u32 	%r557, %tid.x;
	setp.ne.s32 	%p221, %r557, 0;
	@%p221 bra 	$L__BB6_211;
	cvta.to.global.u64 	%rd287, %rd187;
	st.global.u32 	[%rd287], %r636;
	st.global.u64 	[%rd287+8], %rd355;
$L__BB6_211:
	ret;

}
	// .globl	_ZN6thrust24THRUST_300001_SM_1000_NS8cuda_cub4core6detail13_kernel_agentINS1_8__reduce11ReduceAgentINS0_12zip_iteratorIN4cuda3std3__45tupleIJNS0_10device_ptrIiEENS0_17counting_iteratorIlNS0_11use_defaultESF_SF_EEEEEEEPNSB_IJilEEESJ_lNS1_9__extrema9arg_max_fIilNSA_4lessIiEEEEEEJSI_SK_lSP_EEEvDpT0_
.visible .entry _ZN6thrust24THRUST_300001_SM_1000_NS8cuda_cub4core6detail13_kernel_agentINS1_8__reduce11ReduceAgentINS0_12zip_iteratorIN4cuda3std3__45tupleIJNS0_10device_ptrIiEENS0_17counting_iteratorIlNS0_11use_defaultESF_SF_EEEEEEEPNSB_IJilEEESJ_lNS1_9__extrema9arg_max_fIilNSA_4lessIiEEEEEEJSI_SK_lSP_EEEvDpT0_(
	.param .align 8 .b8 _ZN6thrust24THRUST_300001_SM_1000_NS8cuda_cub4core6detail13_kernel_agentINS1_8__reduce11ReduceAgentINS0_12zip_iteratorIN4cuda3std3__45tupleIJNS0_10device_ptrIiEENS0_17counting_iteratorIlNS0_11use_defaultESF_SF_EEEEEEEPNSB_IJilEEESJ_lNS1_9__extrema9arg_max_fIilNSA_4lessIiEEEEEEJSI_SK_lSP_EEEvDpT0__param_0[16],
	.param .u64 .ptr .align 1 _ZN6thrust24THRUST_300001_SM_1000_NS8cuda_cub4core6detail13_kernel_agentINS1_8__reduce11ReduceAgentINS0_12zip_iteratorIN4cuda3std3__45tupleIJNS0_10device_ptrIiEENS0_17counting_iteratorIlNS0_11use_defaultESF_SF_EEEEEEEPNSB_IJilEEESJ_lNS1_9__extrema9arg_max_fIilNSA_4lessIiEEEEEEJSI_SK_lSP_EEEvDpT0__param_1,
	.param .u64 _ZN6thrust24THRUST_300001_SM_1000_NS8cuda_cub4core6detail13_kernel_agentINS1_8__reduce11ReduceAgentINS0_12zip_iteratorIN4cuda3std3__45tupleIJNS0_10device_ptrIiEENS0_17counting_iteratorIlNS0_11use_defaultESF_SF_EEEEEEEPNSB_IJilEEESJ_lNS1_9__extrema9arg_max_fIilNSA_4lessIiEEEEEEJSI_SK_lSP_EEEvDpT0__param_2,
	.param .align 1 .b8 _ZN6thrust24THRUST_300001_SM_1000_NS8cuda_cub4core6detail13_kernel_agentINS1_8__reduce11ReduceAgentINS0_12zip_iteratorIN4cuda3std3__45tupleIJNS0_10device_ptrIiEENS0_17counting_iteratorIlNS0_11use_defaultESF_SF_EEEEEEEPNSB_IJilEEESJ_lNS1_9__extrema9arg_max_fIilNSA_4lessIiEEEEEEJSI_SK_lSP_EEEvDpT0__param_3[1]
)
.maxntid 256
{
	.reg .pred 	%p<213>;
	.reg .b32 	%r<632>;
	.reg .b64 	%rd<307>;

	ld.param.u64 	%rd192, [_ZN6thrust24THRUST_300001_SM_1000_NS8cuda_cub4core6detail13_kernel_agentINS1_8__reduce11ReduceAgentINS0_12zip_iteratorIN4cuda3std3__45tupleIJNS0_10device_ptrIiEENS0_17counting_iteratorIlNS0_11use_defaultESF_SF_EEEEEEEPNSB_IJilEEESJ_lNS1_9__extrema9arg_max_fIilNSA_4lessIiEEEEEEJSI_SK_lSP_EEEvDpT0__param_0+8];
	ld.param.u64 	%rd191, [_ZN6thrust24THRUST_300001_SM_1000_NS8cuda_cub4core6detail13_kernel_agentINS1_8__reduce11ReduceAgentINS0_12zip_iteratorIN4cuda3std3__45tupleIJNS0_10device_ptrIiEENS0_17counting_iteratorIlNS0_11use_defaultESF_SF_EEEEEEEPNSB_IJilEEESJ_lNS1_9__extrema9arg_max_fIilNSA_4lessIiEEEEEEJSI_SK_lSP_EEEvDpT0__param_0];
	ld.param.u64 	%rd194, [_ZN6thrust24THRUST_300001_SM_1000_NS8cuda_cub4core6detail13_kernel_agentINS1_8__reduce11ReduceAgentINS0_12zip_iteratorIN4cuda3std3__45tupleIJNS0_10device_ptrIiEENS0_17counting_iteratorIlNS0_11use_defaultESF_SF_EEEEEEEPNSB_IJilEEESJ_lNS1_9__extrema9arg_max_fIilNSA_4lessIiEEEEEEJSI_SK_lSP_EEEvDpT0__param_2];
	setp.eq.s64 	%p1, %rd194, 0;
	@%p1 bra 	$L__BB7_206;
	cvta.to.global.u64 	%rd1, %rd191;
	setp.gt.s64 	%p2, %rd194, 1279;
	@%p2 bra 	$L__BB7_122;
	cvt.u32.u64 	%r1, %rd194;
	mov.u32 	%r2, %tid.x;
	setp.ge.s32 	%p96, %r2, %r1;
	mov.b32 	%r574, 0;
	mov.b64 	%rd249, 0;
	mov.u32 	%r566, %r2;
	@%p96 bra 	$L__BB7_4;
	cvt.u64.u32 	%rd225, %r2;
	mul.wide.u32 	%rd226, %r2, 4;
	add.s64 	%rd227, %rd1, %rd226;
	add.s64 	%rd249, %rd192, %rd225;
	ld.global.u32 	%r574, [%rd227];
	add.s32 	%r566, %r2, 256;
$L__BB7_4:
	setp.ge.s32 	%p97, %r566, %r1;
	@%p97 bra 	$L__BB7_26;
	not.b32 	%r332, %r566;
	add.s32 	%r7, %r332, %r1;
	and.b32  	%r333, %r7, 768;
	setp.eq.s32 	%p98, %r333, 768;
	@%p98 bra 	$L__BB7_11;
	cvt.u64.u32 	%rd229, %r566;
	add.s64 	%rd240, %rd192, %rd229;
	mul.wide.u32 	%rd230, %r566, 4;
	add.s64 	%rd239, %rd1, %rd230;
	shr.u32 	%r334, %r7, 8;
	add.s32 	%r335, %r334, 1;
	and.b32  	%r336, %r335, 3;
	neg.s32 	%r562, %r336;
$L__BB7_7:
	.pragma "nounroll";
	mov.u64 	%rd9, %rd249;
	mov.u32 	%r11, %r574;
	ld.global.u32 	%r12, [%rd239];
	setp.lt.s32 	%p99, %r11, %r12;
	mov.u64 	%rd249, %rd240;
	mov.u32 	%r574, %r12;
	@%p99 bra 	$L__BB7_10;
	setp.lt.s32 	%p100, %r12, %r11;
	mov.u64 	%rd249, %rd9;
	mov.u32 	%r574, %r11;
	@%p100 bra 	$L__BB7_10;
	setp.lt.s64 	%p101, %rd9, %rd240;
	min.s64 	%rd249, %rd9, %rd240;
	selp.b32 	%r574, %r11, %r12, %p101;
$L__BB7_10:
	add.s32 	%r566, %r566, 256;
	add.s64 	%rd240, %rd240, 256;
	add.s64 	%rd239, %rd239, 1024;
	add.s32 	%r562, %r562, 1;
	setp.ne.s32 	%p102, %r562, 0;
	@%p102 bra 	$L__BB7_7;
$L__BB7_11:
	setp.lt.u32 	%p103, %r7, 768;
	@%p103 bra 	$L__BB7_26;
	add.s32 	%r569, %r566, 512;
$L__BB7_13:
	mov.u32 	%r21, %r569;
	add.s32 	%r337, %r21, -512;
	cvt.s64.s32 	%rd231, %r337;
	mul.wide.s32 	%rd232, %r337, 4;
	add.s64 	%rd17, %rd1, %rd232;
	add.s64 	%rd18, %rd192, %rd231;
	ld.global.u32 	%r23, [%rd17];
	setp.lt.s32 	%p104, %r574, %r23;
	mov.u64 	%rd246, %rd18;
	mov.u32 	%r571, %r23;
	@%p104 bra 	$L__BB7_16;
	setp.lt.s32 	%p105, %r23, %r574;
	mov.u64 	%rd246, %rd249;
	mov.u32 	%r571, %r574;
	@%p105 bra 	$L__BB7_16;
	setp.lt.s64 	%p106, %rd249, %rd18;
	min.s64 	%rd246, %rd249, %rd18;
	selp.b32 	%r571, %r574, %r23, %p106;
$L__BB7_16:
	add.s32 	%r338, %r21, -256;
	cvt.s64.s32 	%rd233, %r338;
	add.s64 	%rd21, %rd192, %rd233;
	ld.global.u32 	%r26, [%rd17+1024];
	setp.lt.s32 	%p107, %r571, %r26;
	mov.u64 	%rd247, %rd21;
	mov.u32 	%r572, %r26;
	@%p107 bra 	$L__BB7_19;
	setp.lt.s32 	%p108, %r26, %r571;
	mov.u64 	%rd247, %rd246;
	mov.u32 	%r572, %r571;
	@%p108 bra 	$L__BB7_19;
	setp.lt.s64 	%p109, %rd246, %rd21;
	min.s64 	%rd247, %rd246, %rd21;
	selp.b32 	%r572, %r571, %r26, %p109;
$L__BB7_19:
	cvt.s64.s32 	%rd234, %r21;
	add.s64 	%rd24, %rd192, %rd234;
	ld.global.u32 	%r29, [%rd17+2048];
	setp.lt.s32 	%p110, %r572, %r29;
	mov.u64 	%rd248, %rd24;
	mov.u32 	%r573, %r29;
	@%p110 bra 	$L__BB7_22;
	setp.lt.s32 	%p111, %r29, %r572;
	mov.u64 	%rd248, %rd247;
	mov.u32 	%r573, %r572;
	@%p111 bra 	$L__BB7_22;
	setp.lt.s64 	%p112, %rd247, %rd24;
	min.s64 	%rd248, %rd247, %rd24;
	selp.b32 	%r573, %r572, %r29, %p112;
$L__BB7_22:
	add.s32 	%r339, %r21, 256;
	cvt.s64.s32 	%rd235, %r339;
	add.s64 	%rd27, %rd192, %rd235;
	ld.global.u32 	%r32, [%rd17+3072];
	setp.lt.s32 	%p113, %r573, %r32;
	mov.u64 	%rd249, %rd27;
	mov.u32 	%r574, %r32;
	@%p113 bra 	$L__BB7_25;
	setp.lt.s32 	%p114, %r32, %r573;
	mov.u64 	%rd249, %rd248;
	mov.u32 	%r574, %r573;
	@%p114 bra 	$L__BB7_25;
	setp.lt.s64 	%p115, %rd248, %rd27;
	min.s64 	%rd249, %rd248, %rd27;
	selp.b32 	%r574, %r573, %r32, %p115;
$L__BB7_25:
	add.s32 	%r569, %r21, 1024;
	add.s32 	%r340, %r21, 512;
	setp.lt.s32 	%p116, %r340, %r1;
	@%p116 bra 	$L__BB7_13;
$L__BB7_26:
	setp.lt.s32 	%p117, %r1, 256;
	@%p117 bra 	$L__BB7_71;
	// begin inline asm
	mov.u32 %r454, %laneid;
	// end inline asm
	mov.b32 	%r472, 1;
	mov.b32 	%r473, 31;
	mov.b32 	%r474, -1;
	// begin inline asm
	shfl.sync.down.b32 %r455, %r574, %r472, %r473, %r474;
	// end inline asm
	// begin inline asm
	shfl.sync.down.b32 %r460, %r461, %r472, %r473, %r474;
	// end inline asm
	mov.b64 	{%r466, %r471}, %rd249;
	// begin inline asm
	shfl.sync.down.b32 %r465, %r466, %r472, %r473, %r474;
	// end inline asm
	// begin inline asm
	shfl.sync.down.b32 %r470, %r471, %r472, %r473, %r474;
	// end inline asm
	mov.b64 	%rd31, {%r465, %r470};
	setp.gt.s32 	%p169, %r454, 30;
	mov.u64 	%rd251, %rd249;
	mov.u32 	%r576, %r574;
	@%p169 bra 	$L__BB7_31;
	setp.lt.s32 	%p170, %r574, %r455;
	mov.u64 	%rd251, %rd31;
	mov.u32 	%r576, %r455;
	@%p170 bra 	$L__BB7_31;
	setp.lt.s32 	%p171, %r455, %r574;
	mov.u64 	%rd251, %rd249;
	mov.u32 	%r576, %r574;
	@%p171 bra 	$L__BB7_31;
	setp.lt.s64 	%p172, %rd249, %rd31;
	min.s64 	%rd251, %rd249, %rd31;
	selp.b32 	%r576, %r574, %r455, %p172;
$L__BB7_31:
	mov.b32 	%r492, 2;
	mov.b32 	%r493, 31;
	mov.b32 	%r494, -1;
	// begin inline asm
	shfl.sync.down.b32 %r475, %r576, %r492, %r493, %r494;
	// end inline asm
	// begin inline asm
	shfl.sync.down.b32 %r480, %r481, %r492, %r493, %r494;
	// end inline asm
	mov.b64 	{%r486, %r491}, %rd251;
	// begin inline asm
	shfl.sync.down.b32 %r485, %r486, %r492, %r493, %r494;
	// end inline asm
	// begin inline asm
	shfl.sync.down.b32 %r490, %r491, %r492, %r493, %r494;
	// end inline asm
	mov.b64 	%rd34, {%r485, %r490};
	setp.gt.s32 	%p173, %r454, 29;
	mov.u64 	%rd252, %rd251;
	mov.u32 	%r577, %r576;
	@%p173 bra 	$L__BB7_35;
	setp.lt.s32 	%p174, %r576, %r475;
	mov.u64 	%rd252, %rd34;
	mov.u32 	%r577, %r475;
	@%p174 bra 	$L__BB7_35;
	setp.lt.s32 	%p175, %r475, %r576;
	mov.u64 	%rd252, %rd251;
	mov.u32 	%r577, %r576;
	@%p175 bra 	$L__BB7_35;
	setp.lt.s64 	%p176, %rd251, %rd34;
	min.s64 	%rd252, %rd251, %rd34;
	selp.b32 	%r577, %r576, %r475, %p176;
$L__BB7_35:
	mov.b32 	%r512, 4;
	mov.b32 	%r513, 31;
	mov.b32 	%r514, -1;
	// begin inline asm
	shfl.sync.down.b32 %r495, %r577, %r512, %r513, %r514;
	// end inline asm
	// begin inline asm
	shfl.sync.down.b32 %r500, %r501, %r512, %r513, %r514;
	// end inline asm
	mov.b64 	{%r506, %r511}, %rd252;
	// begin inline asm
	shfl.sync.down.b32 %r505, %r506, %r512, %r513, %r514;
	// end inline asm
	// begin inline asm
	shfl.sync.down.b32 %r510, %r511, %r512, %r513, %r514;
	// end inline asm
	mov.b64 	%rd37, {%r505, %r510};
	setp.gt.s32 	%p177, %r454, 27;
	mov.u64 	%rd253, %rd252;
	mov.u32 	%r578, %r577;
	@%p177 bra 	$L__BB7_39;
	setp.lt.s32 	%p178, %r577, %r495;
	mov.u64 	%rd253, %rd37;
	mov.u32 	%r578, %r495;
	@%p178 bra 	$L__BB7_39;
	setp.lt.s32 	%p179, %r495, %r577;
	mov.u64 	%rd253, %rd252;
	mov.u32 	%r578, %r577;
	@%p179 bra 	$L__BB7_39;
	setp.lt.s64 	%p180, %rd252, %rd37;
	min.s64 	%rd253, %rd252, %rd37;
	selp.b32 	%r578, %r577, %r495, %p180;
$L__BB7_39:
	mov.b32 	%r532, 8;
	mov.b32 	%r533, 31;
	mov.b32 	%r534, -1;
	// begin inline asm
	shfl.sync.down.b32 %r515, %r578, %r532, %r533, %r534;
	// end inline asm
	// begin inline asm
	shfl.sync.down.b32 %r520, %r521, %r532, %r533, %r534;
	// end inline asm
	mov.b64 	{%r526, %r531}, %rd253;
	// begin inline asm
	shfl.sync.down.b32 %r525, %r526, %r532, %r533, %r534;
	// end inline asm
	// begin inline asm
	shfl.sync.down.b32 %r530, %r531, %r532, %r533, %r534;
	// end inline asm
	mov.b64 	%rd40, {%r525, %r530};
	setp.gt.s32 	%p181, %r454, 23;
	mov.u64 	%rd254, %rd253;
	mov.u32 	%r579, %r578;
	@%p181 bra 	$L__BB7_43;
	setp.lt.s32 	%p182, %r578, %r515;
	mov.u64 	%rd254, %rd40;
	mov.u32 	%r579, %r515;
	@%p182 bra 	$L__BB7_43;
	setp.lt.s32 	%p183, %r515, %r578;
	mov.u64 	%rd254, %rd253;
	mov.u32 	%r579, %r578;
	@%p183 bra 	$L__BB7_43;
	setp.lt.s64 	%p184, %rd253, %rd40;
	min.s64 	%rd254, %rd253, %rd40;
	selp.b32 	%r579, %r578, %r515, %p184;
$L__BB7_43:
	mov.b32 	%r552, 16;
	mov.b32 	%r553, 31;
	mov.b32 	%r554, -1;
	// begin inline asm
	shfl.sync.down.b32 %r535, %r579, %r552, %r553, %r554;
	// end inline asm
	// begin inline asm
	shfl.sync.down.b32 %r540, %r541, %r552, %r553, %r554;
	// end inline asm
	mov.b64 	{%r546, %r551}, %rd254;
	// begin inline asm
	shfl.sync.down.b32 %r545, %r546, %r552, %r553, %r554;
	// end inline asm
	// begin inline asm
	shfl.sync.down.b32 %r550, %r551, %r552, %r553, %r554;
	// end inline asm
	mov.b64 	%rd43, {%r545, %r550};
	setp.gt.s32 	%p185, %r454, 15;
	mov.u64 	%rd306, %rd254;
	mov.u32 	%r631, %r579;
	@%p185 bra 	$L__BB7_47;
	setp.lt.s32 	%p186, %r579, %r535;
	mov.u64 	%rd306, %rd43;
	mov.u32 	%r631, %r535;
	@%p186 bra 	$L__BB7_47;
	setp.lt.s32 	%p187, %r535, %r579;
	mov.u64 	%rd306, %rd254;
	mov.u32 	%r631, %r579;
	@%p187 bra 	$L__BB7_47;
	setp.lt.s64 	%p188, %rd254, %rd43;
	min.s64 	%rd306, %rd254, %rd43;
	selp.b32 	%r631, %r579, %r535, %p188;
$L__BB7_47:
	setp.ne.s32 	%p189, %r454, 0;
	@%p189 bra 	$L__BB7_49;
	shr.u32 	%r555, %r2, 1;
	and.b32  	%r556, %r555, 496;
	mov.u32 	%r557, _ZN6thrust24THRUST_300001_SM_1000_NS8cuda_cub4core6detail5shmemE;
	add.s32 	%r558, %r557, %r556;
	st.shared.u32 	[%r558+8], %r631;
	st.shared.u64 	[%r558+16], %rd306;
$L__BB7_49:
	bar.sync 	0;
	setp.ne.s32 	%p190, %r2, 0;
	@%p190 bra 	$L__BB7_204;
	ld.shared.u32 	%r53, [_ZN6thrust24THRUST_300001_SM_1000_NS8cuda_cub4core6detail5shmemE+24];
	ld.shared.u64 	%rd46, [_ZN6thrust24THRUST_300001_SM_1000_NS8cuda_cub4core6detail5shmemE+32];
	setp.lt.s32 	%p191, %r631, %r53;
	mov.u64 	%rd256, %rd46;
	mov.u32 	%r581, %r53;
	@%p191 bra 	$L__BB7_53;
	setp.lt.s32 	%p192, %r53, %r631;
	mov.u64 	%rd256, %rd306;
	mov.u32 	%r581, %r631;
	@%p192 bra 	$L__BB7_53;
	setp.lt.s64 	%p193, %rd306, %rd46;
	min.s64 	%rd256, %rd306, %rd46;
	selp.b32 	%r581, %r631, %r53, %p193;
$L__BB7_53:
	ld.shared.u32 	%r56, [_ZN6thrust24THRUST_300001_SM_1000_NS8cuda_cub4core6detail5shmemE+40];
	ld.shared.u64 	%rd49, [_ZN6thrust24THRUST_300001_SM_1000_NS8cuda_cub4core6detail5shmemE+48];
	setp.lt.s32 	%p194, %r581, %r56;
	mov.u64 	%rd257, %rd49;
	mov.u32 	%r582, %r56;
	@%p194 bra 	$L__BB7_56;
	setp.lt.s32 	%p195, %r56, %r581;
	mov.u64 	%rd257, %rd256;
	mov.u32 	%r582, %r581;
	@%p195 bra 	$L__BB7_56;
	setp.lt.s64 	%p196, %rd256, %rd49;
	min.s64 	%rd257, %rd256, %rd49;
	selp.b32 	%r582, %r581, %r56, %p196;
$L__BB7_56:
	ld.shared.u32 	%r59, [_ZN6thrust24THRUST_300001_SM_1000_NS8cuda_cub4core6detail5shmemE+56];
	ld.shared.u64 	%rd52, [_ZN6thrust24THRUST_300001_SM_1000_NS8cuda_cub4core6detail5shmemE+64];
	setp.lt.s32 	%p197, %r582, %r59;
	mov.u64 	%rd258, %rd52;
	mov.u32 	%r583, %r59;
	@%p197 bra 	$L__BB7_59;
	setp.lt.s32 	%p198, %r59, %r582;
	mov.u64 	%rd258, %rd257;
	mov.u32 	%r583, %r582;
	@%p198 bra 	$L__BB7_59;
	setp.lt.s64 	%p199, %rd257, %rd52;
	min.s64 	%rd258, %rd257, %rd52;
	selp.b32 	%r583, %r582, %r59, %p199;
$L__BB7_59:
	ld.shared.u32 	%r62, [_ZN6thrust24THRUST_300001_SM_1000_NS8cuda_cub4core6detail5shmemE+72];
	ld.shared.u64 	%rd55, [_ZN6thrust24THRUST_300001_SM_1000_NS8cuda_cub4core6detail5shmemE+80];
	setp.lt.s32 	%p200, %r583, %r62;
	mov.u64 	%rd259, %rd55;
	mov.u32 	%r584, %r62;
	@%p200 bra 	$L__BB7_62;
	setp.lt.s32 	%p201, %r62, %r583;
	mov.u64 	%rd259, %rd258;
	mov.u32 	%r584, %r583;
	@%p201 bra 	$L__BB7_62;
	setp.lt.s64 	%p202, %rd258, %rd55;
	min.s64 	%rd259, %rd258, %rd55;
	selp.b32 	%r584, %r583, %r62, %p202;
$L__BB7_62:
	ld.shared.u32 	%r65, [_ZN6thrust24THRUST_300001_SM_1000_NS8cuda_cub4core6detail5shmemE+88];
	ld.shared.u64 	%rd58, [_ZN6thrust24THRUST_300001_SM_1000_NS8cuda_cub4core6detail5shmemE+96];
	setp.lt.s32 	%p203, %r584, %r65;
	mov.u64 	%rd260, %rd58;
	mov.u32 	%r585, %r65;
	@%p203 bra 	$L__BB7_65;
	setp.lt.s32 	%p204, %r65, %r584;
	mov.u64 	%rd260, %rd259;
	mov.u32 	%r585, %r584;
	@%p204 bra 	$L__BB7_65;
	setp.lt.s64 	%p205, %rd259, %rd58;
	min.s64 	%rd260, %rd259, %rd58;
	selp.b32 	%r585, %r584, %r65, %p205;
$L__BB7_65:
	ld.shared.u32 	%r68, [_ZN6thrust24THRUST_300001_SM_1000_NS8cuda_cub4core6detail5shmemE+104];
	ld.shared.u64 	%rd61, [_ZN6thrust24THRUST_300001_SM_1000_NS8cuda_cub4core6detail5shmemE+112];
	setp.lt.s32 	%p206, %r585, %r68;
	mov.u64 	%rd261, %rd61;
	mov.u32 	%r586, %r68;
	@%p206 bra 	$L__BB7_68;
	setp.lt.s32 	%p207, %r68, %r585;
	mov.u64 	%rd261, %rd260;
	mov.u32 	%r586, %r585;
	@%p207 bra 	$L__BB7_68;
	setp.lt.s64 	%p208, %rd260, %rd61;
	min.s64 	%rd261, %rd260, %rd61;
	selp.b32 	%r586, %r585, %r68, %p208;
$L__BB7_68:
	ld.shared.u32 	%r71, [_ZN6thrust24THRUST_300001_SM_1000_NS8cuda_cub4core6detail5shmemE+120];
	ld.shared.u64 	%rd64, [_ZN6thrust24THRUST_300001_SM_1000_NS8cuda_cub4core6detail5shmemE+128];
	setp.lt.s32 	%p209, %r586, %r71;
	mov.u32 	%r631, %r71;
	mov.u64 	%rd306, %rd64;
	@%p209 bra 	$L__BB7_204;
	setp.lt.s32 	%p210, %r71, %r586;
	mov.u32 	%r631, %r586;
	mov.u64 	%rd306, %rd261;
	@%p210 bra 	$L__BB7_204;
	setp.lt.s64 	%p211, %rd261, %rd64;
	min.s64 	%rd306, %rd261, %rd64;
	selp.b32 	%r631, %r586, %r71, %p211;
	bra.uni 	$L__BB7_204;
$L__BB7_71:
	// begin inline asm
	mov.u32 %r341, %laneid;
	// end inline asm
	and.b32  	%r362, %r2, 992;
	add.s32 	%r363, %r362, 32;
	setp.gt.s32 	%p118, %r363, %r1;
	not.b32 	%r364, %r362;
	add.s32 	%r365, %r1, %r364;
	selp.b32 	%r360, %r365, 31, %p118;
	mov.b32 	%r359, 1;
	mov.b32 	%r361, -1;
	// begin inline asm
	shfl.sync.down.b32 %r342, %r574, %r359, %r360, %r361;
	// end inline asm
	// begin inline asm
	shfl.sync.down.b32 %r347, %r348, %r359, %r360, %r361;
	// end inline asm
	mov.b64 	{%r353, %r358}, %rd249;
	// begin inline asm
	shfl.sync.down.b32 %r352, %r353, %r359, %r360, %r361;
	// end inline asm
	// begin inline asm
	shfl.sync.down.b32 %r357, %r358, %r359, %r360, %r361;
	// end inline asm
	mov.b64 	%rd66, {%r352, %r357};
	setp.ge.s32 	%p119, %r341, %r360;
	mov.u32 	%r587, %r574;
	mov.u64 	%rd262, %rd249;
	@%p119 bra 	$L__BB7_75;
	setp.lt.s32 	%p120, %r574, %r342;
	mov.u32 	%r587, %r342;
	mov.u64 	%rd262, %rd66;
	@%p120 bra 	$L__BB7_75;
	setp.lt.s32 	%p121, %r342, %r574;
	mov.u32 	%r587, %r574;
	mov.u64 	%rd262, %rd249;
	@%p121 bra 	$L__BB7_75;
	setp.lt.s64 	%p122, %rd249, %rd66;
	selp.b32 	%r587, %r574, %r342, %p122;
	min.s64 	%rd262, %rd249, %rd66;
$L__BB7_75:
	mov.b32 	%r383, 2;
	mov.b32 	%r385, -1;
	// begin inline asm
	shfl.sync.down.b32 %r366, %r587, %r383, %r360, %r385;
	// end inline asm
	// begin inline asm
	shfl.sync.down.b32 %r371, %r372, %r383, %r360, %r385;
	// end inline asm
	mov.b64 	{%r377, %r382}, %rd262;
	// begin inline asm
	shfl.sync.down.b32 %r376, %r377, %r383, %r360, %r385;
	// end inline asm
	// begin inline asm
	shfl.sync.down.b32 %r381, %r382, %r383, %r360, %r385;
	// end inline asm
	mov.b64 	%rd69, {%r376, %r381};
	add.s32 	%r386, %r341, 2;
	setp.gt.s32 	%p123, %r386, %r360;
	mov.u32 	%r588, %r587;
	mov.u64 	%rd263, %rd262;
	@%p123 bra 	$L__BB7_79;
	setp.lt.s32 	%p124, %r587, %r366;
	mov.u32 	%r588, %r366;
	mov.u64 	%rd263, %rd69;
	@%p124 bra 	$L__BB7_79;
	setp.lt.s32 	%p125, %r366, %r587;
	mov.u32 	%r588, %r587;
	mov.u64 	%rd263, %rd262;
	@%p125 bra 	$L__BB7_79;
	setp.lt.s64 	%p126, %rd262, %rd69;
	selp.b32 	%r588, %r587, %r366, %p126;
	min.s64 	%rd263, %rd262, %rd69;
$L__BB7_79:
	mov.b32 	%r404, 4;
	mov.b32 	%r406, -1;
	// begin inline asm
	shfl.sync.down.b32 %r387, %r588, %r404, %r360, %r406;
	// end inline asm
	// begin inline asm
	shfl.sync.down.b32 %r392, %r393, %r404, %r360, %r406;
	// end inline asm
	mov.b64 	{%r398, %r403}, %rd263;
	// begin inline asm
	shfl.sync.down.b32 %r397, %r398, %r404, %r360, %r406;
	// end inline asm
	// begin inline asm
	shfl.sync.down.b32 %r402, %r403, %r404, %r360, %r406;
	// end inline asm
	mov.b64 	%rd72, {%r397, %r402};
	add.s32 	%r407, %r341, 4;
	setp.gt.s32 	%p127, %r407, %r360;
	mov.u32 	%r589, %r588;
	mov.u64 	%rd264, %rd263;
	@%p127 bra 	$L__BB7_83;
	setp.lt.s32 	%p128, %r588, %r387;
	mov.u32 	%r589, %r387;
	mov.u64 	%rd264, %rd72;
	@%p128 bra 	$L__BB7_83;
	setp.lt.s32 	%p129, %r387, %r588;
	mov.u32 	%r589, %r588;
	mov.u64 	%rd264, %rd263;
	@%p129 bra 	$L__BB7_83;
	setp.lt.s64 	%p130, %rd263, %rd72;
	selp.b32 	%r589, %r588, %r387, %p130;
	min.s64 	%rd264, %rd263, %rd72;
$L__BB7_83:
	mov.b32 	%r425, 8;
	mov.b32 	%r427, -1;
	// begin inline asm
	shfl.sync.down.b32 %r408, %r589, %r425, %r360, %r427;
	// end inline asm
	// begin inline asm
	shfl.sync.down.b32 %r413, %r414, %r425, %r360, %r427;
	// end inline asm
	mov.b64 	{%r419, %r424}, %rd264;
	// begin inline asm
	shfl.sync.down.b32 %r418, %r419, %r425, %r360, %r427;
	// end inline asm
	// begin inline asm
	shfl.sync.down.b32 %r423, %r424, %r425, %r360, %r427;
	// end inline asm
	mov.b64 	%rd75, {%r418, %r423};
	add.s32 	%r428, %r341, 8;
	setp.gt.s32 	%p131, %r428, %r360;
	mov.u32 	%r590, %r589;
	mov.u64 	%rd265, %rd264;
	@%p131 bra 	$L__BB7_87;
	setp.lt.s32 	%p132, %r589, %r408;
	mov.u32 	%r590, %r408;
	mov.u64 	%rd265, %rd75;
	@%p132 bra 	$L__BB7_87;
	setp.lt.s32 	%p133, %r408, %r589;
	mov.u32 	%r590, %r589;
	mov.u64 	%rd265, %rd264;
	@%p133 bra 	$L__BB7_87;
	setp.lt.s64 	%p134, %rd264, %rd75;
	selp.b32 	%r590, %r589, %r408, %p134;
	min.s64 	%rd265, %rd264, %rd75;
$L__BB7_87:
	mov.b32 	%r446, 16;
	mov.b32 	%r448, -1;
	// begin inline asm
	shfl.sync.down.b32 %r429, %r590, %r446, %r360, %r448;
	// end inline asm
	// begin inline asm
	shfl.sync.down.b32 %r434, %r435, %r446, %r360, %r448;
	// end inline asm
	mov.b64 	{%r440, %r445}, %rd265;
	// begin inline asm
	shfl.sync.down.b32 %r439, %r440, %r446, %r360, %r448;
	// end inline asm
	// begin inline asm
	shfl.sync.down.b32 %r444, %r445, %r446, %r360, %r448;
	// end inline asm
	mov.b64 	%rd78, {%r439, %r444};
	add.s32 	%r449, %r341, 16;
	setp.gt.s32 	%p135, %r449, %r360;
	mov.u32 	%r631, %r590;
	mov.u64 	%rd306, %rd265;
	@%p135 bra 	$L__BB7_91;
	setp.lt.s32 	%p136, %r590, %r429;
	mov.u32 	%r631, %r429;
	mov.u64 	%rd306, %rd78;
	@%p136 bra 	$L__BB7_91;
	setp.lt.s32 	%p137, %r429, %r590;
	mov.u32 	%r631, %r590;
	mov.u64 	%rd306, %rd265;
	@%p137 bra 	$L__BB7_91;
	setp.lt.s64 	%p138, %rd265, %rd78;
	selp.b32 	%r631, %r590, %r429, %p138;
	min.s64 	%rd306, %rd265, %rd78;
$L__BB7_91:
	setp.ne.s32 	%p139, %r341, 0;
	@%p139 bra 	$L__BB7_93;
	shr.u32 	%r450, %r2, 1;
	and.b32  	%r451, %r450, 496;
	mov.u32 	%r452, _ZN6thrust24THRUST_300001_SM_1000_NS8cuda_cub4core6detail5shmemE;
	add.s32 	%r453, %r452, %r451;
	st.shared.u32 	[%r453+8], %r631;
	st.shared.u64 	[%r453+16], %rd306;
$L__BB7_93:
	bar.sync 	0;
	setp.ne.s32 	%p140, %r2, 0;
	@%p140 bra 	$L__BB7_204;
	setp.lt.s32 	%p141, %r1, 33;
	mov.u32 	%r592, %r631;
	mov.u64 	%rd267, %rd306;
	@%p141 bra 	$L__BB7_98;
	ld.shared.u32 	%r90, [_ZN6thrust24THRUST_300001_SM_1000_NS8cuda_cub4core6detail5shmemE+24];
	ld.shared.u64 	%rd81, [_ZN6thrust24THRUST_300001_SM_1000_NS8cuda_cub4core6detail5shmemE+32];
	setp.lt.s32 	%p142, %r631, %r90;
	mov.u32 	%r592, %r90;
	mov.u64 	%rd267, %rd81;
	@%p142 bra 	$L__BB7_98;
	setp.lt.s32 	%p143, %r90, %r631;
	mov.u32 	%r592, %r631;
	mov.u64 	%rd267, %rd306;
	@%p143 bra 	$L__BB7_98;
	setp.lt.s64 	%p144, %rd306, %rd81;
	selp.b32 	%r592, %r631, %r90, %p144;
	min.s64 	%rd267, %rd306, %rd81;
$L__BB7_98:
	setp.lt.s32 	%p145, %r1, 65;
	mov.u32 	%r593, %r592;
	mov.u64 	%rd268, %rd267;
	@%p145 bra 	$L__BB7_102;
	ld.shared.u32 	%r93, [_ZN6thrust24THRUST_300001_SM_1000_NS8cuda_cub4core6detail5shmemE+40];
	ld.shared.u64 	%rd84, [_ZN6thrust24THRUST_300001_SM_1000_NS8cuda_cub4core6detail5shmemE+48];
	setp.lt.s32 	%p146, %r592, %r93;
	mov.u32 	%r593, %r93;
	mov.u64 	%rd268, %rd84;
	@%p146 bra 	$L__BB7_102;
	setp.lt.s32 	%p147, %r93, %r592;
	mov.u32 	%r593, %r592;
	mov.u64 	%rd268, %rd267;
	@%p147 bra 	$L__BB7_102;
	setp.lt.s64 	%p148, %rd267, %rd84;
	selp.b32 	%r593, %r592, %r93, %p148;
	min.s64 	%rd268, %rd267, %rd84;
$L__BB7_102:
	setp.lt.s32 	%p149, %r1, 97;
	mov.u32 	%r594, %r593;
	mov.u64 	%rd269, %rd268;
	@%p149 bra 	$L__BB7_106;
	ld.shared.u32 	%r96, [_ZN6thrust24THRUST_300001_SM_1000_NS8cuda_cub4core6detail5shmemE+56];
	ld.shared.u64 	%rd87, [_ZN6thrust24THRUST_300001_SM_1000_NS8cuda_cub4core6detail5shmemE+64];
	setp.lt.s32 	%p150, %r593, %r96;
	mov.u32 	%r594, %r96;
	mov.u64 	%rd269, %rd87;
	@%p150 bra 	$L__BB7_106;
	setp.lt.s32 	%p151, %r96, %r593;
	mov.u32 	%r594, %r593;
	mov.u64 	%rd269, %rd268;
	@%p151 bra 	$L__BB7_106;
	setp.lt.s64 	%p152, %rd268, %rd87;
	selp.b32 	%r594, %r593, %r96, %p152;
	min.s64 	%rd269, %rd268, %rd87;
$L__BB7_106:
	setp.lt.s32 	%p153, %r1, 129;
	mov.u32 	%r595, %r594;
	mov.u64 	%rd270, %rd269;
	@%p153 bra 	$L__BB7_110;
	ld.shared.u32 	%r99, [_ZN6thrust24THRUST_300001_SM_1000_NS8cuda_cub4core6detail5shmemE+72];
	ld.shared.u64 	%rd90, [_ZN6thrust24THRUST_300001_SM_1000_NS8cuda_cub4core6detail5shmemE+80];
	setp.lt.s32 	%p154, %r594, %r99;
	mov.u32 	%r595, %r99;
	mov.u64 	%rd270, %rd90;
	@%p154 bra 	$L__BB7_110;
	setp.lt.s32 	%p155, %r99, %r594;
	mov.u32 	%r595, %r594;
	mov.u64 	%rd270, %rd269;
	@%p155 bra 	$L__BB7_110;
	setp.lt.s64 	%p156, %rd269, %rd90;
	selp.b32 	%r595, %r594, %r99, %p156;
	min.s64 	%rd270, %rd269, %rd90;
$L__BB7_110:
	setp.lt.s32 	%p157, %r1, 161;
	mov.u32 	%r596, %r595;
	mov.u64 	%rd271, %rd270;
	@%p157 bra 	$L__BB7_114;
	ld.shared.u32 	%r102, [_ZN6thrust24THRUST_300001_SM_1000_NS8cuda_cub4core6detail5shmemE+88];
	ld.shared.u64 	%rd93, [_ZN6thrust24THRUST_300001_SM_1000_NS8cuda_cub4core6detail5shmemE+96];
	setp.lt.s32 	%p158, %r595, %r102;
	mov.u32 	%r596, %r102;
	mov.u64 	%rd271, %rd93;
	@%p158 bra 	$L__BB7_114;
	setp.lt.s32 	%p159, %r102, %r595;
	mov.u32 	%r596, %r595;
	mov.u64 	%rd271, %rd270;
	@%p159 bra 	$L__BB7_114;
	setp.lt.s64 	%p160, %rd270, %rd93;
	selp.b32 	%r596, %r595, %r102, %p160;
	min.s64 	%rd271, %rd270, %rd93;
$L__BB7_114:
	setp.lt.s32 	%p161, %r1, 193;
	mov.u32 	%r597, %r596;
	mov.u64 	%rd272, %rd271;
	@%p161 bra 	$L__BB7_118;
	ld.shared.u32 	%r105, [_ZN6thrust24THRUST_300001_SM_1000_NS8cuda_cub4core6detail5shmemE+104];
	ld.shared.u64 	%rd96, [_ZN6thrust24THRUST_300001_SM_1000_NS8cuda_cub4core6detail5shmemE+112];
	setp.lt.s32 	%p162, %r596, %r105;
	mov.u32 	%r597, %r105;
	mov.u64 	%rd272, %rd96;
	@%p162 bra 	$L__BB7_118;
	setp.lt.s32 	%p163, %r105, %r596;
	mov.u32 	%r597, %r596;
	mov.u64 	%rd272, %rd271;
	@%p163 bra 	$L__BB7_118;
	setp.lt.s64 	%p164, %rd271, %rd96;
	selp.b32 	%r597, %r596, %r105, %p164;
	min.s64 	%rd272, %rd271, %rd96;
$L__BB7_118:
	setp.lt.s32 	%p165, %r1, 225;
	mov.u32 	%r631, %r597;
	mov.u64 	%rd306, %rd272;
	@%p165 bra 	$L__BB7_204;
	ld.shared.u32 	%r108, [_ZN6thrust24THRUST_300001_SM_1000_NS8cuda_cub4core6detail5shmemE+120];
	ld.shared.u64 	%rd99, [_ZN6thrust24THRUST_300001_SM_1000_NS8cuda_cub4core6detail5shmemE+128];
	setp.lt.s32 	%p166, %r597, %r108;
	mov.u32 	%r631, %r108;
	mov.u64 	%rd306, %rd99;
	@%p166 bra 	$L__BB7_204;
	setp.lt.s32 	%p167, %r108, %r597;
	mov.u32 	%r631, %r597;
	mov.u64 	%rd306, %rd272;
	@%p167 bra 	$L__BB7_204;
	setp.lt.s64 	%p168, %rd272, %rd99;
	selp.b32 	%r631, %r597, %r108, %p168;
	min.s64 	%rd306, %rd272, %rd99;
	bra.uni 	$L__BB7_204;
$L__BB7_122:
	mov.u32 	%r110, %tid.x;
	cvt.u64.u32 	%rd101, %r110;
	mul.wide.u32 	%rd195, %r110, 4;
	add.s64 	%rd102, %rd1, %rd195;
	ld.global.u32 	%r200, [%rd102];
	add.s32 	%r201, %r110, 256;
	cvt.u64.u32 	%rd196, %r201;
	ld.global.u32 	%r202, [%rd102+1024];
	add.s32 	%r203, %r110, 512;
	cvt.u64.u32 	%rd197, %r203;
	ld.global.u32 	%r204, [%rd102+2048];
	add.s32 	%r205, %r110, 768;
	cvt.u64.u32 	%rd198, %r205;
	ld.global.u32 	%r206, [%rd102+3072];
	or.b32  	%r207, %r110, 1024;
	cvt.u64.u32 	%rd103, %r207;
	add.s64 	%rd293, %rd192, %rd103;
	ld.global.u32 	%r618, [%rd102+4096];
	setp.lt.s32 	%p3, %r200, %r202;
	max.s32 	%r208, %r200, %r202;
	selp.b64 	%rd199, %rd196, %rd101, %p3;
	setp.lt.s32 	%p4, %r208, %r204;
	max.s32 	%r209, %r208, %r204;
	selp.b64 	%rd200, %rd197, %rd199, %p4;
	setp.lt.s32 	%p5, %r209, %r206;
	max.s32 	%r112, %r209, %r206;
	selp.b64 	%rd105, %rd198, %rd200, %p5;
	setp.lt.s32 	%p6, %r112, %r618;
	@%p6 bra 	$L__BB7_124;
	setp.lt.s32 	%p7, %r618, %r112;
	setp.lt.u64 	%p8, %rd105, %rd103;
	or.pred  	%p9, %p7, %p8;
	selp.b32 	%r618, %r112, %r618, %p9;
	add.s64 	%rd201, %rd192, %rd105;
	selp.b64 	%rd293, %rd201, %rd293, %p9;
$L__BB7_124:
	setp.lt.u64 	%p10, %rd194, 2560;
	mov.b64 	%rd282, 1280;
	@%p10 bra 	$L__BB7_137;
	mov.b64 	%rd274, 1280;
	mov.u32 	%r599, %r618;
$L__BB7_126:
	add.s64 	%rd204, %rd274, %rd101;
	shl.b64 	%rd205, %rd274, 2;
	add.s64 	%rd206, %rd102, %rd205;
	add.s64 	%rd110, %rd204, %rd192;
	ld.global.u32 	%r600, [%rd206];
	ld.global.u32 	%r601, [%rd206+1024];
	add.s64 	%rd278, %rd110, 512;
	ld.global.u32 	%r602, [%rd206+2048];
	add.s64 	%rd279, %rd110, 768;
	ld.global.u32 	%r603, [%rd206+3072];
	ld.global.u32 	%r618, [%rd206+4096];
	setp.lt.s32 	%p11, %r599, %r600;
	mov.u64 	%rd276, %rd110;
	@%p11 bra 	$L__BB7_128;
	setp.lt.s32 	%p12, %r600, %r599;
	setp.lt.s64 	%p13, %rd293, %rd110;
	or.pred  	%p14, %p12, %p13;
	selp.b32 	%r600, %r599, %r600, %p14;
	selp.b64 	%rd276, %rd293, %rd110, %p14;
$L__BB7_128:
	add.s64 	%rd277, %rd110, 256;
	setp.lt.s32 	%p15, %r600, %r601;
	@%p15 bra 	$L__BB7_130;
	setp.lt.s32 	%p16, %r601, %r600;
	setp.lt.s64 	%p17, %rd276, %rd277;
	or.pred  	%p18, %p16, %p17;
	selp.b32 	%r601, %r600, %r601, %p18;
	selp.b64 	%rd277, %rd276, %rd277, %p18;
$L__BB7_130:
	setp.lt.s32 	%p19, %r601, %r602;
	@%p19 bra 	$L__BB7_132;
	setp.lt.s32 	%p20, %r602, %r601;
	setp.lt.s64 	%p21, %rd277, %rd278;
	or.pred  	%p22, %p20, %p21;
	selp.b32 	%r602, %r601, %r602, %p22;
	selp.b64 	%rd278, %rd277, %rd278, %p22;
$L__BB7_132:
	setp.lt.s32 	%p23, %r602, %r603;
	@%p23 bra 	$L__BB7_134;
	setp.lt.s32 	%p24, %r603, %r602;
	setp.lt.s64 	%p25, %rd278, %rd279;
	or.pred  	%p26, %p24, %p25;
	selp.b32 	%r603, %r602, %r603, %p26;
	selp.b64 	%rd279, %rd278, %rd279, %p26;
$L__BB7_134:
	add.s64 	%rd210, %rd204, %rd192;
	add.s64 	%rd293, %rd210, 1024;
	setp.lt.s32 	%p27, %r603, %r618;
	@%p27 bra 	$L__BB7_136;
	setp.lt.s32 	%p28, %r618, %r603;
	setp.lt.s64 	%p29, %rd279, %rd293;
	or.pred  	%p30, %p28, %p29;
	selp.b32 	%r618, %r603, %r618, %p30;
	selp.b64 	%rd293, %rd279, %rd293, %p30;
$L__BB7_136:
	add.s64 	%rd282, %rd274, 1280;
	add.s64 	%rd211, %rd274, 2560;
	setp.le.s64 	%p31, %rd211, %rd194;
	mov.u64 	%rd274, %rd282;
	mov.u32 	%r599, %r618;
	@%p31 bra 	$L__BB7_126;
$L__BB7_137:
	setp.le.s64 	%p32, %rd194, %rd282;
	@%p32 bra 	$L__BB7_160;
	cvt.u32.u64 	%r210, %rd282;
	cvt.u32.u64 	%r211, %rd194;
	sub.s32 	%r132, %r211, %r210;
	setp.ge.s32 	%p33, %r110, %r132;
	@%p33 bra 	$L__BB7_160;
	cvta.to.global.u64 	%rd128, %rd191;
	not.b32 	%r214, %r110;
	add.s32 	%r215, %r214, %r211;
	sub.s32 	%r133, %r215, %r210;
	and.b32  	%r217, %r133, 768;
	setp.eq.s32 	%p34, %r217, 768;
	mov.u32 	%r610, %r110;
	@%p34 bra 	$L__BB7_145;
	add.s64 	%rd213, %rd282, %rd101;
	add.s64 	%rd284, %rd213, %rd192;
	shl.b64 	%rd214, %rd213, 2;
	add.s64 	%rd283, %rd128, %rd214;
	shr.u32 	%r218, %r133, 8;
	add.s32 	%r219, %r218, 1;
	and.b32  	%r220, %r219, 3;
	neg.s32 	%r606, %r220;
	mov.u32 	%r610, %r110;
$L__BB7_141:
	.pragma "nounroll";
	mov.u64 	%rd133, %rd293;
	mov.u32 	%r137, %r618;
	ld.global.u32 	%r138, [%rd283];
	setp.lt.s32 	%p35, %r137, %r138;
	mov.u32 	%r618, %r138;
	mov.u64 	%rd293, %rd284;
	@%p35 bra 	$L__BB7_144;
	setp.lt.s32 	%p36, %r138, %r137;
	mov.u32 	%r618, %r137;
	mov.u64 	%rd293, %rd133;
	@%p36 bra 	$L__BB7_144;
	setp.lt.s64 	%p37, %rd133, %rd284;
	selp.b32 	%r618, %r137, %r138, %p37;
	min.s64 	%rd293, %rd133, %rd284;
$L__BB7_144:
	add.s32 	%r610, %r610, 256;
	add.s64 	%rd284, %rd284, 256;
	add.s64 	%rd283, %rd283, 1024;
	add.s32 	%r606, %r606, 1;
	setp.ne.s32 	%p38, %r606, 0;
	@%p38 bra 	$L__BB7_141;
$L__BB7_145:
	setp.lt.u32 	%p39, %r133, 768;
	@%p39 bra 	$L__BB7_160;
	add.s32 	%r613, %r610, 512;
$L__BB7_147:
	mov.u32 	%r147, %r613;
	add.s32 	%r221, %r147, -512;
	cvt.u64.u32 	%rd215, %r221;
	add.s64 	%rd216, %rd282, %rd215;
	shl.b64 	%rd217, %rd216, 2;
	add.s64 	%rd141, %rd128, %rd217;
	add.s64 	%rd142, %rd216, %rd192;
	ld.global.u32 	%r149, [%rd141];
	setp.lt.s32 	%p40, %r618, %r149;
	mov.u32 	%r615, %r149;
	mov.u64 	%rd290, %rd142;
	@%p40 bra 	$L__BB7_150;
	setp.lt.s32 	%p41, %r149, %r618;
	mov.u32 	%r615, %r618;
	mov.u64 	%rd290, %rd293;
	@%p41 bra 	$L__BB7_150;
	setp.lt.s64 	%p42, %rd293, %rd142;
	selp.b32 	%r615, %r618, %r149, %p42;
	min.s64 	%rd290, %rd293, %rd142;
$L__BB7_150:
	add.s32 	%r222, %r147, -256;
	cvt.u64.u32 	%rd218, %r222;
	add.s64 	%rd219, %rd282, %rd218;
	add.s64 	%rd145, %rd219, %rd192;
	ld.global.u32 	%r152, [%rd141+1024];
	setp.lt.s32 	%p43, %r615, %r152;
	mov.u32 	%r616, %r152;
	mov.u64 	%rd291, %rd145;
	@%p43 bra 	$L__BB7_153;
	setp.lt.s32 	%p44, %r152, %r615;
	mov.u32 	%r616, %r615;
	mov.u64 	%rd291, %rd290;
	@%p44 bra 	$L__BB7_153;
	setp.lt.s64 	%p45, %rd290, %rd145;
	selp.b32 	%r616, %r615, %r152, %p45;
	min.s64 	%rd291, %rd290, %rd145;
$L__BB7_153:
	cvt.u64.u32 	%rd220, %r147;
	add.s64 	%rd221, %rd282, %rd220;
	add.s64 	%rd148, %rd221, %rd192;
	ld.global.u32 	%r155, [%rd141+2048];
	setp.lt.s32 	%p46, %r616, %r155;
	mov.u32 	%r617, %r155;
	mov.u64 	%rd292, %rd148;
	@%p46 bra 	$L__BB7_156;
	setp.lt.s32 	%p47, %r155, %r616;
	mov.u32 	%r617, %r616;
	mov.u64 	%rd292, %rd291;
	@%p47 bra 	$L__BB7_156;
	setp.lt.s64 	%p48, %rd291, %rd148;
	selp.b32 	%r617, %r616, %r155, %p48;
	min.s64 	%rd292, %rd291, %rd148;
$L__BB7_156:
	add.s32 	%r223, %r147, 256;
	cvt.u64.u32 	%rd222, %r223;
	add.s64 	%rd223, %rd282, %rd222;
	add.s64 	%rd151, %rd223, %rd192;
	ld.global.u32 	%r158, [%rd141+3072];
	setp.lt.s32 	%p49, %r617, %r158;
	mov.u32 	%r618, %r158;
	mov.u64 	%rd293, %rd151;
	@%p49 bra 	$L__BB7_159;
	setp.lt.s32 	%p50, %r158, %r617;
	mov.u32 	%r618, %r617;
	mov.u64 	%rd293, %rd292;
	@%p50 bra 	$L__BB7_159;
	setp.lt.s64 	%p51, %rd292, %rd151;
	selp.b32 	%r618, %r617, %r158, %p51;
	min.s64 	%rd293, %rd292, %rd151;
$L__BB7_159:
	add.s32 	%r613, %r147, 1024;
	add.s32 	%r224, %r147, 512;
	setp.lt.s32 	%p52, %r224, %r132;
	@%p52 bra 	$L__BB7_147;
$L__BB7_160:
	// begin inline asm
	mov.u32 %r225, %laneid;
	// end inline asm
	mov.b32 	%r243, 1;
	mov.b32 	%r244, 31;
	mov.b32 	%r245, -1;
	// begin inline asm
	shfl.sync.down.b32 %r226, %r618, %r243, %r244, %r245;
	// end inline asm
	// begin inline asm
	shfl.sync.down.b32 %r231, %r232, %r243, %r244, %r245;
	// end inline asm
	mov.b64 	{%r237, %r242}, %rd293;
	// begin inline asm
	shfl.sync.down.b32 %r236, %r237, %r243, %r244, %r245;
	// end inline asm
	// begin inline asm
	shfl.sync.down.b32 %r241, %r242, %r243, %r244, %r245;
	// end inline asm
	mov.b64 	%rd155, {%r236, %r241};
	setp.gt.s32 	%p53, %r225, 30;
	mov.u32 	%r620, %r618;
	mov.u64 	%rd295, %rd293;
	@%p53 bra 	$L__BB7_164;
	setp.lt.s32 	%p54, %r618, %r226;
	mov.u32 	%r620, %r226;
	mov.u64 	%rd295, %rd155;
	@%p54 bra 	$L__BB7_164;
	setp.lt.s32 	%p55, %r226, %r618;
	mov.u32 	%r620, %r618;
	mov.u64 	%rd295, %rd293;
	@%p55 bra 	$L__BB7_164;
	setp.lt.s64 	%p56, %rd293, %rd155;
	selp.b32 	%r620, %r618, %r226, %p56;
	min.s64 	%rd295, %rd293, %rd155;
$L__BB7_164:
	mov.b32 	%r263, 2;
	mov.b32 	%r264, 31;
	mov.b32 	%r265, -1;
	// begin inline asm
	shfl.sync.down.b32 %r246, %r620, %r263, %r264, %r265;
	// end inline asm
	// begin inline asm
	shfl.sync.down.b32 %r251, %r252, %r263, %r264, %r265;
	// end inline asm
	mov.b64 	{%r257, %r262}, %rd295;
	// begin inline asm
	shfl.sync.down.b32 %r256, %r257, %r263, %r264, %r265;
	// end inline asm
	// begin inline asm
	shfl.sync.down.b32 %r261, %r262, %r263, %r264, %r265;
	// end inline asm
	mov.b64 	%rd158, {%r256, %r261};
	setp.gt.s32 	%p57, %r225, 29;
	mov.u32 	%r621, %r620;
	mov.u64 	%rd296, %rd295;
	@%p57 bra 	$L__BB7_168;
	setp.lt.s32 	%p58, %r620, %r246;
	mov.u32 	%r621, %r246;
	mov.u64 	%rd296, %rd158;
	@%p58 bra 	$L__BB7_168;
	setp.lt.s32 	%p59, %r246, %r620;
	mov.u32 	%r621, %r620;
	mov.u64 	%rd296, %rd295;
	@%p59 bra 	$L__BB7_168;
	setp.lt.s64 	%p60, %rd295, %rd158;
	selp.b32 	%r621, %r620, %r246, %p60;
	min.s64 	%rd296, %rd295, %rd158;
$L__BB7_168:
	mov.b32 	%r283, 4;
	mov.b32 	%r284, 31;
	mov.b32 	%r285, -1;
	// begin inline asm
	shfl.sync.down.b32 %r266, %r621, %r283, %r284, %r285;
	// end inline asm
	// begin inline asm
	shfl.sync.down.b32 %r271, %r272, %r283, %r284, %r285;
	// end inline asm
	mov.b64 	{%r277, %r282}, %rd296;
	// begin inline asm
	shfl.sync.down.b32 %r276, %r277, %r283, %r284, %r285;
	// end inline asm
	// begin inline asm
	shfl.sync.down.b32 %r281, %r282, %r283, %r284, %r285;
	// end inline asm
	mov.b64 	%rd161, {%r276, %r281};
	setp.gt.s32 	%p61, %r225, 27;
	mov.u32 	%r622, %r621;
	mov.u64 	%rd297, %rd296;
	@%p61 bra 	$L__BB7_172;
	setp.lt.s32 	%p62, %r621, %r266;
	mov.u32 	%r622, %r266;
	mov.u64 	%rd297, %rd161;
	@%p62 bra 	$L__BB7_172;
	setp.lt.s32 	%p63, %r266, %r621;
	mov.u32 	%r622, %r621;
	mov.u64 	%rd297, %rd296;
	@%p63 bra 	$L__BB7_172;
	setp.lt.s64 	%p64, %rd296, %rd161;
	selp.b32 	%r622, %r621, %r266, %p64;
	min.s64 	%rd297, %rd296, %rd161;
$L__BB7_172:
	mov.b32 	%r303, 8;
	mov.b32 	%r304, 31;
	mov.b32 	%r305, -1;
	// begin inline asm
	shfl.sync.down.b32 %r286, %r622, %r303, %r304, %r305;
	// end inline asm
	// begin inline asm
	shfl.sync.down.b32 %r291, %r292, %r303, %r304, %r305;
	// end inline asm
	mov.b64 	{%r297, %r302}, %rd297;
	// begin inline asm
	shfl.sync.down.b32 %r296, %r297, %r303, %r304, %r305;
	// end inline asm
	// begin inline asm
	shfl.sync.down.b32 %r301, %r302, %r303, %r304, %r305;
	// end inline asm
	mov.b64 	%rd164, {%r296, %r301};
	setp.gt.s32 	%p65, %r225, 23;
	mov.u32 	%r623, %r622;
	mov.u64 	%rd298, %rd297;
	@%p65 bra 	$L__BB7_176;
	setp.lt.s32 	%p66, %r622, %r286;
	mov.u32 	%r623, %r286;
	mov.u64 	%rd298, %rd164;
	@%p66 bra 	$L__BB7_176;
	setp.lt.s32 	%p67, %r286, %r622;
	mov.u32 	%r623, %r622;
	mov.u64 	%rd298, %rd297;
	@%p67 bra 	$L__BB7_176;
	setp.lt.s64 	%p68, %rd297, %rd164;
	selp.b32 	%r623, %r622, %r286, %p68;
	min.s64 	%rd298, %rd297, %rd164;
$L__BB7_176:
	mov.b32 	%r323, 16;
	mov.b32 	%r324, 31;
	mov.b32 	%r325, -1;
	// begin inline asm
	shfl.sync.down.b32 %r306, %r623, %r323, %r324, %r325;
	// end inline asm
	// begin inline asm
	shfl.sync.down.b32 %r311, %r312, %r323, %r324, %r325;
	// end inline asm
	mov.b64 	{%r317, %r322}, %rd298;
	// begin inline asm
	shfl.sync.down.b32 %r316, %r317, %r323, %r324, %r325;
	// end inline asm
	// begin inline asm
	shfl.sync.down.b32 %r321, %r322, %r323, %r324, %r325;
	// end inline asm
	mov.b64 	%rd167, {%r316, %r321};
	setp.gt.s32 	%p69, %r225, 15;
	mov.u32 	%r631, %r623;
	mov.u64 	%rd306, %rd298;
	@%p69 bra 	$L__BB7_180;
	setp.lt.s32 	%p70, %r623, %r306;
	mov.u32 	%r631, %r306;
	mov.u64 	%rd306, %rd167;
	@%p70 bra 	$L__BB7_180;
	setp.lt.s32 	%p71, %r306, %r623;
	mov.u32 	%r631, %r623;
	mov.u64 	%rd306, %rd298;
	@%p71 bra 	$L__BB7_180;
	setp.lt.s64 	%p72, %rd298, %rd167;
	selp.b32 	%r631, %r623, %r306, %p72;
	min.s64 	%rd306, %rd298, %rd167;
$L__BB7_180:
	setp.ne.s32 	%p73, %r225, 0;
	@%p73 bra 	$L__BB7_182;
	shr.u32 	%r326, %r110, 1;
	and.b32  	%r327, %r326, 496;
	mov.u32 	%r328, _ZN6thrust24THRUST_300001_SM_1000_NS8cuda_cub4core6detail5shmemE;
	add.s32 	%r329, %r328, %r327;
	st.shared.u32 	[%r329+8], %r631;
	st.shared.u64 	[%r329+16], %rd306;
$L__BB7_182:
	bar.sync 	0;
	setp.ne.s32 	%p74, %r110, 0;
	@%p74 bra 	$L__BB7_204;
	ld.shared.u32 	%r179, [_ZN6thrust24THRUST_300001_SM_1000_NS8cuda_cub4core6detail5shmemE+24];
	ld.shared.u64 	%rd170, [_ZN6thrust24THRUST_300001_SM_1000_NS8cuda_cub4core6detail5shmemE+32];
	setp.lt.s32 	%p75, %r631, %r179;
	mov.u32 	%r625, %r179;
	mov.u64 	%rd300, %rd170;
	@%p75 bra 	$L__BB7_186;
	setp.lt.s32 	%p76, %r179, %r631;
	mov.u32 	%r625, %r631;
	mov.u64 	%rd300, %rd306;
	@%p76 bra 	$L__BB7_186;
	setp.lt.s64 	%p77, %rd306, %rd170;
	selp.b32 	%r625, %r631, %r179, %p77;
	min.s64 	%rd300, %rd306, %rd170;
$L__BB7_186:
	ld.shared.u32 	%r182, [_ZN6thrust24THRUST_300001_SM_1000_NS8cuda_cub4core6detail5shmemE+40];
	ld.shared.u64 	%rd173, [_ZN6thrust24THRUST_300001_SM_1000_NS8cuda_cub4core6detail5shmemE+48];
	setp.lt.s32 	%p78, %r625, %r182;
	mov.u32 	%r626, %r182;
	mov.u64 	%rd301, %rd173;
	@%p78 bra 	$L__BB7_189;
	setp.lt.s32 	%p79, %r182, %r625;
	mov.u32 	%r626, %r625;
	mov.u64 	%rd301, %rd300;
	@%p79 bra 	$L__BB7_189;
	setp.lt.s64 	%p80, %rd300, %rd173;
	selp.b32 	%r626, %r625, %r182, %p80;
	min.s64 	%rd301, %rd300, %rd173;
$L__BB7_189:
	ld.shared.u32 	%r185, [_ZN6thrust24THRUST_300001_SM_1000_NS8cuda_cub4core6detail5shmemE+56];
	ld.shared.u64 	%rd176, [_ZN6thrust24THRUST_300001_SM_1000_NS8cuda_cub4core6detail5shmemE+64];
	setp.lt.s32 	%p81, %r626, %r185;
	mov.u32 	%r627, %r185;
	mov.u64 	%rd302, %rd176;
	@%p81 bra 	$L__BB7_192;
	setp.lt.s32 	%p82, %r185, %r626;
	mov.u32 	%r627, %r626;
	mov.u64 	%rd302, %rd301;
	@%p82 bra 	$L__BB7_192;
	setp.lt.s64 	%p83, %rd301, %rd176;
	selp.b32 	%r627, %r626, %r185, %p83;
	min.s64 	%rd302, %rd301, %rd176;
$L__BB7_192:
	ld.shared.u32 	%r188, [_ZN6thrust24THRUST_300001_SM_1000_NS8cuda_cub4core6detail5shmemE+72];
	ld.shared.u64 	%rd179, [_ZN6thrust24THRUST_300001_SM_1000_NS8cuda_cub4core6detail5shmemE+80];
	setp.lt.s32 	%p84, %r627, %r188;
	mov.u32 	%r628, %r188;
	mov.u64 	%rd303, %rd179;
	@%p84 bra 	$L__BB7_195;
	setp.lt.s32 	%p85, %r188, %r627;
	mov.u32 	%r628, %r627;
	mov.u64 	%rd303, %rd302;
	@%p85 bra 	$L__BB7_195;
	setp.lt.s64 	%p86, %rd302, %rd179;
	selp.b32 	%r628, %r627, %r188, %p86;
	min.s64 	%rd303, %rd302, %rd179;
$L__BB7_195:
	ld.shared.u32 	%r191, [_ZN6thrust24THRUST_300001_SM_1000_NS8cuda_cub4core6detail5shmemE+88];
	ld.shared.u64 	%rd182, [_ZN6thrust24THRUST_300001_SM_1000_NS8cuda_cub4core6detail5shmemE+96];
	setp.lt.s32 	%p87, %r628, %r191;
	mov.u32 	%r629, %r191;
	mov.u64 	%rd304, %rd182;
	@%p87 bra 	$L__BB7_198;
	setp.lt.s32 	%p88, %r191, %r628;
	mov.u32 	%r629, %r628;
	mov.u64 	%rd304, %rd303;
	@%p88 bra 	$L__BB7_198;
	setp.lt.s64 	%p89, %rd303, %rd182;
	selp.b32 	%r629, %r628, %r191, %p89;
	min.s64 	%rd304, %rd303, %rd182;
$L__BB7_198:
	ld.shared.u32 	%r194, [_ZN6thrust24THRUST_300001_SM_1000_NS8cuda_cub4core6detail5shmemE+104];
	ld.shared.u64 	%rd185, [_ZN6thrust24THRUST_300001_SM_1000_NS8cuda_cub4core6detail5shmemE+112];
	setp.lt.s32 	%p90, %r629, %r194;
	mov.u32 	%r630, %r194;
	mov.u64 	%rd305, %rd185;
	@%p90 bra 	$L__BB7_201;
	setp.lt.s32 	%p91, %r194, %r629;
	mov.u32 	%r630, %r629;
	mov.u64 	%rd305, %rd304;
	@%p91 bra 	$L__BB7_201;
	setp.lt.s64 	%p92, %rd304, %rd185;
	selp.b32 	%r630, %r629, %r194, %p92;
	min.s64 	%rd305, %rd304, %rd185;
$L__BB7_201:
	ld.shared.u32 	%r197, [_ZN6thrust24THRUST_300001_SM_1000_NS8cuda_cub4core6detail5shmemE+120];
	ld.shared.u64 	%rd188, [_ZN6thrust24THRUST_300001_SM_1000_NS8cuda_cub4core6detail5shmemE+128];
	setp.lt.s32 	%p93, %r630, %r197;
	mov.u32 	%r631, %r197;
	mov.u64 	%rd306, %rd188;
	@%p93 bra 	$L__BB7_204;
	setp.lt.s32 	%p94, %r197, %r630;
	mov.u32 	%r631, %r630;
	mov.u64 	%rd306, %rd305;
	@%p94 bra 	$L__BB7_204;
	setp.lt.s64 	%p95, %rd305, %rd188;
	selp.b32 	%r631, %r630, %r197, %p95;
	min.s64 	%rd306, %rd305, %rd188;
$L__BB7_204:
	mov.u32 	%r559, %tid.x;
	setp.ne.s32 	%p212, %r559, 0;
	@%p212 bra 	$L__BB7_206;
	ld.param.u64 	%rd237, [_ZN6thrust24THRUST_300001_SM_1000_NS8cuda_cub4core6detail13_kernel_agentINS1_8__reduce11ReduceAgentINS0_12zip_iteratorIN4cuda3std3__45tupleIJNS0_10device_ptrIiEENS0_17counting_iteratorIlNS0_11use_defaultESF_SF_EEEEEEEPNSB_IJilEEESJ_lNS1_9__extrema9arg_max_fIilNSA_4lessIiEEEEEEJSI_SK_lSP_EEEvDpT0__param_1];
	cvta.to.global.u64 	%rd236, %rd237;
	st.global.u32 	[%rd236], %r631;
	st.global.u64 	[%rd236+8], %rd306;
$L__BB7_206:
	ret;

}
	// .globl	_ZN6thrust24THRUST_300001_SM_1000_NS8cuda_cub4core6detail13_kernel_agentINS1_8__reduce11ReduceAgentINS0_12zip_iteratorIN4cuda3std3__45tupleIJNS0_10device_ptrIiEENS0_17counting_iteratorIlNS0_11use_defaultESF_SF_EEEEEEEPNSB_IJilEEESJ_lNS1_9__extrema9arg_max_fIilNSA_4lessIiEEEEEEJSI_SK_lN3cub18CUB_300001_SM_100013GridEvenShareIlEENSS_9GridQueueIyEESP_EEEvDpT0_
.visible .entry _ZN6thrust24THRUST_300001_SM_1000_NS8cuda_cub4core6detail13_kernel_agentINS1_8__reduce11ReduceAgentINS0_12zip_iteratorIN4cuda3std3__45tupleIJNS0_10device_ptrIiEENS0_17counting_iteratorIlNS0_11use_defaultESF_SF_EEEEEEEPNSB_IJilEEESJ_lNS1_9__extrema9arg_max_fIilNSA_4lessIiEEEEEEJSI_SK_lN3cub18CUB_300001_SM_100013GridEvenShareIlEENSS_9GridQueueIyEESP_EEEvDpT0_(
	.param .align 8 .b8 _ZN6thrust24THRUST_300001_SM_1000_NS8cuda_cub4core6detail13_kernel_agentINS1_8__reduce11ReduceAgentINS0_12zip_iteratorIN4cuda3std3__45tupleIJNS0_10device_ptrIiEENS0_17counting_iteratorIlNS0_11use_defaultESF_SF_EEEEEEEPNSB_IJilEEESJ_lNS1_9__extrema9arg_max_fIilNSA_4lessIiEEEEEEJSI_SK_lN3cub18CUB_300001_SM_100013GridEvenShareIlEENSS_9GridQueueIyEESP_EEEvDpT0__param_0[16],
	.param .u64 .ptr .align 1 _ZN6thrust24THRUST_300001_SM_1000_NS8cuda_cub4core6detail13_kernel_agentINS1_8__reduce11ReduceAgentINS0_12zip_iteratorIN4cuda3std3__45tupleIJNS0_10device_ptrIiEENS0_17counting_iteratorIlNS0_11use_defaultESF_SF_EEEEEEEPNSB_IJilEEESJ_lNS1_9__extrema9arg_max_fIilNSA_4lessIiEEEEEEJSI_SK_lN3cub18CUB_300001_SM_100013GridEvenShareIlEENSS_9GridQueueIyEESP_EEEvDpT0__param_1,
	.param .u64 _ZN6thrust24THRUST_300001_SM_1000_NS8cuda_cub4core6detail13_kernel_agentINS1_8__reduce11ReduceAgentINS0_12zip_iteratorIN4cuda3std3__45tupleIJNS0_10device_ptrIiEENS0_17counting_iteratorIlNS0_11use_defaultESF_SF_EEEEEEEPNSB_IJilEEESJ_lNS1_9__extrema9arg_max_fIilNSA_4lessIiEEEEEEJSI_SK_lN3cub18CUB_300001_SM_100013GridEvenShareIlEENSS_9GridQueueIyEESP_EEEvDpT0__param_2,
	.param .align 8 .b8 _ZN6thrust24THRUST_300001_SM_1000_NS8cuda_cub4core6detail13_kernel_agentINS1_8__reduce11ReduceAgentINS0_12zip_iteratorIN4cuda3std3__45tupleIJNS0_10device_ptrIiEENS0_17counting_iteratorIlNS0_11use_defaultESF_SF_EEEEEEEPNSB_IJilEEESJ_lNS1_9__extrema9arg_max_fIilNSA_4lessIiEEEEEEJSI_SK_lN3cub18CUB_300001_SM_100013GridEvenShareIlEENSS_9GridQueueIyEESP_EEEvDpT0__param_3[72],
	.param .align 8 .b8 _ZN6thrust24THRUST_300001_SM_1000_NS8cuda_cub4core6detail13_kernel_agentINS1_8__reduce11ReduceAgentINS0_12zip_iteratorIN4cuda3std3__45tupleIJNS0_10device_ptrIiEENS0_17counting_iteratorIlNS0_11use_defaultESF_SF_EEEEEEEPNSB_IJilEEESJ_lNS1_9__extrema9arg_max_fIilNSA_4lessIiEEEEEEJSI_SK_lN3cub18CUB_300001_SM_100013GridEvenShareIlEENSS_9GridQueueIyEESP_EEEvDpT0__param_4[8],
	.param .align 1 .b8 _ZN6thrust24THRUST_300001_SM_1000_NS8cuda_cub4core6detail13_kernel_agentINS1_8__reduce11ReduceAgentINS0_12zip_iteratorIN4cuda3std3__45tupleIJNS0_10device_ptrIiEENS0_17counting_iteratorIlNS0_11use_defaultESF_SF_EEEEEEEPNSB_IJilEEESJ_lNS1_9__extrema9arg_max_fIilNSA_4lessIiEEEEEEJSI_SK_lN3cub18CUB_300001_SM_100013GridEvenShareIlEENSS_9GridQueueIyEESP_EEEvDpT0__param_5[1]
)
.maxntid 256
{
	.reg .pred 	%p<215>;
	.reg .b32 	%r<640>;
	.reg .b64 	%rd<324>;

	ld.param.u64 	%rd196, [_ZN6thrust24THRUST_300001_SM_1000_NS8cuda_cub4core6detail13_kernel_agentINS1_8__reduce11ReduceAgentINS0_12zip_iteratorIN4cuda3std3__45tupleIJNS0_10device_ptrIiEENS0_17counting_iteratorIlNS0_11use_defaultESF_SF_EEEEEEEPNSB_IJilEEESJ_lNS1_9__extrema9arg_max_fIilNSA_4lessIiEEEEEEJSI_SK_lN3cub18CUB_300001_SM_100013GridEvenShareIlEENSS_9GridQueueIyEESP_EEEvDpT0__param_0+8];
	ld.param.u64 	%rd195, [_ZN6thrust24THRUST_300001_SM_1000_NS8cuda_cub4core6detail13_kernel_agentINS1_8__reduce11ReduceAgentINS0_12zip_iteratorIN4cuda3std3__45tupleIJNS0_10device_ptrIiEENS0_17counting_iteratorIlNS0_11use_defaultESF_SF_EEEEEEEPNSB_IJilEEESJ_lNS1_9__extrema9arg_max_fIilNSA_4lessIiEEEEEEJSI_SK_lN3cub18CUB_300001_SM_100013GridEvenShareIlEENSS_9GridQueueIyEESP_EEEvDpT0__param_0];
	ld.param.u64 	%rd199, [_ZN6thrust24THRUST_300001_SM_1000_NS8cuda_cub4core6detail13_kernel_agentINS1_8__reduce11ReduceAgentINS0_12zip_iteratorIN4cuda3std3__45tupleIJNS0_10device_ptrIiEENS0_17counting_iteratorIlNS0_11use_defaultESF_SF_EEEEEEEPNSB_IJilEEESJ_lNS1_9__extrema9arg_max_fIilNSA_4lessIiEEEEEEJSI_SK_lN3cub18CUB_300001_SM_100013GridEvenShareIlEENSS_9GridQueueIyEESP_EEEvDpT0__param_4];
	ld.param.u64 	%rd198, [_ZN6thrust24THRUST_300001_SM_1000_NS8cuda_cub4core6detail13_kernel_agentINS1_8__reduce11ReduceAgentINS0_12zip_iteratorIN4cuda3std3__45tupleIJNS0_10device_ptrIiEENS0_17counting_iteratorIlNS0_11use_defaultESF_SF_EEEEEEEPNSB_IJilEEESJ_lNS1_9__extrema9arg_max_fIilNSA_4lessIiEEEEEEJSI_SK_lN3cub18CUB_300001_SM_100013GridEvenShareIlEENSS_9GridQueueIyEESP_EEEvDpT0__param_2];
	cvta.to.global.u64 	%rd1, %rd199;
	cvta.to.global.u64 	%rd2, %rd195;
	mov.u32 	%r1, %ctaid.x;
	mul.lo.s32 	%r202, %r1, 1280;
	cvt.u64.u32 	%rd4, %r202;
	mov.u32 	%r203, %nctaid.x;
	mul.lo.s32 	%r204, %r203, 1280;
	cvt.u64.u32 	%rd5, %r204;
	add.s64 	%rd200, %rd4, 1280;
	setp.le.s64 	%p1, %rd200, %rd198;
	@%p1 bra 	$L__BB8_121;
	cvt.u32.u64 	%r336, %rd4;
	cvt.u32.u64 	%r2, %rd198;
	sub.s32 	%r3, %r2, %r336;
	mov.u32 	%r4, %tid.x;
	setp.ge.s32 	%p98, %r4, %r3;
	mov.b32 	%r582, 0;
	mov.b64 	%rd266, 0;
	mov.u32 	%r574, %r4;
	@%p98 bra 	$L__BB8_3;
	cvt.u64.u32 	%rd234, %r4;
	add.s64 	%rd235, %rd4, %rd234;
	shl.b64 	%rd236, %rd235, 2;
	add.s64 	%rd237, %rd2, %rd236;
	add.s64 	%rd266, %rd196, %rd235;
	ld.global.u32 	%r582, [%rd237];
	add.s32 	%r574, %r4, 256;
$L__BB8_3:
	setp.ge.s32 	%p99, %r574, %r3;
	@%p99 bra 	$L__BB8_25;
	not.b32 	%r339, %r574;
	add.s32 	%r340, %r339, %r2;
	sub.s32 	%r9, %r340, %r336;
	and.b32  	%r341, %r9, 768;
	setp.eq.s32 	%p100, %r341, 768;
	@%p100 bra 	$L__BB8_10;
	cvt.u64.u32 	%rd239, %r574;
	add.s64 	%rd240, %rd239, %rd4;
	add.s64 	%rd257, %rd240, %rd196;
	shl.b64 	%rd241, %rd240, 2;
	add.s64 	%rd256, %rd2, %rd241;
	shr.u32 	%r342, %r9, 8;
	add.s32 	%r343, %r342, 1;
	and.b32  	%r344, %r343, 3;
	neg.s32 	%r570, %r344;
$L__BB8_6:
	.pragma "nounroll";
	mov.u64 	%rd12, %rd266;
	mov.u32 	%r13, %r582;
	ld.global.u32 	%r14, [%rd256];
	setp.lt.s32 	%p101, %r13, %r14;
	mov.u64 	%rd266, %rd257;
	mov.u32 	%r582, %r14;
	@%p101 bra 	$L__BB8_9;
	setp.lt.s32 	%p102, %r14, %r13;
	mov.u64 	%rd266, %rd12;
	mov.u32 	%r582, %r13;
	@%p102 bra 	$L__BB8_9;
	setp.lt.s64 	%p103, %rd12, %rd257;
	min.s64 	%rd266, %rd12, %rd257;
	selp.b32 	%r582, %r13, %r14, %p103;
$L__BB8_9:
	add.s32 	%r574, %r574, 256;
	add.s64 	%rd257, %rd257, 256;
	add.s64 	%rd256, %rd256, 1024;
	add.s32 	%r570, %r570, 1;
	setp.ne.s32 	%p104, %r570, 0;
	@%p104 bra 	$L__BB8_6;
$L__BB8_10:
	setp.lt.u32 	%p105, %r9, 768;
	@%p105 bra 	$L__BB8_25;
	add.s32 	%r577, %r574, 512;
$L__BB8_12:
	mov.u32 	%r23, %r577;
	add.s32 	%r345, %r23, -512;
	cvt.s64.s32 	%rd242, %r345;
	add.s64 	%rd243, %rd242, %rd4;
	shl.b64 	%rd244, %rd243, 2;
	add.s64 	%rd20, %rd2, %rd244;
	add.s64 	%rd21, %rd243, %rd196;
	ld.global.u32 	%r25, [%rd20];
	setp.lt.s32 	%p106, %r582, %r25;
	mov.u64 	%rd263, %rd21;
	mov.u32 	%r579, %r25;
	@%p106 bra 	$L__BB8_15;
	setp.lt.s32 	%p107, %r25, %r582;
	mov.u64 	%rd263, %rd266;
	mov.u32 	%r579, %r582;
	@%p107 bra 	$L__BB8_15;
	setp.lt.s64 	%p108, %rd266, %rd21;
	min.s64 	%rd263, %rd266, %rd21;
	selp.b32 	%r579, %r582, %r25, %p108;
$L__BB8_15:
	add.s32 	%r346, %r23, -256;
	cvt.s64.s32 	%rd245, %r346;
	add.s64 	%rd246, %rd245, %rd4;
	add.s64 	%rd24, %rd246, %rd196;
	ld.global.u32 	%r28, [%rd20+1024];
	setp.lt.s32 	%p109, %r579, %r28;
	mov.u64 	%rd264, %rd24;
	mov.u32 	%r580, %r28;
	@%p109 bra 	$L__BB8_18;
	setp.lt.s32 	%p110, %r28, %r579;
	mov.u64 	%rd264, %rd263;
	mov.u32 	%r580, %r579;
	@%p110 bra 	$L__BB8_18;
	setp.lt.s64 	%p111, %rd263, %rd24;
	min.s64 	%rd264, %rd263, %rd24;
	selp.b32 	%r580, %r579, %r28, %p111;
$L__BB8_18:
	cvt.s64.s32 	%rd247, %r23;
	add.s64 	%rd248, %rd247, %rd4;
	add.s64 	%rd27, %rd248, %rd196;
	ld.global.u32 	%r31, [%rd20+2048];
	setp.lt.s32 	%p112, %r580, %r31;
	mov.u64 	%rd265, %rd27;
	mov.u32 	%r581, %r31;
	@%p112 bra 	$L__BB8_21;
	setp.lt.s32 	%p113, %r31, %r580;
	mov.u64 	%rd265, %rd264;
	mov.u32 	%r581, %r580;
	@%p113 bra 	$L__BB8_21;
	setp.lt.s64 	%p114, %rd264, %rd27;
	min.s64 	%rd265, %rd264, %rd27;
	selp.b32 	%r581, %r580, %r31, %p114;
$L__BB8_21:
	add.s32 	%r347, %r23, 256;
	cvt.s64.s32 	%rd249, %r347;
	add.s64 	%rd250, %rd249, %rd4;
	add.s64 	%rd30, %rd250, %rd196;
	ld.global.u32 	%r34, [%rd20+3072];
	setp.lt.s32 	%p115, %r581, %r34;
	mov.u64 	%rd266, %rd30;
	mov.u32 	%r582, %r34;
	@%p115 bra 	$L__BB8_24;
	setp.lt.s32 	%p116, %r34, %r581;
	mov.u64 	%rd266, %rd265;
	mov.u32 	%r582, %r581;
	@%p116 bra 	$L__BB8_24;
	setp.lt.s64 	%p117, %rd265, %rd30;
	min.s64 	%rd266, %rd265, %rd30;
	selp.b32 	%r582, %r581, %r34, %p117;
$L__BB8_24:
	add.s32 	%r577, %r23, 1024;
	add.s32 	%r348, %r23, 512;
	setp.lt.s32 	%p118, %r348, %r3;
	@%p118 bra 	$L__BB8_12;
$L__BB8_25:
	setp.lt.s32 	%p119, %r3, 256;
	@%p119 bra 	$L__BB8_70;
	// begin inline asm
	mov.u32 %r462, %laneid;
	// end inline asm
	mov.b32 	%r480, 1;
	mov.b32 	%r481, 31;
	mov.b32 	%r482, -1;
	// begin inline asm
	shfl.sync.down.b32 %r463, %r582, %r480, %r481, %r482;
	// end inline asm
	// begin inline asm
	shfl.sync.down.b32 %r468, %r469, %r480, %r481, %r482;
	// end inline asm
	mov.b64 	{%r474, %r479}, %rd266;
	// begin inline asm
	shfl.sync.down.b32 %r473, %r474, %r480, %r481, %r482;
	// end inline asm
	// begin inline asm
	shfl.sync.down.b32 %r478, %r479, %r480, %r481, %r482;
	// end inline asm
	mov.b64 	%rd34, {%r473, %r478};
	setp.gt.s32 	%p171, %r462, 30;
	mov.u64 	%rd268, %rd266;
	mov.u32 	%r584, %r582;
	@%p171 bra 	$L__BB8_30;
	setp.lt.s32 	%p172, %r582, %r463;
	mov.u64 	%rd268, %rd34;
	mov.u32 	%r584, %r463;
	@%p172 bra 	$L__BB8_30;
	setp.lt.s32 	%p173, %r463, %r582;
	mov.u64 	%rd268, %rd266;
	mov.u32 	%r584, %r582;
	@%p173 bra 	$L__BB8_30;
	setp.lt.s64 	%p174, %rd266, %rd34;
	min.s64 	%rd268, %rd266, %rd34;
	selp.b32 	%r584, %r582, %r463, %p174;
$L__BB8_30:
	mov.b32 	%r500, 2;
	mov.b32 	%r501, 31;
	mov.b32 	%r502, -1;
	// begin inline asm
	shfl.sync.down.b32 %r483, %r584, %r500, %r501, %r502;
	// end inline asm
	// begin inline asm
	shfl.sync.down.b32 %r488, %r489, %r500, %r501, %r502;
	// end inline asm
	mov.b64 	{%r494, %r499}, %rd268;
	// begin inline asm
	shfl.sync.down.b32 %r493, %r494, %r500, %r501, %r502;
	// end inline asm
	// begin inline asm
	shfl.sync.down.b32 %r498, %r499, %r500, %r501, %r502;
	// end inline asm
	mov.b64 	%rd37, {%r493, %r498};
	setp.gt.s32 	%p175, %r462, 29;
	mov.u64 	%rd269, %rd268;
	mov.u32 	%r585, %r584;
	@%p175 bra 	$L__BB8_34;
	setp.lt.s32 	%p176, %r584, %r483;
	mov.u64 	%rd269, %rd37;
	mov.u32 	%r585, %r483;
	@%p176 bra 	$L__BB8_34;
	setp.lt.s32 	%p177, %r483, %r584;
	mov.u64 	%rd269, %rd268;
	mov.u32 	%r585, %r584;
	@%p177 bra 	$L__BB8_34;
	setp.lt.s64 	%p178, %rd268, %rd37;
	min.s64 	%rd269, %rd268, %rd37;
	selp.b32 	%r585, %r584, %r483, %p178;
$L__BB8_34:
	mov.b32 	%r520, 4;
	mov.b32 	%r521, 31;
	mov.b32 	%r522, -1;
	// begin inline asm
	shfl.sync.down.b32 %r503, %r585, %r520, %r521, %r522;
	// end inline asm
	// begin inline asm
	shfl.sync.down.b32 %r508, %r509, %r520, %r521, %r522;
	// end inline asm
	mov.b64 	{%r514, %r519}, %rd269;
	// begin inline asm
	shfl.sync.down.b32 %r513, %r514, %r520, %r521, %r522;
	// end inline asm
	// begin inline asm
	shfl.sync.down.b32 %r518, %r519, %r520, %r521, %r522;
	// end inline asm
	mov.b64 	%rd40, {%r513, %r518};
	setp.gt.s32 	%p179, %r462, 27;
	mov.u64 	%rd270, %rd269;
	mov.u32 	%r586, %r585;
	@%p179 bra 	$L__BB8_38;
	setp.lt.s32 	%p180, %r585, %r503;
	mov.u64 	%rd270, %rd40;
	mov.u32 	%r586, %r503;
	@%p180 bra 	$L__BB8_38;
	setp.lt.s32 	%p181, %r503, %r585;
	mov.u64 	%rd270, %rd269;
	mov.u32 	%r586, %r585;
	@%p181 bra 	$L__BB8_38;
	setp.lt.s64 	%p182, %rd269, %rd40;
	min.s64 	%rd270, %rd269, %rd40;
	selp.b32 	%r586, %r585, %r503, %p182;
$L__BB8_38:
	mov.b32 	%r540, 8;
	mov.b32 	%r541, 31;
	mov.b32 	%r542, -1;
	// begin inline asm
	shfl.sync.down.b32 %r523, %r586, %r540, %r541, %r542;
	// end inline asm
	// begin inline asm
	shfl.sync.down.b32 %r528, %r529, %r540, %r541, %r542;
	// end inline asm
	mov.b64 	{%r534, %r539}, %rd270;
	// begin inline asm
	shfl.sync.down.b32 %r533, %r534, %r540, %r541, %r542;
	// end inline asm
	// begin inline asm
	shfl.sync.down.b32 %r538, %r539, %r540, %r541, %r542;
	// end inline asm
	mov.b64 	%rd43, {%r533, %r538};
	setp.gt.s32 	%p183, %r462, 23;
	mov.u64 	%rd271, %rd270;
	mov.u32 	%r587, %r586;
	@%p183 bra 	$L__BB8_42;
	setp.lt.s32 	%p184, %r586, %r523;
	mov.u64 	%rd271, %rd43;
	mov.u32 	%r587, %r523;
	@%p184 bra 	$L__BB8_42;
	setp.lt.s32 	%p185, %r523, %r586;
	mov.u64 	%rd271, %rd270;
	mov.u32 	%r587, %r586;
	@%p185 bra 	$L__BB8_42;
	setp.lt.s64 	%p186, %rd270, %rd43;
	min.s64 	%rd271, %rd270, %rd43;
	selp.b32 	%r587, %r586, %r523, %p186;
$L__BB8_42:
	mov.b32 	%r560, 16;
	mov.b32 	%r561, 31;
	mov.b32 	%r562, -1;
	// begin inline asm
	shfl.sync.down.b32 %r543, %r587, %r560, %r561, %r562;
	// end inline asm
	// begin inline asm
	shfl.sync.down.b32 %r548, %r549, %r560, %r561, %r562;
	// end inline asm
	mov.b64 	{%r554, %r559}, %rd271;
	// begin inline asm
	shfl.sync.down.b32 %r553, %r554, %r560, %r561, %r562;
	// end inline asm
	// begin inline asm
	shfl.sync.down.b32 %r558, %r559, %r560, %r561, %r562;
	// end inline asm
	mov.b64 	%rd46, {%r553, %r558};
	setp.gt.s32 	%p187, %r462, 15;
	mov.u64 	%rd323, %rd271;
	mov.u32 	%r639, %r587;
	@%p187 bra 	$L__BB8_46;
	setp.lt.s32 	%p188, %r587, %r543;
	mov.u64 	%rd323, %rd46;
	mov.u32 	%r639, %r543;
	@%p188 bra 	$L__BB8_46;
	setp.lt.s32 	%p189, %r543, %r587;
	mov.u64 	%rd323, %rd271;
	mov.u32 	%r639, %r587;
	@%p189 bra 	$L__BB8_46;
	setp.lt.s64 	%p190, %rd271, %rd46;
	min.s64 	%rd323, %rd271, %rd46;
	selp.b32 	%r639, %r587, %r543, %p190;
$L__BB8_46:
	setp.ne.s32 	%p191, %r462, 0;
	@%p191 bra 	$L__BB8_48;
	shr.u32 	%r563, %r4, 1;
	and.b32  	%r564, %r563, 496;
	mov.u32 	%r565, _ZN6thrust24THRUST_300001_SM_1000_NS8cuda_cub4core6detail5shmemE;
	add.s32 	%r566, %r565, %r564;
	st.shared.u32 	[%r566+8], %r639;
	st.shared.u64 	[%r566+16], %rd323;
$L__BB8_48:
	bar.sync 	0;
	setp.ne.s32 	%p192, %r4, 0;
	@%p192 bra 	$L__BB8_208;
	ld.shared.u32 	%r55, [_ZN6thrust24THRUST_300001_SM_1000_NS8cuda_cub4core6detail5shmemE+24];
	ld.shared.u64 	%rd49, [_ZN6thrust24THRUST_300001_SM_1000_NS8cuda_cub4core6detail5shmemE+32];
	setp.lt.s32 	%p193, %r639, %r55;
	mov.u64 	%rd273, %rd49;
	mov.u32 	%r589, %r55;
	@%p193 bra 	$L__BB8_52;
	setp.lt.s32 	%p194, %r55, %r639;
	mov.u64 	%rd273, %rd323;
	mov.u32 	%r589, %r639;
	@%p194 bra 	$L__BB8_52;
	setp.lt.s64 	%p195, %rd323, %rd49;
	min.s64 	%rd273, %rd323, %rd49;
	selp.b32 	%r589, %r639, %r55, %p195;
$L__BB8_52:
	ld.shared.u32 	%r58, [_ZN6thrust24THRUST_300001_SM_1000_NS8cuda_cub4core6detail5shmemE+40];
	ld.shared.u64 	%rd52, [_ZN6thrust24THRUST_300001_SM_1000_NS8cuda_cub4core6detail5shmemE+48];
	setp.lt.s32 	%p196, %r589, %r58;
	mov.u64 	%rd274, %rd52;
	mov.u32 	%r590, %r58;
	@%p196 bra 	$L__BB8_55;
	setp.lt.s32 	%p197, %r58, %r589;
	mov.u64 	%rd274, %rd273;
	mov.u32 	%r590, %r589;
	@%p197 bra 	$L__BB8_55;
	setp.lt.s64 	%p198, %rd273, %rd52;
	min.s64 	%rd274, %rd273, %rd52;
	selp.b32 	%r590, %r589, %r58, %p198;
$L__BB8_55:
	ld.shared.u32 	%r61, [_ZN6thrust24THRUST_300001_SM_1000_NS8cuda_cub4core6detail5shmemE+56];
	ld.shared.u64 	%rd55, [_ZN6thrust24THRUST_300001_SM_1000_NS8cuda_cub4core6detail5shmemE+64];
	setp.lt.s32 	%p199, %r590, %r61;
	mov.u64 	%rd275, %rd55;
	mov.u32 	%r591, %r61;
	@%p199 bra 	$L__BB8_58;
	setp.lt.s32 	%p200, %r61, %r590;
	mov.u64 	%rd275, %rd274;
	mov.u32 	%r591, %r590;
	@%p200 bra 	$L__BB8_58;
	setp.lt.s64 	%p201, %rd274, %rd55;
	min.s64 	%rd275, %rd274, %rd55;
	selp.b32 	%r591, %r590, %r61, %p201;
$L__BB8_58:
	ld.shared.u32 	%r64, [_ZN6thrust24THRUST_300001_SM_1000_NS8cuda_cub4core6detail5shmemE+72];
	ld.shared.u64 	%rd58, [_ZN6thrust24THRUST_300001_SM_1000_NS8cuda_cub4core6detail5shmemE+80];
	setp.lt.s32 	%p202, %r591, %r64;
	mov.u64 	%rd276, %rd58;
	mov.u32 	%r592, %r64;
	@%p202 bra 	$L__BB8_61;
	setp.lt.s32 	%p203, %r64, %r591;
	mov.u64 	%rd276, %rd275;
	mov.u32 	%r592, %r591;
	@%p203 bra 	$L__BB8_61;
	setp.lt.s64 	%p204, %rd275, %rd58;
	min.s64 	%rd276, %rd275, %rd58;
	selp.b32 	%r592, %r591, %r64, %p204;
$L__BB8_61:
	ld.shared.u32 	%r67, [_ZN6thrust24THRUST_300001_SM_1000_NS8cuda_cub4core6detail5shmemE+88];
	ld.shared.u64 	%rd61, [_ZN6thrust24THRUST_300001_SM_1000_NS8cuda_cub4core6detail5shmemE+96];
	setp.lt.s32 	%p205, %r592, %r67;
	mov.u32 	%r593, %r67;
	mov.u64 	%rd277, %rd61;
	@%p205 bra 	$L__BB8_64;
	setp.lt.s32 	%p206, %r67, %r592;
	mov.u32 	%r593, %r592;
	mov.u64 	%rd277, %rd276;
	@%p206 bra 	$L__BB8_64;
	setp.lt.s64 	%p207, %rd276, %rd61;
	selp.b32 	%r593, %r592, %r67, %p207;
	min.s64 	%rd277, %rd276, %rd61;
$L__BB8_64:
	ld.shared.u32 	%r70, [_ZN6thrust24THRUST_300001_SM_1000_NS8cuda_cub4core6detail5shmemE+104];
	ld.shared.u64 	%rd64, [_ZN6thrust24THRUST_300001_SM_1000_NS8cuda_cub4core6detail5shmemE+112];
	setp.lt.s32 	%p208, %r593, %r70;
	mov.u32 	%r594, %r70;
	mov.u64 	%rd278, %rd64;
	@%p208 bra 	$L__BB8_67;
	setp.lt.s32 	%p209, %r70, %r593;
	mov.u32 	%r594, %r593;
	mov.u64 	%rd278, %rd277;
	@%p209 bra 	$L__BB8_67;
	setp.lt.s64 	%p210, %rd277, %rd64;
	selp.b32 	%r594, %r593, %r70, %p210;
	min.s64 	%rd278, %rd277, %rd64;
$L__BB8_67:
	ld.shared.u32 	%r73, [_ZN6thrust24THRUST_300001_SM_1000_NS8cuda_cub4core6detail5shmemE+120];
	ld.shared.u64 	%rd67, [_ZN6thrust24THRUST_300001_SM_1000_NS8cuda_cub4core6detail5shmemE+128];
	setp.lt.s32 	%p211, %r594, %r73;
	mov.u32 	%r639, %r73;
	mov.u64 	%rd323, %rd67;
	@%p211 bra 	$L__BB8_208;
	setp.lt.s32 	%p212, %r73, %r594;
	mov.u32 	%r639, %r594;
	mov.u64 	%rd323, %rd278;
	@%p212 bra 	$L__BB8_208;
	setp.lt.s64 	%p213, %rd278, %rd67;
	selp.b32 	%r639, %r594, %r73, %p213;
	min.s64 	%rd323, %rd278, %rd67;
	bra.uni 	$L__BB8_208;
$L__BB8_70:
	// begin inline asm
	mov.u32 %r349, %laneid;
	// end inline asm
	and.b32  	%r370, %r4, 992;
	add.s32 	%r371, %r370, 32;
	setp.gt.s32 	%p120, %r371, %r3;
	not.b32 	%r372, %r370;
	add.s32 	%r373, %r3, %r372;
	selp.b32 	%r368, %r373, 31, %p120;
	mov.b32 	%r367, 1;
	mov.b32 	%r369, -1;
	// begin inline asm
	shfl.sync.down.b32 %r350, %r582, %r367, %r368, %r369;
	// end inline asm
	// begin inline asm
	shfl.sync.down.b32 %r355, %r356, %r367, %r368, %r369;
	// end inline asm
	mov.b64 	{%r361, %r366}, %rd266;
	// begin inline asm
	shfl.sync.down.b32 %r360, %r361, %r367, %r368, %r369;
	// end inline asm
	// begin inline asm
	shfl.sync.down.b32 %r365, %r366, %r367, %r368, %r369;
	// end inline asm
	mov.b64 	%rd69, {%r360, %r365};
	setp.ge.s32 	%p121, %r349, %r368;
	mov.u32 	%r595, %r582;
	mov.u64 	%rd279, %rd266;
	@%p121 bra 	$L__BB8_74;
	setp.lt.s32 	%p122, %r582, %r350;
	mov.u32 	%r595, %r350;
	mov.u64 	%rd279, %rd69;
	@%p122 bra 	$L__BB8_74;
	setp.lt.s32 	%p123, %r350, %r582;
	mov.u32 	%r595, %r582;
	mov.u64 	%rd279, %rd266;
	@%p123 bra 	$L__BB8_74;
	setp.lt.s64 	%p124, %rd266, %rd69;
	selp.b32 	%r595, %r582, %r350, %p124;
	min.s64 	%rd279, %rd266, %rd69;
$L__BB8_74:
	mov.b32 	%r391, 2;
	mov.b32 	%r393, -1;
	// begin inline asm
	shfl.sync.down.b32 %r374, %r595, %r391, %r368, %r393;
	// end inline asm
	// begin inline asm
	shfl.sync.down.b32 %r379, %r380, %r391, %r368, %r393;
	// end inline asm
	mov.b64 	{%r385, %r390}, %rd279;
	// begin inline asm
	shfl.sync.down.b32 %r384, %r385, %r391, %r368, %r393;
	// end inline asm
	// begin inline asm
	shfl.sync.down.b32 %r389, %r390, %r391, %r368, %r393;
	// end inline asm
	mov.b64 	%rd72, {%r384, %r389};
	add.s32 	%r394, %r349, 2;
	setp.gt.s32 	%p125, %r394, %r368;
	mov.u32 	%r596, %r595;
	mov.u64 	%rd280, %rd279;
	@%p125 bra 	$L__BB8_78;
	setp.lt.s32 	%p126, %r595, %r374;
	mov.u32 	%r596, %r374;
	mov.u64 	%rd280, %rd72;
	@%p126 bra 	$L__BB8_78;
	setp.lt.s32 	%p127, %r374, %r595;
	mov.u32 	%r596, %r595;
	mov.u64 	%rd280, %rd279;
	@%p127 bra 	$L__BB8_78;
	setp.lt.s64 	%p128, %rd279, %rd72;
	selp.b32 	%r596, %r595, %r374, %p128;
	min.s64 	%rd280, %rd279, %rd72;
$L__BB8_78:
	mov.b32 	%r412, 4;
	mov.b32 	%r414, -1;
	// begin inline asm
	shfl.sync.down.b32 %r395, %r596, %r412, %r368, %r414;
	// end inline asm
	// begin inline asm
	shfl.sync.down.b32 %r400, %r401, %r412, %r368, %r414;
	// end inline asm
	mov.b64 	{%r406, %r411}, %rd280;
	// begin inline asm
	shfl.sync.down.b32 %r405, %r406, %r412, %r368, %r414;
	// end inline asm
	// begin inline asm
	shfl.sync.down.b32 %r410, %r411, %r412, %r368, %r414;
	// end inline asm
	mov.b64 	%rd75, {%r405, %r410};
	add.s32 	%r415, %r349, 4;
	setp.gt.s32 	%p129, %r415, %r368;
	mov.u32 	%r597, %r596;
	mov.u64 	%rd281, %rd280;
	@%p129 bra 	$L__BB8_82;
	setp.lt.s32 	%p130, %r596, %r395;
	mov.u32 	%r597, %r395;
	mov.u64 	%rd281, %rd75;
	@%p130 bra 	$L__BB8_82;
	setp.lt.s32 	%p131, %r395, %r596;
	mov.u32 	%r597, %r596;
	mov.u64 	%rd281, %rd280;
	@%p131 bra 	$L__BB8_82;
	setp.lt.s64 	%p132, %rd280, %rd75;
	selp.b32 	%r597, %r596, %r395, %p132;
	min.s64 	%rd281, %rd280, %rd75;
$L__BB8_82:
	mov.b32 	%r433, 8;
	mov.b32 	%r435, -1;
	// begin inline asm
	shfl.sync.down.b32 %r416, %r597, %r433, %r368, %r435;
	// end inline asm
	// begin inline asm
	shfl.sync.down.b32 %r421, %r422, %r433, %r368, %r435;
	// end inline asm
	mov.b64 	{%r427, %r432}, %rd281;
	// begin inline asm
	shfl.sync.down.b32 %r426, %r427, %r433, %r368, %r435;
	// end inline asm
	// begin inline asm
	shfl.sync.down.b32 %r431, %r432, %r433, %r368, %r435;
	// end inline asm
	mov.b64 	%rd78, {%r426, %r431};
	add.s32 	%r436, %r349, 8;
	setp.gt.s32 	%p133, %r436, %r368;
	mov.u32 	%r598, %r597;
	mov.u64 	%rd282, %rd281;
	@%p133 bra 	$L__BB8_86;
	setp.lt.s32 	%p134, %r597, %r416;
	mov.u32 	%r598, %r416;
	mov.u64 	%rd282, %rd78;
	@%p134 bra 	$L__BB8_86;
	setp.lt.s32 	%p135, %r416, %r597;
	mov.u32 	%r598, %r597;
	mov.u64 	%rd282, %rd281;
	@%p135 bra 	$L__BB8_86;
	setp.lt.s64 	%p136, %rd281, %rd78;
	selp.b32 	%r598, %r597, %r416, %p136;
	min.s64 	%rd282, %rd281, %rd78;
$L__BB8_86:
	mov.b32 	%r454, 16;
	mov.b32 	%r456, -1;
	// begin inline asm
	shfl.sync.down.b32 %r437, %r598, %r454, %r368, %r456;
	// end inline asm
	// begin inline asm
	shfl.sync.down.b32 %r442, %r443, %r454, %r368, %r456;
	// end inline asm
	mov.b64 	{%r448, %r453}, %rd282;
	// begin inline asm
	shfl.sync.down.b32 %r447, %r448, %r454, %r368, %r456;
	// end inline asm
	// begin inline asm
	shfl.sync.down.b32 %r452, %r453, %r454, %r368, %r456;
	// end inline asm
	mov.b64 	%rd81, {%r447, %r452};
	add.s32 	%r457, %r349, 16;
	setp.gt.s32 	%p137, %r457, %r368;
	mov.u32 	%r639, %r598;
	mov.u64 	%rd323, %rd282;
	@%p137 bra 	$L__BB8_90;
	setp.lt.s32 	%p138, %r598, %r437;
	mov.u32 	%r639, %r437;
	mov.u64 	%rd323, %rd81;
	@%p138 bra 	$L__BB8_90;
	setp.lt.s32 	%p139, %r437, %r598;
	mov.u32 	%r639, %r598;
	mov.u64 	%rd323, %rd282;
	@%p139 bra 	$L__BB8_90;
	setp.lt.s64 	%p140, %rd282, %rd81;
	selp.b32 	%r639, %r598, %r437, %p140;
	min.s64 	%rd323, %rd282, %rd81;
$L__BB8_90:
	setp.ne.s32 	%p141, %r349, 0;
	@%p141 bra 	$L__BB8_92;
	shr.u32 	%r458, %r4, 1;
	and.b32  	%r459, %r458, 496;
	mov.u32 	%r460, _ZN6thrust24THRUST_300001_SM_1000_NS8cuda_cub4core6detail5shmemE;
	add.s32 	%r461, %r460, %r459;
	st.shared.u32 	[%r461+8], %r639;
	st.shared.u64 	[%r461+16], %rd323;
$L__BB8_92:
	bar.sync 	0;
	setp.ne.s32 	%p142, %r4, 0;
	@%p142 bra 	$L__BB8_208;
	setp.lt.s32 	%p143, %r3, 33;
	mov.u32 	%r600, %r639;
	mov.u64 	%rd284, %rd323;
	@%p143 bra 	$L__BB8_97;
	ld.shared.u32 	%r92, [_ZN6thrust24THRUST_300001_SM_1000_NS8cuda_cub4core6detail5shmemE+24];
	ld.shared.u64 	%rd84, [_ZN6thrust24THRUST_300001_SM_1000_NS8cuda_cub4core6detail5shmemE+32];
	setp.lt.s32 	%p144, %r639, %r92;
	mov.u32 	%r600, %r92;
	mov.u64 	%rd284, %rd84;
	@%p144 bra 	$L__BB8_97;
	setp.lt.s32 	%p145, %r92, %r639;
	mov.u32 	%r600, %r639;
	mov.u64 	%rd284, %rd323;
	@%p145 bra 	$L__BB8_97;
	setp.lt.s64 	%p146, %rd323, %rd84;
	selp.b32 	%r600, %r639, %r92, %p146;
	min.s64 	%rd284, %rd323, %rd84;
$L__BB8_97:
	setp.lt.s32 	%p147, %r3, 65;
	mov.u32 	%r601, %r600;
	mov.u64 	%rd285, %rd284;
	@%p147 bra 	$L__BB8_101;
	ld.shared.u32 	%r95, [_ZN6thrust24THRUST_300001_SM_1000_NS8cuda_cub4core6detail5shmemE+40];
	ld.shared.u64 	%rd87, [_ZN6thrust24THRUST_300001_SM_1000_NS8cuda_cub4core6detail5shmemE+48];
	setp.lt.s32 	%p148, %r600, %r95;
	mov.u32 	%r601, %r95;
	mov.u64 	%rd285, %rd87;
	@%p148 bra 	$L__BB8_101;
	setp.lt.s32 	%p149, %r95, %r600;
	mov.u32 	%r601, %r600;
	mov.u64 	%rd285, %rd284;
	@%p149 bra 	$L__BB8_101;
	setp.lt.s64 	%p150, %rd284, %rd87;
	selp.b32 	%r601, %r600, %r95, %p150;
	min.s64 	%rd285, %rd284, %rd87;
$L__BB8_101:
	setp.lt.s32 	%p151, %r3, 97;
	mov.u32 	%r602, %r601;
	mov.u64 	%rd286, %rd285;
	@%p151 bra 	$L__BB8_105;
	ld.shared.u32 	%r98, [_ZN6thrust24THRUST_300001_SM_1000_NS8cuda_cub4core6detail5shmemE+56];
	ld.shared.u64 	%rd90, [_ZN6thrust24THRUST_300001_SM_1000_NS8cuda_cub4core6detail5shmemE+64];
	setp.lt.s32 	%p152, %r601, %r98;
	mov.u32 	%r602, %r98;
	mov.u64 	%rd286, %rd90;
	@%p152 bra 	$L__BB8_105;
	setp.lt.s32 	%p153, %r98, %r601;
	mov.u32 	%r602, %r601;
	mov.u64 	%rd286, %rd285;
	@%p153 bra 	$L__BB8_105;
	setp.lt.s64 	%p154, %rd285, %rd90;
	selp.b32 	%r602, %r601, %r98, %p154;
	min.s64 	%rd286, %rd285, %rd90;
$L__BB8_105:
	setp.lt.s32 	%p155, %r3, 129;
	mov.u32 	%r603, %r602;
	mov.u64 	%rd287, %rd286;
	@%p155 bra 	$L__BB8_109;
	ld.shared.u32 	%r101, [_ZN6thrust24THRUST_300001_SM_1000_NS8cuda_cub4core6detail5shmemE+72];
	ld.shared.u64 	%rd93, [_ZN6thrust24THRUST_300001_SM_1000_NS8cuda_cub4core6detail5shmemE+80];
	setp.lt.s32 	%p156, %r602, %r101;
	mov.u32 	%r603, %r101;
	mov.u64 	%rd287, %rd93;
	@%p156 bra 	$L__BB8_109;
	setp.lt.s32 	%p157, %r101, %r602;
	mov.u32 	%r603, %r602;
	mov.u64 	%rd287, %rd286;
	@%p157 bra 	$L__BB8_109;
	setp.lt.s64 	%p158, %rd286, %rd93;
	selp.b32 	%r603, %r602, %r101, %p158;
	min.s64 	%rd287, %rd286, %rd93;
$L__BB8_109:
	setp.lt.s32 	%p159, %r3, 161;
	mov.u32 	%r604, %r603;
	mov.u64 	%rd288, %rd287;
	@%p159 bra 	$L__BB8_113;
	ld.shared.u32 	%r104, [_ZN6thrust24THRUST_300001_SM_1000_NS8cuda_cub4core6detail5shmemE+88];
	ld.shared.u64 	%rd96, [_ZN6thrust24THRUST_300001_SM_1000_NS8cuda_cub4core6detail5shmemE+96];
	setp.lt.s32 	%p160, %r603, %r104;
	mov.u32 	%r604, %r104;
	mov.u64 	%rd288, %rd96;
	@%p160 bra 	$L__BB8_113;
	setp.lt.s32 	%p161, %r104, %r603;
	mov.u32 	%r604, %r603;
	mov.u64 	%rd288, %rd287;
	@%p161 bra 	$L__BB8_113;
	setp.lt.s64 	%p162, %rd287, %rd96;
	selp.b32 	%r604, %r603, %r104, %p162;
	min.s64 	%rd288, %rd287, %rd96;
$L__BB8_113:
	setp.lt.s32 	%p163, %r3, 193;
	mov.u32 	%r605, %r604;
	mov.u64 	%rd289, %rd288;
	@%p163 bra 	$L__BB8_117;
	ld.shared.u32 	%r107, [_ZN6thrust24THRUST_300001_SM_1000_NS8cuda_cub4core6detail5shmemE+104];
	ld.shared.u64 	%rd99, [_ZN6thrust24THRUST_300001_SM_1000_NS8cuda_cub4core6detail5shmemE+112];
	setp.lt.s32 	%p164, %r604, %r107;
	mov.u32 	%r605, %r107;
	mov.u64 	%rd289, %rd99;
	@%p164 bra 	$L__BB8_117;
	setp.lt.s32 	%p165, %r107, %r604;
	mov.u32 	%r605, %r604;
	mov.u64 	%rd289, %rd288;
	@%p165 bra 	$L__BB8_117;
	setp.lt.s64 	%p166, %rd288, %rd99;
	selp.b32 	%r605, %r604, %r107, %p166;
	min.s64 	%rd289, %rd288, %rd99;
$L__BB8_117:
	setp.lt.s32 	%p167, %r3, 225;
	mov.u32 	%r639, %r605;
	mov.u64 	%rd323, %rd289;
	@%p167 bra 	$L__BB8_208;
	ld.shared.u32 	%r110, [_ZN6thrust24THRUST_300001_SM_1000_NS8cuda_cub4core6detail5shmemE+120];
	ld.shared.u64 	%rd102, [_ZN6thrust24THRUST_300001_SM_1000_NS8cuda_cub4core6detail5shmemE+128];
	setp.lt.s32 	%p168, %r605, %r110;
	mov.u32 	%r639, %r110;
	mov.u64 	%rd323, %rd102;
	@%p168 bra 	$L__BB8_208;
	setp.lt.s32 	%p169, %r110, %r605;
	mov.u32 	%r639, %r605;
	mov.u64 	%rd323, %rd289;
	@%p169 bra 	$L__BB8_208;
	setp.lt.s64 	%p170, %rd289, %rd102;
	selp.b32 	%r639, %r605, %r110, %p170;
	min.s64 	%rd323, %rd289, %rd102;
	bra.uni 	$L__BB8_208;
$L__BB8_121:
	mov.u32 	%r112, %tid.x;
	add.s64 	%rd104, %rd196, %rd4;
	cvt.u64.u32 	%rd105, %r112;
	add.s64 	%rd201, %rd105, %rd4;
	cvta.to.global.u64 	%rd202, %rd195;
	shl.b64 	%rd203, %rd201, 2;
	add.s64 	%rd204, %rd202, %rd203;
	ld.global.u32 	%r205, [%rd204];
	add.s32 	%r206, %r112, 256;
	cvt.u64.u32 	%rd205, %r206;
	ld.global.u32 	%r207, [%rd204+1024];
	add.s32 	%r208, %r112, 512;
	cvt.u64.u32 	%rd206, %r208;
	ld.global.u32 	%r209, [%rd204+2048];
	add.s32 	%r210, %r112, 768;
	cvt.u64.u32 	%rd207, %r210;
	ld.global.u32 	%r211, [%rd204+3072];
	or.b32  	%r212, %r112, 1024;
	cvt.u64.u32 	%rd106, %r212;
	add.s64 	%rd311, %rd104, %rd106;
	ld.global.u32 	%r627, [%rd204+4096];
	setp.lt.s32 	%p2, %r205, %r207;
	max.s32 	%r213, %r205, %r207;
	selp.b64 	%rd208, %rd205, %rd105, %p2;
	setp.lt.s32 	%p3, %r213, %r209;
	max.s32 	%r214, %r213, %r209;
	selp.b64 	%rd209, %rd206, %rd208, %p3;
	setp.lt.s32 	%p4, %r214, %r211;
	max.s32 	%r114, %r214, %r211;
	selp.b64 	%rd108, %rd207, %rd209, %p4;
	setp.lt.s32 	%p5, %r114, %r627;
	@%p5 bra 	$L__BB8_123;
	setp.lt.s32 	%p6, %r627, %r114;
	setp.lt.u64 	%p7, %rd108, %rd106;
	or.pred  	%p8, %p6, %p7;
	selp.b32 	%r627, %r114, %r627, %p8;
	add.s64 	%rd210, %rd104, %rd108;
	selp.b64 	%rd311, %rd210, %rd311, %p8;
$L__BB8_123:
	setp.le.u64 	%p9, %rd198, %rd5;
	@%p9 bra 	$L__BB8_164;
	setp.ne.s32 	%p10, %r112, 0;
	@%p10 bra 	$L__BB8_126;
	atom.global.add.u64 	%rd211, [%rd1+8], 1280;
	add.s64 	%rd212, %rd211, %rd5;
	st.shared.u64 	[_ZN6thrust24THRUST_300001_SM_1000_NS8cuda_cub4core6detail5shmemE+152], %rd212;
$L__BB8_126:
	bar.sync 	0;
	ld.shared.u64 	%rd299, [_ZN6thrust24THRUST_300001_SM_1000_NS8cuda_cub4core6detail5shmemE+152];
	add.s64 	%rd213, %rd299, 1280;
	setp.gt.s64 	%p11, %rd213, %rd198;
	@%p11 bra 	$L__BB8_141;
	mov.u32 	%r607, %r627;
	mov.u64 	%rd292, %rd311;
$L__BB8_128:
	add.s64 	%rd214, %rd299, %rd105;
	cvta.to.global.u64 	%rd215, %rd195;
	shl.b64 	%rd216, %rd214, 2;
	add.s64 	%rd217, %rd215, %rd216;
	add.s64 	%rd293, %rd214, %rd196;
	ld.global.u32 	%r608, [%rd217];
	add.s64 	%rd294, %rd293, 256;
	ld.global.u32 	%r609, [%rd217+1024];
	add.s64 	%rd295, %rd293, 512;
	ld.global.u32 	%r610, [%rd217+2048];
	add.s64 	%rd296, %rd293, 768;
	ld.global.u32 	%r611, [%rd217+3072];
	add.s64 	%rd311, %rd293, 1024;
	ld.global.u32 	%r627, [%rd217+4096];
	setp.lt.s32 	%p12, %r607, %r608;
	@%p12 bra 	$L__BB8_130;
	setp.lt.s32 	%p13, %r608, %r607;
	setp.lt.s64 	%p14, %rd292, %rd293;
	or.pred  	%p15, %p13, %p14;
	selp.b32 	%r608, %r607, %r608, %p15;
	selp.b64 	%rd293, %rd292, %rd293, %p15;
$L__BB8_130:
	setp.lt.s32 	%p16, %r608, %r609;
	@%p16 bra 	$L__BB8_132;
	setp.lt.s32 	%p17, %r609, %r608;
	setp.lt.s64 	%p18, %rd293, %rd294;
	or.pred  	%p19, %p17, %p18;
	selp.b32 	%r609, %r608, %r609, %p19;
	selp.b64 	%rd294, %rd293, %rd294, %p19;
$L__BB8_132:
	setp.lt.s32 	%p20, %r609, %r610;
	@%p20 bra 	$L__BB8_134;
	setp.lt.s32 	%p21, %r610, %r609;
	setp.lt.s64 	%p22, %rd294, %rd295;
	or.pred  	%p23, %p21, %p22;
	selp.b32 	%r610, %r609, %r610, %p23;
	selp.b64 	%rd295, %rd294, %rd295, %p23;
$L__BB8_134:
	setp.lt.s32 	%p24, %r610, %r611;
	@%p24 bra 	$L__BB8_136;
	setp.lt.s32 	%p25, %r611, %r610;
	setp.lt.s64 	%p26, %rd295, %rd296;
	or.pred  	%p27, %p25, %p26;
	selp.b32 	%r611, %r610, %r611, %p27;
	selp.b64 	%rd296, %rd295, %rd296, %p27;
$L__BB8_136:
	setp.lt.s32 	%p28, %r611, %r627;
	@%p28 bra 	$L__BB8_138;
	setp.lt.s32 	%p29, %r627, %r611;
	setp.lt.s64 	%p30, %rd296, %rd311;
	or.pred  	%p31, %p29, %p30;
	selp.b32 	%r627, %r611, %r627, %p31;
	selp.b64 	%rd311, %rd296, %rd311, %p31;
$L__BB8_138:
	setp.ne.s32 	%p32, %r112, 0;
	bar.sync 	0;
	@%p32 bra 	$L__BB8_140;
	atom.global.add.u64 	%rd218, [%rd1+8], 1280;
	add.s64 	%rd219, %rd218, %rd5;
	st.shared.u64 	[_ZN6thrust24THRUST_300001_SM_1000_NS8cuda_cub4core6detail5shmemE+152], %rd219;
$L__BB8_140:
	bar.sync 	0;
	ld.shared.u64 	%rd299, [_ZN6thrust24THRUST_300001_SM_1000_NS8cuda_cub4core6detail5shmemE+152];
	add.s64 	%rd220, %rd299, 1280;
	setp.le.s64 	%p33, %rd220, %rd198;
	mov.u32 	%r607, %r627;
	mov.u64 	%rd292, %rd311;
	@%p33 bra 	$L__BB8_128;
$L__BB8_141:
	setp.le.s64 	%p34, %rd198, %rd299;
	@%p34 bra 	$L__BB8_164;
	cvt.u32.u64 	%r215, %rd299;
	cvt.u32.u64 	%r216, %rd198;
	sub.s32 	%r134, %r216, %r215;
	setp.ge.s32 	%p35, %r112, %r134;
	@%p35 bra 	$L__BB8_164;
	cvta.to.global.u64 	%rd132, %rd195;
	not.b32 	%r219, %r112;
	add.s32 	%r220, %r219, %r216;
	sub.s32 	%r135, %r220, %r215;
	and.b32  	%r222, %r135, 768;
	setp.eq.s32 	%p36, %r222, 768;
	mov.u32 	%r618, %r112;
	@%p36 bra 	$L__BB8_149;
	add.s64 	%rd222, %rd299, %rd105;
	add.s64 	%rd301, %rd222, %rd196;
	shl.b64 	%rd223, %rd222, 2;
	add.s64 	%rd300, %rd132, %rd223;
	shr.u32 	%r223, %r135, 8;
	add.s32 	%r224, %r223, 1;
	and.b32  	%r225, %r224, 3;
	neg.s32 	%r614, %r225;
	mov.u32 	%r618, %r112;
$L__BB8_145:
	.pragma "nounroll";
	mov.u64 	%rd137, %rd311;
	mov.u32 	%r139, %r627;
	ld.global.u32 	%r140, [%rd300];
	setp.lt.s32 	%p37, %r139, %r140;
	mov.u32 	%r627, %r140;
	mov.u64 	%rd311, %rd301;
	@%p37 bra 	$L__BB8_148;
	setp.lt.s32 	%p38, %r140, %r139;
	mov.u32 	%r627, %r139;
	mov.u64 	%rd311, %rd137;
	@%p38 bra 	$L__BB8_148;
	setp.lt.s64 	%p39, %rd137, %rd301;
	selp.b32 	%r627, %r139, %r140, %p39;
	min.s64 	%rd311, %rd137, %rd301;
$L__BB8_148:
	add.s32 	%r618, %r618, 256;
	add.s64 	%rd301, %rd301, 256;
	add.s64 	%rd300, %rd300, 1024;
	add.s32 	%r614, %r614, 1;
	setp.ne.s32 	%p40, %r614, 0;
	@%p40 bra 	$L__BB8_145;
$L__BB8_149:
	setp.lt.u32 	%p41, %r135, 768;
	@%p41 bra 	$L__BB8_164;
	add.s32 	%r621, %r618, 512;
$L__BB8_151:
	mov.u32 	%r149, %r621;
	add.s32 	%r226, %r149, -512;
	cvt.u64.u32 	%rd224, %r226;
	add.s64 	%rd225, %rd299, %rd224;
	shl.b64 	%rd226, %rd225, 2;
	add.s64 	%rd145, %rd132, %rd226;
	add.s64 	%rd146, %rd225, %rd196;
	ld.global.u32 	%r151, [%rd145];
	setp.lt.s32 	%p42, %r627, %r151;
	mov.u32 	%r623, %r151;
	mov.u64 	%rd307, %rd146;
	@%p42 bra 	$L__BB8_154;
	setp.lt.s32 	%p43, %r151, %r627;
	mov.u32 	%r623, %r627;
	mov.u64 	%rd307, %rd311;
	@%p43 bra 	$L__BB8_154;
	setp.lt.s64 	%p44, %rd311, %rd146;
	selp.b32 	%r623, %r627, %r151, %p44;
	min.s64 	%rd307, %rd311, %rd146;
$L__BB8_154:
	add.s32 	%r227, %r149, -256;
	cvt.u64.u32 	%rd227, %r227;
	add.s64 	%rd228, %rd299, %rd227;
	add.s64 	%rd149, %rd228, %rd196;
	ld.global.u32 	%r154, [%rd145+1024];
	setp.lt.s32 	%p45, %r623, %r154;
	mov.u32 	%r624, %r154;
	mov.u64 	%rd308, %rd149;
	@%p45 bra 	$L__BB8_157;
	setp.lt.s32 	%p46, %r154, %r623;
	mov.u32 	%r624, %r623;
	mov.u64 	%rd308, %rd307;
	@%p46 bra 	$L__BB8_157;
	setp.lt.s64 	%p47, %rd307, %rd149;
	selp.b32 	%r624, %r623, %r154, %p47;
	min.s64 	%rd308, %rd307, %rd149;
$L__BB8_157:
	cvt.u64.u32 	%rd229, %r149;
	add.s64 	%rd230, %rd299, %rd229;
	add.s64 	%rd152, %rd230, %rd196;
	ld.global.u32 	%r157, [%rd145+2048];
	setp.lt.s32 	%p48, %r624, %r157;
	mov.u32 	%r625, %r157;
	mov.u64 	%rd309, %rd152;
	@%p48 bra 	$L__BB8_160;
	setp.lt.s32 	%p49, %r157, %r624;
	mov.u32 	%r625, %r624;
	mov.u64 	%rd309, %rd308;
	@%p49 bra 	$L__BB8_160;
	setp.lt.s64 	%p50, %rd308, %rd152;
	selp.b32 	%r625, %r624, %r157, %p50;
	min.s64 	%rd309, %rd308, %rd152;
$L__BB8_160:
	add.s32 	%r228, %r149, 256;
	cvt.u64.u32 	%rd231, %r228;
	add.s64 	%rd232, %rd299, %rd231;
	add.s64 	%rd155, %rd232, %rd196;
	ld.global.u32 	%r160, [%rd145+3072];
	setp.lt.s32 	%p51, %r625, %r160;
	mov.u32 	%r627, %r160;
	mov.u64 	%rd311, %rd155;
	@%p51 bra 	$L__BB8_163;
	setp.lt.s32 	%p52, %r160, %r625;
	mov.u32 	%r627, %r625;
	mov.u64 	%rd311, %rd309;
	@%p52 bra 	$L__BB8_163;
	setp.lt.s64 	%p53, %rd309, %rd155;
	selp.b32 	%r627, %r625, %r160, %p53;
	min.s64 	%rd311, %rd309, %rd155;
$L__BB8_163:
	add.s32 	%r621, %r149, 1024;
	add.s32 	%r229, %r149, 512;
	setp.lt.s32 	%p54, %r229, %r134;
	@%p54 bra 	$L__BB8_151;
$L__BB8_164:
	// begin inline asm
	mov.u32 %r230, %laneid;
	// end inline asm
	mov.b32 	%r248, 1;
	mov.b32 	%r249, 31;
	mov.b32 	%r250, -1;
	// begin inline asm
	shfl.sync.down.b32 %r231, %r627, %r248, %r249, %r250;
	// end inline asm
	// begin inline asm
	shfl.sync.down.b32 %r236, %r237, %r248, %r249, %r250;
	// end inline asm
	mov.b64 	{%r242, %r247}, %rd311;
	// begin inline asm
	shfl.sync.down.b32 %r241, %r242, %r248, %r249, %r250;
	// end inline asm
	// begin inline asm
	shfl.sync.down.b32 %r246, %r247, %r248, %r249, %r250;
	// end inline asm
	mov.b64 	%rd159, {%r241, %r246};
	setp.gt.s32 	%p55, %r230, 30;
	mov.u32 	%r628, %r627;
	mov.u64 	%rd312, %rd311;
	@%p55 bra 	$L__BB8_168;
	setp.lt.s32 	%p56, %r627, %r231;
	mov.u32 	%r628, %r231;
	mov.u64 	%rd312, %rd159;
	@%p56 bra 	$L__BB8_168;
	setp.lt.s32 	%p57, %r231, %r627;
	mov.u32 	%r628, %r627;
	mov.u64 	%rd312, %rd311;
	@%p57 bra 	$L__BB8_168;
	setp.lt.s64 	%p58, %rd311, %rd159;
	selp.b32 	%r628, %r627, %r231, %p58;
	min.s64 	%rd312, %rd311, %rd159;
$L__BB8_168:
	mov.b32 	%r268, 2;
	mov.b32 	%r269, 31;
	mov.b32 	%r270, -1;
	// begin inline asm
	shfl.sync.down.b32 %r251, %r628, %r268, %r269, %r270;
	// end inline asm
	// begin inline asm
	shfl.sync.down.b32 %r256, %r257, %r268, %r269, %r270;
	// end inline asm
	mov.b64 	{%r262, %r267}, %rd312;
	// begin inline asm
	shfl.sync.down.b32 %r261, %r262, %r268, %r269, %r270;
	// end inline asm
	// begin inline asm
	shfl.sync.down.b32 %r266, %r267, %r268, %r269, %r270;
	// end inline asm
	mov.b64 	%rd162, {%r261, %r266};
	setp.gt.s32 	%p59, %r230, 29;
	mov.u32 	%r629, %r628;
	mov.u64 	%rd313, %rd312;
	@%p59 bra 	$L__BB8_172;
	setp.lt.s32 	%p60, %r628, %r251;
	mov.u32 	%r629, %r251;
	mov.u64 	%rd313, %rd162;
	@%p60 bra 	$L__BB8_172;
	setp.lt.s32 	%p61, %r251, %r628;
	mov.u32 	%r629, %r628;
	mov.u64 	%rd313, %rd312;
	@%p61 bra 	$L__BB8_172;
	setp.lt.s64 	%p62, %rd312, %rd162;
	selp.b32 	%r629, %r628, %r251, %p62;
	min.s64 	%rd313, %rd312, %rd162;
$L__BB8_172:
	mov.b32 	%r288, 4;
	mov.b32 	%r289, 31;
	mov.b32 	%r290, -1;
	// begin inline asm
	shfl.sync.down.b32 %r271, %r629, %r288, %r289, %r290;
	// end inline asm
	// begin inline asm
	shfl.sync.down.b32 %r276, %r277, %r288, %r289, %r290;
	// end inline asm
	mov.b64 	{%r282, %r287}, %rd313;
	// begin inline asm
	shfl.sync.down.b32 %r281, %r282, %r288, %r289, %r290;
	// end inline asm
	// begin inline asm
	shfl.sync.down.b32 %r286, %r287, %r288, %r289, %r290;
	// end inline asm
	mov.b64 	%rd165, {%r281, %r286};
	setp.gt.s32 	%p63, %r230, 27;
	mov.u32 	%r630, %r629;
	mov.u64 	%rd314, %rd313;
	@%p63 bra 	$L__BB8_176;
	setp.lt.s32 	%p64, %r629, %r271;
	mov.u32 	%r630, %r271;
	mov.u64 	%rd314, %rd165;
	@%p64 bra 	$L__BB8_176;
	setp.lt.s32 	%p65, %r271, %r629;
	mov.u32 	%r630, %r629;
	mov.u64 	%rd314, %rd313;
	@%p65 bra 	$L__BB8_176;
	setp.lt.s64 	%p66, %rd313, %rd165;
	selp.b32 	%r630, %r629, %r271, %p66;
	min.s64 	%rd314, %rd313, %rd165;
$L__BB8_176:
	mov.b32 	%r308, 8;
	mov.b32 	%r309, 31;
	mov.b32 	%r310, -1;
	// begin inline asm
	shfl.sync.down.b32 %r291, %r630, %r308, %r309, %r310;
	// end inline asm
	// begin inline asm
	shfl.sync.down.b32 %r296, %r297, %r308, %r309, %r310;
	// end inline asm
	mov.b64 	{%r302, %r307}, %rd314;
	// begin inline asm
	shfl.sync.down.b32 %r301, %r302, %r308, %r309, %r310;
	// end inline asm
	// begin inline asm
	shfl.sync.down.b32 %r306, %r307, %r308, %r309, %r310;
	// end inline asm
	mov.b64 	%rd168, {%r301, %r306};
	setp.gt.s32 	%p67, %r230, 23;
	mov.u32 	%r631, %r630;
	mov.u64 	%rd315, %rd314;
	@%p67 bra 	$L__BB8_180;
	setp.lt.s32 	%p68, %r630, %r291;
	mov.u32 	%r631, %r291;
	mov.u64 	%rd315, %rd168;
	@%p68 bra 	$L__BB8_180;
	setp.lt.s32 	%p69, %r291, %r630;
	mov.u32 	%r631, %r630;
	mov.u64 	%rd315, %rd314;
	@%p69 bra 	$L__BB8_180;
	setp.lt.s64 	%p70, %rd314, %rd168;
	selp.b32 	%r631, %r630, %r291, %p70;
	min.s64 	%rd315, %rd314, %rd168;
$L__BB8_180:
	mov.b32 	%r328, 16;
	mov.b32 	%r329, 31;
	mov.b32 	%r330, -1;
	// begin inline asm
	shfl.sync.down.b32 %r311, %r631, %r328, %r329, %r330;
	// end inline asm
	// begin inline asm
	shfl.sync.down.b32 %r316, %r317, %r328, %r329, %r330;
	// end inline asm
	mov.b64 	{%r322, %r327}, %rd315;
	// begin inline asm
	shfl.sync.down.b32 %r321, %r322, %r328, %r329, %r330;
	// end inline asm
	// begin inline asm
	shfl.sync.down.b32 %r326, %r327, %r328, %r329, %r330;
	// end inline asm
	mov.b64 	%rd171, {%r321, %r326};
	setp.gt.s32 	%p71, %r230, 15;
	mov.u32 	%r639, %r631;
	mov.u64 	%rd323, %rd315;
	@%p71 bra 	$L__BB8_184;
	setp.lt.s32 	%p72, %r631, %r311;
	mov.u32 	%r639, %r311;
	mov.u64 	%rd323, %rd171;
	@%p72 bra 	$L__BB8_184;
	setp.lt.s32 	%p73, %r311, %r631;
	mov.u32 	%r639, %r631;
	mov.u64 	%rd323, %rd315;
	@%p73 bra 	$L__BB8_184;
	setp.lt.s64 	%p74, %rd315, %rd171;
	selp.b32 	%r639, %r631, %r311, %p74;
	min.s64 	%rd323, %rd315, %rd171;
$L__BB8_184:
	setp.ne.s32 	%p75, %r230, 0;
	@%p75 bra 	$L__BB8_186;
	shr.u32 	%r331, %r112, 1;
	and.b32  	%r332, %r331, 496;
	mov.u32 	%r333, _ZN6thrust24THRUST_300001_SM_1000_NS8cuda_cub4core6detail5shmemE;
	add.s32 	%r334, %r333, %r332;
	st.shared.u32 	[%r334+8], %r639;
	st.shared.u64 	[%r334+16], %rd323;
$L__BB8_186:
	bar.sync 	0;
	setp.ne.s32 	%p76, %r112, 0;
	@%p76 bra 	$L__BB8_208;
	ld.shared.u32 	%r181, [_ZN6thrust24THRUST_300001_SM_1000_NS8cuda_cub4core6detail5shmemE+24];
	ld.shared.u64 	%rd174, [_ZN6thrust24THRUST_300001_SM_1000_NS8cuda_cub4core6detail5shmemE+32];
	setp.lt.s32 	%p77, %r639, %r181;
	mov.u32 	%r633, %r181;
	mov.u64 	%rd317, %rd174;
	@%p77 bra 	$L__BB8_190;
	setp.lt.s32 	%p78, %r181, %r639;
	mov.u32 	%r633, %r639;
	mov.u64 	%rd317, %rd323;
	@%p78 bra 	$L__BB8_190;
	setp.lt.s64 	%p79, %rd323, %rd174;
	selp.b32 	%r633, %r639, %r181, %p79;
	min.s64 	%rd317, %rd323, %rd174;
$L__BB8_190:
	ld.shared.u32 	%r184, [_ZN6thrust24THRUST_300001_SM_1000_NS8cuda_cub4core6detail5shmemE+40];
	ld.shared.u64 	%rd177, [_ZN6thrust24THRUST_300001_SM_1000_NS8cuda_cub4core6detail5shmemE+48];
	setp.lt.s32 	%p80, %r633, %r184;
	mov.u32 	%r634, %r184;
	mov.u64 	%rd318, %rd177;
	@%p80 bra 	$L__BB8_193;
	setp.lt.s32 	%p81, %r184, %r633;
	mov.u32 	%r634, %r633;
	mov.u64 	%rd318, %rd317;
	@%p81 bra 	$L__BB8_193;
	setp.lt.s64 	%p82, %rd317, %rd177;
	selp.b32 	%r634, %r633, %r184, %p82;
	min.s64 	%rd318, %rd317, %rd177;
$L__BB8_193:
	ld.shared.u32 	%r187, [_ZN6thrust24THRUST_300001_SM_1000_NS8cuda_cub4core6detail5shmemE+56];
	ld.shared.u64 	%rd180, [_ZN6thrust24THRUST_300001_SM_1000_NS8cuda_cub4core6detail5shmemE+64];
	setp.lt.s32 	%p83, %r634, %r187;
	mov.u32 	%r635, %r187;
	mov.u64 	%rd319, %rd180;
	@%p83 bra 	$L__BB8_196;
	setp.lt.s32 	%p84, %r187, %r634;
	mov.u32 	%r635, %r634;
	mov.u64 	%rd319, %rd318;
	@%p84 bra 	$L__BB8_196;
	setp.lt.s64 	%p85, %rd318, %rd180;
	selp.b32 	%r635, %r634, %r187, %p85;
	min.s64 	%rd319, %rd318, %rd180;
$L__BB8_196:
	ld.shared.u32 	%r190, [_ZN6thrust24THRUST_300001_SM_1000_NS8cuda_cub4core6detail5shmemE+72];
	ld.shared.u64 	%rd183, [_ZN6thrust24THRUST_300001_SM_1000_NS8cuda_cub4core6detail5shmemE+80];
	setp.lt.s32 	%p86, %r635, %r190;
	mov.u32 	%r636, %r190;
	mov.u64 	%rd320, %rd183;
	@%p86 bra 	$L__BB8_199;
	setp.lt.s32 	%p87, %r190, %r635;
	mov.u32 	%r636, %r635;
	mov.u64 	%rd320, %rd319;
	@%p87 bra 	$L__BB8_199;
	setp.lt.s64 	%p88, %rd319, %rd183;
	selp.b32 	%r636, %r635, %r190, %p88;
	min.s64 	%rd320, %rd319, %rd183;
$L__BB8_199:
	ld.shared.u32 	%r193, [_ZN6thrust24THRUST_300001_SM_1000_NS8cuda_cub4core6detail5shmemE+88];
	ld.shared.u64 	%rd186, [_ZN6thrust24THRUST_300001_SM_1000_NS8cuda_cub4core6detail5shmemE+96];
	setp.lt.s32 	%p89, %r636, %r193;
	mov.u32 	%r637, %r193;
	mov.u64 	%rd321, %rd186;
	@%p89 bra 	$L__BB8_202;
	setp.lt.s32 	%p90, %r193, %r636;
	mov.u32 	%r637, %r636;
	mov.u64 	%rd321, %rd320;
	@%p90 bra 	$L__BB8_202;
	setp.lt.s64 	%p91, %rd320, %rd186;
	selp.b32 	%r637, %r636, %r193, %p91;
	min.s64 	%rd321, %rd320, %rd186;
$L__BB8_202:
	ld.shared.u32 	%r196, [_ZN6thrust24THRUST_300001_SM_1000_NS8cuda_cub4core6detail5shmemE+104];
	ld.shared.u64 	%rd189, [_ZN6thrust24THRUST_300001_SM_1000_NS8cuda_cub4core6detail5shmemE+112];
	setp.lt.s32 	%p92, %r637, %r196;
	mov.u32 	%r638, %r196;
	mov.u64 	%rd322, %rd189;
	@%p92 bra 	$L__BB8_205;
	setp.lt.s32 	%p93, %r196, %r637;
	mov.u32 	%r638, %r637;
	mov.u64 	%rd322, %rd321;
	@%p93 bra 	$L__BB8_205;
	setp.lt.s64 	%p94, %rd321, %rd189;
	selp.b32 	%r638, %r637, %r196, %p94;
	min.s64 	%rd322, %rd321, %rd189;
$L__BB8_205:
	ld.shared.u32 	%r199, [_ZN6thrust24THRUST_300001_SM_1000_NS8cuda_cub4core6detail5shmemE+120];
	ld.shared.u64 	%rd192, [_ZN6thrust24THRUST_300001_SM_1000_NS8cuda_cub4core6detail5shmemE+128];
	setp.lt.s32 	%p95, %r638, %r199;
	mov.u32 	%r639, %r199;
	mov.u64 	%rd323, %rd192;
	@%p95 bra 	$L__BB8_208;
	setp.lt.s32 	%p96, %r199, %r638;
	mov.u32 	%r639, %r638;
	mov.u64 	%rd323, %rd322;
	@%p96 bra 	$L__BB8_208;
	setp.lt.s64 	%p97, %rd322, %rd192;
	selp.b32 	%r639, %r638, %r199, %p97;
	min.s64 	%rd323, %rd322, %rd192;
$L__BB8_208:
	mov.u32 	%r567, %tid.x;
	setp.ne.s32 	%p214, %r567, 0;
	@%p214 bra 	$L__BB8_210;
	ld.param.u64 	%rd254, [_ZN6thrust24THRUST_300001_SM_1000_NS8cuda_cub4core6detail13_kernel_agentINS1_8__reduce11ReduceAgentINS0_12zip_iteratorIN4cuda3std3__45tupleIJNS0_10device_ptrIiEENS0_17counting_iteratorIlNS0_11use_defaultESF_SF_EEEEEEEPNSB_IJilEEESJ_lNS1_9__extrema9arg_max_fIilNSA_4lessIiEEEEEEJSI_SK_lN3cub18CUB_300001_SM_100013GridEvenShareIlEENSS_9GridQueueIyEESP_EEEvDpT0__param_1];
	cvta.to.global.u64 	%rd251, %rd254;
	mul.wide.u32 	%rd252, %r1, 16;
	add.s64 	%rd253, %rd251, %rd252;
	st.global.u32 	[%rd253], %r639;
	st.global.u64 	[%rd253+8], %rd323;
$L__BB8_210:
	ret;

}
	// .globl	_ZN6thrust24THRUST_300001_SM_1000_NS8cuda_cub4core6detail13_kernel_agentINS1_8__reduce10DrainAgentIlEEJN3cub18CUB_300001_SM_10009GridQueueIyEElEEEvDpT0_
.visible .entry _ZN6thrust24THRUST_300001_SM_1000_NS8cuda_cub4core6detail13_kernel_agentINS1_8__reduce10DrainAgentIlEEJN3cub18CUB_300001_SM_10009GridQueueIyEElEEEvDpT0_(
	.param .align 8 .b8 _ZN6thrust24THRUST_300001_SM_1000_NS8cuda_cub4core6detail13_kernel_agentINS1_8__reduce10DrainAgentIlEEJN3cub18CUB_300001_SM_10009GridQueueIyEElEEEvDpT0__param_0[8],
	.param .u64 _ZN6thrust24THRUST_300001_SM_1000_NS8cuda_cub4core6detail13_kernel_agentINS1_8__reduce10DrainAgentIlEEJN3cub18CUB_300001_SM_10009GridQueueIyEElEEEvDpT0__param_1
)
.maxntid 1
{
	.reg .b64 	%rd<5>;

	ld.param.u64 	%rd1, [_ZN6thrust24THRUST_300001_SM_1000_NS8cuda_cub4core6detail13_kernel_agentINS1_8__reduce10DrainAgentIlEEJN3cub18CUB_300001_SM_10009GridQueueIyEElEEEvDpT0__param_0];
	ld.param.u64 	%rd2, [_ZN6thrust24THRUST_300001_SM_1000_NS8cuda_cub4core6detail13_kernel_agentINS1_8__reduce10DrainAgentIlEEJN3cub18CUB_300001_SM_10009GridQueueIyEElEEEvDpT0__param_1];
	cvta.to.global.u64 	%rd3, %rd1;
	st.global.u64 	[%rd3], %rd2;
	mov.b64 	%rd4, 0;
	st.global.u64 	[%rd3+8], %rd4;
	ret;

}
	// .globl	_ZN6thrust24THRUST_300001_SM_1000_NS8cuda_cub4core6detail13_kernel_agentINS1_8__reduce11ReduceAgentIPN4cuda3std3__45tupleIJilEEESC_SB_lNS1_9__extrema9arg_max_fIilNS9_4lessIiEEEEEEJSC_SC_iSH_EEEvDpT0_
.visible .entry _ZN6thrust24THRUST_300001_SM_1000_NS8cuda_cub4core6detail13_kernel_agentINS1_8__reduce11ReduceAgentIPN4cuda3std3__45tupleIJilEEESC_SB_lNS1_9__extrema9arg_max_fIilNS9_4lessIiEEEEEEJSC_SC_iSH_EEEvDpT0_(
	.param .u64 .ptr .align 1 _ZN6thrust24THRUST_300001_SM_1000_NS8cuda_cub4core6detail13_kernel_agentINS1_8__reduce11ReduceAgentIPN4cuda3std3__45tupleIJilEEESC_SB_lNS1_9__extrema9arg_max_fIilNS9_4lessIiEEEEEEJSC_SC_iSH_EEEvDpT0__param_0,
	.param .u64 .ptr .align 1 _ZN6thrust24THRUST_300001_SM_1000_NS8cuda_cub4core6detail13_kernel_agentINS1_8__reduce11ReduceAgentIPN4cuda3std3__45tupleIJilEEESC_SB_lNS1_9__extrema9arg_max_fIilNS9_4lessIiEEEEEEJSC_SC_iSH_EEEvDpT0__param_1,
	.param .u32 _ZN6thrust24THRUST_300001_SM_1000_NS8cuda_cub4core6detail13_kernel_agentINS1_8__reduce11ReduceAgentIPN4cuda3std3__45tupleIJilEEESC_SB_lNS1_9__extrema9arg_max_fIilNS9_4lessIiEEEEEEJSC_SC_iSH_EEEvDpT0__param_2,
	.param .align 1 .b8 _ZN6thrust24THRUST_300001_SM_1000_NS8cuda_cub4core6detail13_kernel_agentINS1_8__reduce11ReduceAgentIPN4cuda3std3__45tupleIJilEEESC_SB_lNS1_9__extrema9arg_max_fIilNS9_4lessIiEEEEEEJSC_SC_iSH_EEEvDpT0__param_3[1]
)
.maxntid 256
{
	.reg .pred 	%p<264>;
	.reg .b32 	%r<666>;
	.reg .b64 	%rd<487>;

	ld.param.u32 	%r239, [_ZN6thrust24THRUST_300001_SM_1000_NS8cuda_cub4core6detail13_kernel_agentINS1_8__reduce11ReduceAgentIPN4cuda3std3__45tupleIJilEEESC_SB_lNS1_9__extrema9arg_max_fIilNS9_4lessIiEEEEEEJSC_SC_iSH_EEEvDpT0__param_2];
	cvt.s64.s32 	%rd1, %r239;
	setp.eq.s32 	%p1, %r239, 0;
	@%p1 bra 	$L__BB10_234;
	setp.gt.s32 	%p2, %r239, 1279;
	@%p2 bra 	$L__BB10_121;
	mov.u32 	%r1, %tid.x;
	setp.ge.s32 	%p147, %r1, %r239;
	mov.b32 	%r593, 0;
	mov.b64 	%rd410, 0;
	mov.u32 	%r585, %r1;
	@%p147 bra 	$L__BB10_4;
	ld.param.u64 	%rd396, [_ZN6thrust24THRUST_300001_SM_1000_NS8cuda_cub4core6detail13_kernel_agentINS1_8__reduce11ReduceAgentIPN4cuda3std3__45tupleIJilEEESC_SB_lNS1_9__extrema9arg_max_fIilNS9_4lessIiEEEEEEJSC_SC_iSH_EEEvDpT0__param_0];
	mul.wide.u32 	%rd366, %r1, 16;
	add.s64 	%rd363, %rd396, %rd366;
	// begin inline asm
	ld.global.nc.u64 %rd362, [%rd363];
	// end inline asm
	add.s64 	%rd365, %rd363, 8;
	// begin inline asm
	ld.global.nc.u64 %rd410, [%rd365];
	// end inline asm
	cvt.u32.u64 	%r593, %rd362;
	add.s32 	%r585, %r1, 256;
$L__BB10_4:
	setp.ge.s32 	%p148, %r585, %r239;
	@%p148 bra 	$L__BB10_25;
	not.b32 	%r355, %r585;
	add.s32 	%r6, %r239, %r355;
	and.b32  	%r356, %r6, 768;
	setp.eq.s32 	%p149, %r356, 768;
	@%p149 bra 	$L__BB10_11;
	ld.param.u64 	%rd397, [_ZN6thrust24THRUST_300001_SM_1000_NS8cuda_cub4core6detail13_kernel_agentINS1_8__reduce11ReduceAgentIPN4cuda3std3__45tupleIJilEEESC_SB_lNS1_9__extrema9arg_max_fIilNS9_4lessIiEEEEEEJSC_SC_iSH_EEEvDpT0__param_0];
	mul.wide.u32 	%rd368, %r585, 16;
	add.s64 	%rd401, %rd397, %rd368;
	shr.u32 	%r357, %r6, 8;
	add.s32 	%r358, %r357, 1;
	and.b32  	%r359, %r358, 3;
	neg.s32 	%r581, %r359;
$L__BB10_7:
	.pragma "nounroll";
	mov.u64 	%rd6, %rd410;
	mov.u32 	%r10, %r593;
	// begin inline asm
	ld.global.nc.u64 %rd369, [%rd401];
	// end inline asm
	add.s64 	%rd372, %rd401, 8;
	// begin inline asm
	ld.global.nc.u64 %rd371, [%rd372];
	// end inline asm
	cvt.u32.u64 	%r11, %rd369;
	setp.lt.s32 	%p150, %r10, %r11;
	mov.u64 	%rd410, %rd371;
	mov.u32 	%r593, %r11;
	@%p150 bra 	$L__BB10_10;
	setp.lt.s32 	%p151, %r11, %r10;
	mov.u64 	%rd410, %rd6;
	mov.u32 	%r593, %r10;
	@%p151 bra 	$L__BB10_10;
	setp.lt.s64 	%p152, %rd6, %rd371;
	min.s64 	%rd410, %rd6, %rd371;
	selp.b32 	%r593, %r10, %r11, %p152;
$L__BB10_10:
	add.s32 	%r585, %r585, 256;
	add.s64 	%rd401, %rd401, 4096;
	add.s32 	%r581, %r581, 1;
	setp.ne.s32 	%p153, %r581, 0;
	@%p153 bra 	$L__BB10_7;
$L__BB10_11:
	setp.lt.u32 	%p154, %r6, 768;
	@%p154 bra 	$L__BB10_25;
$L__BB10_12:
	ld.param.u64 	%rd398, [_ZN6thrust24THRUST_300001_SM_1000_NS8cuda_cub4core6detail13_kernel_agentINS1_8__reduce11ReduceAgentIPN4cuda3std3__45tupleIJilEEESC_SB_lNS1_9__extrema9arg_max_fIilNS9_4lessIiEEEEEEJSC_SC_iSH_EEEvDpT0__param_0];
	mul.wide.s32 	%rd377, %r585, 16;
	add.s64 	%rd374, %rd398, %rd377;
	// begin inline asm
	ld.global.nc.u64 %rd373, [%rd374];
	// end inline asm
	add.s64 	%rd376, %rd374, 8;
	// begin inline asm
	ld.global.nc.u64 %rd375, [%rd376];
	// end inline asm
	cvt.u32.u64 	%r21, %rd373;
	setp.lt.s32 	%p155, %r593, %r21;
	mov.u64 	%rd407, %rd375;
	mov.u32 	%r590, %r21;
	@%p155 bra 	$L__BB10_15;
	setp.lt.s32 	%p156, %r21, %r593;
	mov.u64 	%rd407, %rd410;
	mov.u32 	%r590, %r593;
	@%p156 bra 	$L__BB10_15;
	setp.lt.s64 	%p157, %rd410, %rd375;
	min.s64 	%rd407, %rd410, %rd375;
	selp.b32 	%r590, %r593, %r21, %p157;
$L__BB10_15:
	add.s64 	%rd379, %rd374, 4096;
	// begin inline asm
	ld.global.nc.u64 %rd378, [%rd379];
	// end inline asm
	add.s64 	%rd381, %rd374, 4104;
	// begin inline asm
	ld.global.nc.u64 %rd380, [%rd381];
	// end inline asm
	cvt.u32.u64 	%r24, %rd378;
	setp.lt.s32 	%p158, %r590, %r24;
	mov.u64 	%rd408, %rd380;
	mov.u32 	%r591, %r24;
	@%p158 bra 	$L__BB10_18;
	setp.lt.s32 	%p159, %r24, %r590;
	mov.u64 	%rd408, %rd407;
	mov.u32 	%r591, %r590;
	@%p159 bra 	$L__BB10_18;
	setp.lt.s64 	%p160, %rd407, %rd380;
	min.s64 	%rd408, %rd407, %rd380;
	selp.b32 	%r591, %r590, %r24, %p160;
$L__BB10_18:
	add.s64 	%rd383, %rd374, 8192;
	// begin inline asm
	ld.global.nc.u64 %rd382, [%rd383];
	// end inline asm
	add.s64 	%rd385, %rd374, 8200;
	// begin inline asm
	ld.global.nc.u64 %rd384, [%rd385];
	// end inline asm
	cvt.u32.u64 	%r27, %rd382;
	setp.lt.s32 	%p161, %r591, %r27;
	mov.u64 	%rd409, %rd384;
	mov.u32 	%r592, %r27;
	@%p161 bra 	$L__BB10_21;
	setp.lt.s32 	%p162, %r27, %r591;
	mov.u64 	%rd409, %rd408;
	mov.u32 	%r592, %r591;
	@%p162 bra 	$L__BB10_21;
	setp.lt.s64 	%p163, %rd408, %rd384;
	min.s64 	%rd409, %rd408, %rd384;
	selp.b32 	%r592, %r591, %r27, %p163;
$L__BB10_21:
	add.s64 	%rd387, %rd374, 12288;
	// begin inline asm
	ld.global.nc.u64 %rd386, [%rd387];
	// end inline asm
	add.s64 	%rd389, %rd374, 12296;
	// begin inline asm
	ld.global.nc.u64 %rd388, [%rd389];
	// end inline asm
	cvt.u32.u64 	%r30, %rd386;
	setp.lt.s32 	%p164, %r592, %r30;
	mov.u64 	%rd410, %rd388;
	mov.u32 	%r593, %r30;
	@%p164 bra 	$L__BB10_24;
	setp.lt.s32 	%p165, %r30, %r592;
	mov.u64 	%rd410, %rd409;
	mov.u32 	%r593, %r592;
	@%p165 bra 	$L__BB10_24;
	setp.lt.s64 	%p166, %rd409, %rd388;
	min.s64 	%rd410, %rd409, %rd388;
	selp.b32 	%r593, %r592, %r30, %p166;
$L__BB10_24:
	add.s32 	%r585, %r585, 1024;
	setp.lt.s32 	%p167, %r585, %r239;
	@%p167 bra 	$L__BB10_12;
$L__BB10_25:
	setp.lt.s32 	%p168, %r239, 256;
	@%p168 bra 	$L__BB10_70;
	// begin inline asm
	mov.u32 %r473, %laneid;
	// end inline asm
	mov.b32 	%r491, 1;
	mov.b32 	%r492, 31;
	mov.b32 	%r493, -1;
	// begin inline asm
	shfl.sync.down.b32 %r474, %r593, %r491, %r492, %r493;
	// end inline asm
	// begin inline asm
	shfl.sync.down.b32 %r479, %r480, %r491, %r492, %r493;
	// end inline asm
	mov.b64 	{%r485, %r490}, %rd410;
	// begin inline asm
	shfl.sync.down.b32 %r484, %r485, %r491, %r492, %r493;
	// end inline asm
	// begin inline asm
	shfl.sync.down.b32 %r489, %r490, %r491, %r492, %r493;
	// end inline asm
	mov.b64 	%rd28, {%r484, %r489};
	setp.gt.s32 	%p220, %r473, 30;
	mov.u64 	%rd412, %rd410;
	mov.u32 	%r595, %r593;
	@%p220 bra 	$L__BB10_30;
	setp.lt.s32 	%p221, %r593, %r474;
	mov.u64 	%rd412, %rd28;
	mov.u32 	%r595, %r474;
	@%p221 bra 	$L__BB10_30;
	setp.lt.s32 	%p222, %r474, %r593;
	mov.u64 	%rd412, %rd410;
	mov.u32 	%r595, %r593;
	@%p222 bra 	$L__BB10_30;
	setp.lt.s64 	%p223, %rd410, %rd28;
	min.s64 	%rd412, %rd410, %rd28;
	selp.b32 	%r595, %r593, %r474, %p223;
$L__BB10_30:
	mov.b32 	%r511, 2;
	mov.b32 	%r512, 31;
	mov.b32 	%r513, -1;
	// begin inline asm
	shfl.sync.down.b32 %r494, %r595, %r511, %r512, %r513;
	// end inline asm
	// begin inline asm
	shfl.sync.down.b32 %r499, %r500, %r511, %r512, %r513;
	// end inline asm
	mov.b64 	{%r505, %r510}, %rd412;
	// begin inline asm
	shfl.sync.down.b32 %r504, %r505, %r511, %r512, %r513;
	// end inline asm
	// begin inline asm
	shfl.sync.down.b32 %r509, %r510, %r511, %r512, %r513;
	// end inline asm
	mov.b64 	%rd31, {%r504, %r509};
	setp.gt.s32 	%p224, %r473, 29;
	mov.u64 	%rd413, %rd412;
	mov.u32 	%r596, %r595;
	@%p224 bra 	$L__BB10_34;
	setp.lt.s32 	%p225, %r595, %r494;
	mov.u64 	%rd413, %rd31;
	mov.u32 	%r596, %r494;
	@%p225 bra 	$L__BB10_34;
	setp.lt.s32 	%p226, %r494, %r595;
	mov.u64 	%rd413, %rd412;
	mov.u32 	%r596, %r595;
	@%p226 bra 	$L__BB10_34;
	setp.lt.s64 	%p227, %rd412, %rd31;
	min.s64 	%rd413, %rd412, %rd31;
	selp.b32 	%r596, %r595, %r494, %p227;
$L__BB10_34:
	mov.b32 	%r531, 4;
	mov.b32 	%r532, 31;
	mov.b32 	%r533, -1;
	// begin inline asm
	shfl.sync.down.b32 %r514, %r596, %r531, %r532, %r533;
	// end inline asm
	// begin inline asm
	shfl.sync.down.b32 %r519, %r520, %r531, %r532, %r533;
	// end inline asm
	mov.b64 	{%r525, %r530}, %rd413;
	// begin inline asm
	shfl.sync.down.b32 %r524, %r525, %r531, %r532, %r533;
	// end inline asm
	// begin inline asm
	shfl.sync.down.b32 %r529, %r530, %r531, %r532, %r533;
	// end inline asm
	mov.b64 	%rd34, {%r524, %r529};
	setp.gt.s32 	%p228, %r473, 27;
	mov.u64 	%rd414, %rd413;
	mov.u32 	%r597, %r596;
	@%p228 bra 	$L__BB10_38;
	setp.lt.s32 	%p229, %r596, %r514;
	mov.u64 	%rd414, %rd34;
	mov.u32 	%r597, %r514;
	@%p229 bra 	$L__BB10_38;
	setp.lt.s32 	%p230, %r514, %r596;
	mov.u64 	%rd414, %rd413;
	mov.u32 	%r597, %r596;
	@%p230 bra 	$L__BB10_38;
	setp.lt.s64 	%p231, %rd413, %rd34;
	min.s64 	%rd414, %rd413, %rd34;
	selp.b32 	%r597, %r596, %r514, %p231;
$L__BB10_38:
	mov.b32 	%r551, 8;
	mov.b32 	%r552, 31;
	mov.b32 	%r553, -1;
	// begin inline asm
	shfl.sync.down.b32 %r534, %r597, %r551, %r552, %r553;
	// end inline asm
	// begin inline asm
	shfl.sync.down.b32 %r539, %r540, %r551, %r552, %r553;
	// end inline asm
	mov.b64 	{%r545, %r550}, %rd414;
	// begin inline asm
	shfl.sync.down.b32 %r544, %r545, %r551, %r552, %r553;
	// end inline asm
	// begin inline asm
	shfl.sync.down.b32 %r549, %r550, %r551, %r552, %r553;
	// end inline asm
	mov.b64 	%rd37, {%r544, %r549};
	setp.gt.s32 	%p232, %r473, 23;
	mov.u64 	%rd415, %rd414;
	mov.u32 	%r598, %r597;
	@%p232 bra 	$L__BB10_42;
	setp.lt.s32 	%p233, %r597, %r534;
	mov.u64 	%rd415, %rd37;
	mov.u32 	%r598, %r534;
	@%p233 bra 	$L__BB10_42;
	setp.lt.s32 	%p234, %r534, %r597;
	mov.u64 	%rd415, %rd414;
	mov.u32 	%r598, %r597;
	@%p234 bra 	$L__BB10_42;
	setp.lt.s64 	%p235, %rd414, %rd37;
	min.s64 	%rd415, %rd414, %rd37;
	selp.b32 	%r598, %r597, %r534, %p235;
$L__BB10_42:
	mov.b32 	%r571, 16;
	mov.b32 	%r572, 31;
	mov.b32 	%r573, -1;
	// begin inline asm
	shfl.sync.down.b32 %r554, %r598, %r571, %r572, %r573;
	// end inline asm
	// begin inline asm
	shfl.sync.down.b32 %r559, %r560, %r571, %r572, %r573;
	// end inline asm
	mov.b64 	{%r565, %r570}, %rd415;
	// begin inline asm
	shfl.sync.down.b32 %r564, %r565, %r571, %r572, %r573;
	// end inline asm
	// begin inline asm
	shfl.sync.down.b32 %r569, %r570, %r571, %r572, %r573;
	// end inline asm
	mov.b64 	%rd40, {%r564, %r569};
	setp.gt.s32 	%p236, %r473, 15;
	mov.u64 	%rd486, %rd415;
	mov.u32 	%r665, %r598;
	@%p236 bra 	$L__BB10_46;
	setp.lt.s32 	%p237, %r598, %r554;
	mov.u64 	%rd486, %rd40;
	mov.u32 	%r665, %r554;
	@%p237 bra 	$L__BB10_46;
	setp.lt.s32 	%p238, %r554, %r598;
	mov.u64 	%rd486, %rd415;
	mov.u32 	%r665, %r598;
	@%p238 bra 	$L__BB10_46;
	setp.lt.s64 	%p239, %rd415, %rd40;
	min.s64 	%rd486, %rd415, %rd40;
	selp.b32 	%r665, %r598, %r554, %p239;
$L__BB10_46:
	setp.ne.s32 	%p240, %r473, 0;
	@%p240 bra 	$L__BB10_48;
	shr.u32 	%r574, %r1, 1;
	and.b32  	%r575, %r574, 496;
	mov.u32 	%r576, _ZN6thrust24THRUST_300001_SM_1000_NS8cuda_cub4core6detail5shmemE;
	add.s32 	%r577, %r576, %r575;
	st.shared.u32 	[%r577+8], %r665;
	st.shared.u64 	[%r577+16], %rd486;
$L__BB10_48:
	bar.sync 	0;
	setp.ne.s32 	%p241, %r1, 0;
	@%p241 bra 	$L__BB10_232;
	ld.shared.u32 	%r51, [_ZN6thrust24THRUST_300001_SM_1000_NS8cuda_cub4core6detail5shmemE+24];
	ld.shared.u64 	%rd43, [_ZN6thrust24THRUST_300001_SM_1000_NS8cuda_cub4core6detail5shmemE+32];
	setp.lt.s32 	%p242, %r665, %r51;
	mov.u64 	%rd417, %rd43;
	mov.u32 	%r600, %r51;
	@%p242 bra 	$L__BB10_52;
	setp.lt.s32 	%p243, %r51, %r665;
	mov.u64 	%rd417, %rd486;
	mov.u32 	%r600, %r665;
	@%p243 bra 	$L__BB10_52;
	setp.lt.s64 	%p244, %rd486, %rd43;
	min.s64 	%rd417, %rd486, %rd43;
	selp.b32 	%r600, %r665, %r51, %p244;
$L__BB10_52:
	ld.shared.u32 	%r54, [_ZN6thrust24THRUST_300001_SM_1000_NS8cuda_cub4core6detail5shmemE+40];
	ld.shared.u64 	%rd46, [_ZN6thrust24THRUST_300001_SM_1000_NS8cuda_cub4core6detail5shmemE+48];
	setp.lt.s32 	%p245, %r600, %r54;
	mov.u64 	%rd418, %rd46;
	mov.u32 	%r601, %r54;
	@%p245 bra 	$L__BB10_55;
	setp.lt.s32 	%p246, %r54, %r600;
	mov.u64 	%rd418, %rd417;
	mov.u32 	%r601, %r600;
	@%p246 bra 	$L__BB10_55;
	setp.lt.s64 	%p247, %rd417, %rd46;
	min.s64 	%rd418, %rd417, %rd46;
	selp.b32 	%r601, %r600, %r54, %p247;
$L__BB10_55:
	ld.shared.u32 	%r57, [_ZN6thrust24THRUST_300001_SM_1000_NS8cuda_cub4core6detail5shmemE+56];
	ld.shared.u64 	%rd49, [_ZN6thrust24THRUST_300001_SM_1000_NS8cuda_cub4core6detail5shmemE+64];
	setp.lt.s32 	%p248, %r601, %r57;
	mov.u64 	%rd419, %rd49;
	mov.u32 	%r602, %r57;
	@%p248 bra 	$L__BB10_58;
	setp.lt.s32 	%p249, %r57, %r601;
	mov.u64 	%rd419, %rd418;
	mov.u32 	%r602, %r601;
	@%p249 bra 	$L__BB10_58;
	setp.lt.s64 	%p250, %rd418, %rd49;
	min.s64 	%rd419, %rd418, %rd49;
	selp.b32 	%r602, %r601, %r57, %p250;
$L__BB10_58:
	ld.shared.u32 	%r60, [_ZN6thrust24THRUST_300001_SM_1000_NS8cuda_cub4core6detail5shmemE+72];
	ld.shared.u64 	%rd52, [_ZN6thrust24THRUST_300001_SM_1000_NS8cuda_cub4core6detail5shmemE+80];
	setp.lt.s32 	%p251, %r602, %r60;
	mov.u64 	%rd420, %rd52;
	mov.u32 	%r603, %r60;
	@%p251 bra 	$L__BB10_61;
	setp.lt.s32 	%p252, %r60, %r602;
	mov.u64 	%rd420, %rd419;
	mov.u32 	%r603, %r602;
	@%p252 bra 	$L__BB10_61;
	setp.lt.s64 	%p253, %rd419, %rd52;
	min.s64 	%rd420, %rd419, %rd52;
	selp.b32 	%r603, %r602, %r60, %p253;
$L__BB10_61:
	ld.shared.u32 	%r63, [_ZN6thrust24THRUST_300001_SM_1000_NS8cuda_cub4core6detail5shmemE+88];
	ld.shared.u64 	%rd55, [_ZN6thrust24THRUST_300001_SM_1000_NS8cuda_cub4core6detail5shmemE+96];
	setp.lt.s32 	%p254, %r603, %r63;
	mov.u64 	%rd421, %rd55;
	mov.u32 	%r604, %r63;
	@%p254 bra 	$L__BB10_64;
	setp.lt.s32 	%p255, %r63, %r603;
	mov.u64 	%rd421, %rd420;
	mov.u32 	%r604, %r603;
	@%p255 bra 	$L__BB10_64;
	setp.lt.s64 	%p256, %rd420, %rd55;
	min.s64 	%rd421, %rd420, %rd55;
	selp.b32 	%r604, %r603, %r63, %p256;
$L__BB10_64:
	ld.shared.u32 	%r66, [_ZN6thrust24THRUST_300001_SM_1000_NS8cuda_cub4core6detail5shmemE+104];
	ld.shared.u64 	%rd58, [_ZN6thrust24THRUST_300001_SM_1000_NS8cuda_cub4core6detail5shmemE+112];
	setp.lt.s32 	%p257, %r604, %r66;
	mov.u64 	%rd422, %rd58;
	mov.u32 	%r605, %r66;
	@%p257 bra 	$L__BB10_67;
	setp.lt.s32 	%p258, %r66, %r604;
	mov.u64 	%rd422, %rd421;
	mov.u32 	%r605, %r604;
	@%p258 bra 	$L__BB10_67;
	setp.lt.s64 	%p259, %rd421, %rd58;
	min.s64 	%rd422, %rd421, %rd58;
	selp.b32 	%r605, %r604, %r66, %p259;
$L__BB10_67:
	ld.shared.u32 	%r69, [_ZN6thrust24THRUST_300001_SM_1000_NS8cuda_cub4core6detail5shmemE+120];
	ld.shared.u64 	%rd61, [_ZN6thrust24THRUST_300001_SM_1000_NS8cuda_cub4core6detail5shmemE+128];
	setp.lt.s32 	%p260, %r605, %r69;
	mov.u32 	%r665, %r69;
	mov.u64 	%rd486, %rd61;
	@%p260 bra 	$L__BB10_232;
	setp.lt.s32 	%p261, %r69, %r605;
	mov.u32 	%r665, %r605;
	mov.u64 	%rd486, %rd422;
	@%p261 bra 	$L__BB10_232;
	setp.lt.s64 	%p262, %rd422, %rd61;
	min.s64 	%rd486, %rd422, %rd61;
	selp.b32 	%r665, %r605, %r69, %p262;
	bra.uni 	$L__BB10_232;
$L__BB10_70:
	// begin inline asm
	mov.u32 %r360, %laneid;
	// end inline asm
	and.b32  	%r381, %r1, 992;
	add.s32 	%r382, %r381, 32;
	setp.gt.s32 	%p169, %r382, %r239;
	not.b32 	%r383, %r381;
	add.s32 	%r384, %r239, %r383;
	selp.b32 	%r379, %r384, 31, %p169;
	mov.b32 	%r378, 1;
	mov.b32 	%r380, -1;
	// begin inline asm
	shfl.sync.down.b32 %r361, %r593, %r378, %r379, %r380;
	// end inline asm
	// begin inline asm
	shfl.sync.down.b32 %r366, %r367, %r378, %r379, %r380;
	// end inline asm
	mov.b64 	{%r372, %r377}, %rd410;
	// begin inline asm
	shfl.sync.down.b32 %r371, %r372, %r378, %r379, %r380;
	// end inline asm
	// begin inline asm
	shfl.sync.down.b32 %r376, %r377, %r378, %r379, %r380;
	// end inline asm
	mov.b64 	%rd63, {%r371, %r376};
	setp.ge.s32 	%p170, %r360, %r379;
	mov.u64 	%rd423, %rd410;
	mov.u32 	%r606, %r593;
	@%p170 bra 	$L__BB10_74;
	setp.lt.s32 	%p171, %r593, %r361;
	mov.u64 	%rd423, %rd63;
	mov.u32 	%r606, %r361;
	@%p171 bra 	$L__BB10_74;
	setp.lt.s32 	%p172, %r361, %r593;
	mov.u64 	%rd423, %rd410;
	mov.u32 	%r606, %r593;
	@%p172 bra 	$L__BB10_74;
	setp.lt.s64 	%p173, %rd410, %rd63;
	min.s64 	%rd423, %rd410, %rd63;
	selp.b32 	%r606, %r593, %r361, %p173;
$L__BB10_74:
	mov.b32 	%r402, 2;
	mov.b32 	%r404, -1;
	// begin inline asm
	shfl.sync.down.b32 %r385, %r606, %r402, %r379, %r404;
	// end inline asm
	// begin inline asm
	shfl.sync.down.b32 %r390, %r391, %r402, %r379, %r404;
	// end inline asm
	mov.b64 	{%r396, %r401}, %rd423;
	// begin inline asm
	shfl.sync.down.b32 %r395, %r396, %r402, %r379, %r404;
	// end inline asm
	// begin inline asm
	shfl.sync.down.b32 %r400, %r401, %r402, %r379, %r404;
	// end inline asm
	mov.b64 	%rd66, {%r395, %r400};
	add.s32 	%r405, %r360, 2;
	setp.gt.s32 	%p174, %r405, %r379;
	mov.u64 	%rd424, %rd423;
	mov.u32 	%r607, %r606;
	@%p174 bra 	$L__BB10_78;
	setp.lt.s32 	%p175, %r606, %r385;
	mov.u64 	%rd424, %rd66;
	mov.u32 	%r607, %r385;
	@%p175 bra 	$L__BB10_78;
	setp.lt.s32 	%p176, %r385, %r606;
	mov.u64 	%rd424, %rd423;
	mov.u32 	%r607, %r606;
	@%p176 bra 	$L__BB10_78;
	setp.lt.s64 	%p177, %rd423, %rd66;
	min.s64 	%rd424, %rd423, %rd66;
	selp.b32 	%r607, %r606, %r385, %p177;
$L__BB10_78:
	mov.b32 	%r423, 4;
	mov.b32 	%r425, -1;
	// begin inline asm
	shfl.sync.down.b32 %r406, %r607, %r423, %r379, %r425;
	// end inline asm
	// begin inline asm
	shfl.sync.down.b32 %r411, %r412, %r423, %r379, %r425;
	// end inline asm
	mov.b64 	{%r417, %r422}, %rd424;
	// begin inline asm
	shfl.sync.down.b32 %r416, %r417, %r423, %r379, %r425;
	// end inline asm
	// begin inline asm
	shfl.sync.down.b32 %r421, %r422, %r423, %r379, %r425;
	// end inline asm
	mov.b64 	%rd69, {%r416, %r421};
	add.s32 	%r426, %r360, 4;
	setp.gt.s32 	%p178, %r426, %r379;
	mov.u32 	%r608, %r607;
	mov.u64 	%rd425, %rd424;
	@%p178 bra 	$L__BB10_82;
	setp.lt.s32 	%p179, %r607, %r406;
	mov.u32 	%r608, %r406;
	mov.u64 	%rd425, %rd69;
	@%p179 bra 	$L__BB10_82;
	setp.lt.s32 	%p180, %r406, %r607;
	mov.u32 	%r608, %r607;
	mov.u64 	%rd425, %rd424;
	@%p180 bra 	$L__BB10_82;
	setp.lt.s64 	%p181, %rd424, %rd69;
	selp.b32 	%r608, %r607, %r406, %p181;
	min.s64 	%rd425, %rd424, %rd69;
$L__BB10_82:
	mov.b32 	%r444, 8;
	mov.b32 	%r446, -1;
	// begin inline asm
	shfl.sync.down.b32 %r427, %r608, %r444, %r379, %r446;
	// end inline asm
	// begin inline asm
	shfl.sync.down.b32 %r432, %r433, %r444, %r379, %r446;
	// end inline asm
	mov.b64 	{%r438, %r443}, %rd425;
	// begin inline asm
	shfl.sync.down.b32 %r437, %r438, %r444, %r379, %r446;
	// end inline asm
	// begin inline asm
	shfl.sync.down.b32 %r442, %r443, %r444, %r379, %r446;
	// end inline asm
	mov.b64 	%rd72, {%r437, %r442};
	add.s32 	%r447, %r360, 8;
	setp.gt.s32 	%p182, %r447, %r379;
	mov.u32 	%r609, %r608;
	mov.u64 	%rd426, %rd425;
	@%p182 bra 	$L__BB10_86;
	setp.lt.s32 	%p183, %r608, %r427;
	mov.u32 	%r609, %r427;
	mov.u64 	%rd426, %rd72;
	@%p183 bra 	$L__BB10_86;
	setp.lt.s32 	%p184, %r427, %r608;
	mov.u32 	%r609, %r608;
	mov.u64 	%rd426, %rd425;
	@%p184 bra 	$L__BB10_86;
	setp.lt.s64 	%p185, %rd425, %rd72;
	selp.b32 	%r609, %r608, %r427, %p185;
	min.s64 	%rd426, %rd425, %rd72;
$L__BB10_86:
	mov.b32 	%r465, 16;
	mov.b32 	%r467, -1;
	// begin inline asm
	shfl.sync.down.b32 %r448, %r609, %r465, %r379, %r467;
	// end inline asm
	// begin inline asm
	shfl.sync.down.b32 %r453, %r454, %r465, %r379, %r467;
	// end inline asm
	mov.b64 	{%r459, %r464}, %rd426;
	// begin inline asm
	shfl.sync.down.b32 %r458, %r459, %r465, %r379, %r467;
	// end inline asm
	// begin inline asm
	shfl.sync.down.b32 %r463, %r464, %r465, %r379, %r467;
	// end inline asm
	mov.b64 	%rd75, {%r458, %r463};
	add.s32 	%r468, %r360, 16;
	setp.gt.s32 	%p186, %r468, %r379;
	mov.u32 	%r665, %r609;
	mov.u64 	%rd486, %rd426;
	@%p186 bra 	$L__BB10_90;
	setp.lt.s32 	%p187, %r609, %r448;
	mov.u32 	%r665, %r448;
	mov.u64 	%rd486, %rd75;
	@%p187 bra 	$L__BB10_90;
	setp.lt.s32 	%p188, %r448, %r609;
	mov.u32 	%r665, %r609;
	mov.u64 	%rd486, %rd426;
	@%p188 bra 	$L__BB10_90;
	setp.lt.s64 	%p189, %rd426, %rd75;
	selp.b32 	%r665, %r609, %r448, %p189;
	min.s64 	%rd486, %rd426, %rd75;
$L__BB10_90:
	setp.ne.s32 	%p190, %r360, 0;
	@%p190 bra 	$L__BB10_92;
	shr.u32 	%r469, %r1, 1;
	and.b32  	%r470, %r469, 496;
	mov.u32 	%r471, _ZN6thrust24THRUST_300001_SM_1000_NS8cuda_cub4core6detail5shmemE;
	add.s32 	%r472, %r471, %r470;
	st.shared.u32 	[%r472+8], %r665;
	st.shared.u64 	[%r472+16], %rd486;
$L__BB10_92:
	bar.sync 	0;
	setp.ne.s32 	%p191, %r1, 0;
	@%p191 bra 	$L__BB10_232;
	setp.lt.s32 	%p192, %r239, 33;
	mov.u32 	%r611, %r665;
	mov.u64 	%rd428, %rd486;
	@%p192 bra 	$L__BB10_97;
	ld.shared.u32 	%r88, [_ZN6thrust24THRUST_300001_SM_1000_NS8cuda_cub4core6detail5shmemE+24];
	ld.shared.u64 	%rd78, [_ZN6thrust24THRUST_300001_SM_1000_NS8cuda_cub4core6detail5shmemE+32];
	setp.lt.s32 	%p193, %r665, %r88;
	mov.u32 	%r611, %r88;
	mov.u64 	%rd428, %rd78;
	@%p193 bra 	$L__BB10_97;
	setp.lt.s32 	%p194, %r88, %r665;
	mov.u32 	%r611, %r665;
	mov.u64 	%rd428, %rd486;
	@%p194 bra 	$L__BB10_97;
	setp.lt.s64 	%p195, %rd486, %rd78;
	selp.b32 	%r611, %r665, %r88, %p195;
	min.s64 	%rd428, %rd486, %rd78;
$L__BB10_97:
	setp.lt.s32 	%p196, %r239, 65;
	mov.u32 	%r612, %r611;
	mov.u64 	%rd429, %rd428;
	@%p196 bra 	$L__BB10_101;
	ld.shared.u32 	%r91, [_ZN6thrust24THRUST_300001_SM_1000_NS8cuda_cub4core6detail5shmemE+40];
	ld.shared.u64 	%rd81, [_ZN6thrust24THRUST_300001_SM_1000_NS8cuda_cub4core6detail5shmemE+48];
	setp.lt.s32 	%p197, %r611, %r91;
	mov.u32 	%r612, %r91;
	mov.u64 	%rd429, %rd81;
	@%p197 bra 	$L__BB10_101;
	setp.lt.s32 	%p198, %r91, %r611;
	mov.u32 	%r612, %r611;
	mov.u64 	%rd429, %rd428;
	@%p198 bra 	$L__BB10_101;
	setp.lt.s64 	%p199, %rd428, %rd81;
	selp.b32 	%r612, %r611, %r91, %p199;
	min.s64 	%rd429, %rd428, %rd81;
$L__BB10_101:
	setp.lt.s32 	%p200, %r239, 97;
	mov.u32 	%r613, %r612;
	mov.u64 	%rd430, %rd429;
	@%p200 bra 	$L__BB10_105;
	ld.shared.u32 	%r94, [_ZN6thrust24THRUST_300001_SM_1000_NS8cuda_cub4core6detail5shmemE+56];
	ld.shared.u64 	%rd84, [_ZN6thrust24THRUST_300001_SM_1000_NS8cuda_cub4core6detail5shmemE+64];
	setp.lt.s32 	%p201, %r612, %r94;
	mov.u32 	%r613, %r94;
	mov.u64 	%rd430, %rd84;
	@%p201 bra 	$L__BB10_105;
	setp.lt.s32 	%p202, %r94, %r612;
	mov.u32 	%r613, %r612;
	mov.u64 	%rd430, %rd429;
	@%p202 bra 	$L__BB10_105;
	setp.lt.s64 	%p203, %rd429, %rd84;
	selp.b32 	%r613, %r612, %r94, %p203;
	min.s64 	%rd430, %rd429, %rd84;
$L__BB10_105:
	setp.lt.s32 	%p204, %r239, 129;
	mov.u32 	%r614, %r613;
	mov.u64 	%rd431, %rd430;
	@%p204 bra 	$L__BB10_109;
	ld.shared.u32 	%r97, [_ZN6thrust24THRUST_300001_SM_1000_NS8cuda_cub4core6detail5shmemE+72];
	ld.shared.u64 	%rd87, [_ZN6thrust24THRUST_300001_SM_1000_NS8cuda_cub4core6detail5shmemE+80];
	setp.lt.s32 	%p205, %r613, %r97;
	mov.u32 	%r614, %r97;
	mov.u64 	%rd431, %rd87;
	@%p205 bra 	$L__BB10_109;
	setp.lt.s32 	%p206, %r97, %r613;
	mov.u32 	%r614, %r613;
	mov.u64 	%rd431, %rd430;
	@%p206 bra 	$L__BB10_109;
	setp.lt.s64 	%p207, %rd430, %rd87;
	selp.b32 	%r614, %r613, %r97, %p207;
	min.s64 	%rd431, %rd430, %rd87;
$L__BB10_109:
	setp.lt.s32 	%p208, %r239, 161;
	mov.u32 	%r615, %r614;
	mov.u64 	%rd432, %rd431;
	@%p208 bra 	$L__BB10_113;
	ld.shared.u32 	%r100, [_ZN6thrust24THRUST_300001_SM_1000_NS8cuda_cub4core6detail5shmemE+88];
	ld.shared.u64 	%rd90, [_ZN6thrust24THRUST_300001_SM_1000_NS8cuda_cub4core6detail5shmemE+96];
	setp.lt.s32 	%p209, %r614, %r100;
	mov.u32 	%r615, %r100;
	mov.u64 	%rd432, %rd90;
	@%p209 bra 	$L__BB10_113;
	setp.lt.s32 	%p210, %r100, %r614;
	mov.u32 	%r615, %r614;
	mov.u64 	%rd432, %rd431;
	@%p210 bra 	$L__BB10_113;
	setp.lt.s64 	%p211, %rd431, %rd90;
	selp.b32 	%r615, %r614, %r100, %p211;
	min.s64 	%rd432, %rd431, %rd90;
$L__BB10_113:
	setp.lt.s32 	%p212, %r239, 193;
	mov.u32 	%r616, %r615;
	mov.u64 	%rd433, %rd432;
	@%p212 bra 	$L__BB10_117;
	ld.shared.u32 	%r103, [_ZN6thrust24THRUST_300001_SM_1000_NS8cuda_cub4core6detail5shmemE+104];
	ld.shared.u64 	%rd93, [_ZN6thrust24THRUST_300001_SM_1000_NS8cuda_cub4core6detail5shmemE+112];
	setp.lt.s32 	%p213, %r615, %r103;
	mov.u32 	%r616, %r103;
	mov.u64 	%rd433, %rd93;
	@%p213 bra 	$L__BB10_117;
	setp.lt.s32 	%p214, %r103, %r615;
	mov.u32 	%r616, %r615;
	mov.u64 	%rd433, %rd432;
	@%p214 bra 	$L__BB10_117;
	setp.lt.s64 	%p215, %rd432, %rd93;
	selp.b32 	%r616, %r615, %r103, %p215;
	min.s64 	%rd433, %rd432, %rd93;
$L__BB10_117:
	setp.lt.s32 	%p216, %r239, 225;
	mov.u32 	%r665, %r616;
	mov.u64 	%rd486, %rd433;
	@%p216 bra 	$L__BB10_232;
	ld.shared.u32 	%r106, [_ZN6thrust24THRUST_300001_SM_1000_NS8cuda_cub4core6detail5shmemE+120];
	ld.shared.u64 	%rd96, [_ZN6thrust24THRUST_300001_SM_1000_NS8cuda_cub4core6detail5shmemE+128];
	setp.lt.s32 	%p217, %r616, %r106;
	mov.u32 	%r665, %r106;
	mov.u64 	%rd486, %rd96;
	@%p217 bra 	$L__BB10_232;
	setp.lt.s32 	%p218, %r106, %r616;
	mov.u32 	%r665, %r616;
	mov.u64 	%rd486, %rd433;
	@%p218 bra 	$L__BB10_232;
	setp.lt.s64 	%p219, %rd433, %rd96;
	selp.b32 	%r665, %r616, %r106, %p219;
	min.s64 	%rd486, %rd433, %rd96;
	bra.uni 	$L__BB10_232;
$L__BB10_121:
	ld.param.u64 	%rd391, [_ZN6thrust24THRUST_300001_SM_1000_NS8cuda_cub4core6detail13_kernel_agentINS1_8__reduce11ReduceAgentIPN4cuda3std3__45tupleIJilEEESC_SB_lNS1_9__extrema9arg_max_fIilNS9_4lessIiEEEEEEJSC_SC_iSH_EEEvDpT0__param_0];
	mov.u32 	%r108, %tid.x;
	cvt.u64.u32 	%rd98, %r108;
	mul.wide.u32 	%rd258, %r108, 16;
	add.s64 	%rd239, %rd391, %rd258;
	// begin inline asm
	ld.global.nc.u64 %rd238, [%rd239];
	// end inline asm
	add.s64 	%rd241, %rd239, 8;
	// begin inline asm
	ld.global.nc.u64 %rd240, [%rd241];
	// end inline asm
	cvt.u32.u64 	%r109, %rd238;
	add.s64 	%rd243, %rd239, 4096;
	// begin inline asm
	ld.global.nc.u64 %rd242, [%rd243];
	// end inline asm
	add.s64 	%rd245, %rd239, 4104;
	// begin inline asm
	ld.global.nc.u64 %rd434, [%rd245];
	// end inline asm
	cvt.u32.u64 	%r617, %rd242;
	add.s64 	%rd247, %rd239, 8192;
	// begin inline asm
	ld.global.nc.u64 %rd246, [%rd247];
	// end inline asm
	add.s64 	%rd249, %rd239, 8200;
	// begin inline asm
	ld.global.nc.u64 %rd435, [%rd249];
	// end inline asm
	cvt.u32.u64 	%r618, %rd246;
	add.s64 	%rd251, %rd239, 12288;
	// begin inline asm
	ld.global.nc.u64 %rd250, [%rd251];
	// end inline asm
	add.s64 	%rd253, %rd239, 12296;
	// begin inline asm
	ld.global.nc.u64 %rd436, [%rd253];
	// end inline asm
	cvt.u32.u64 	%r619, %rd250;
	add.s64 	%rd255, %rd239, 16384;
	// begin inline asm
	ld.global.nc.u64 %rd254, [%rd255];
	// end inline asm
	add.s64 	%rd257, %rd239, 16392;
	// begin inline asm
	ld.global.nc.u64 %rd473, [%rd257];
	// end inline asm
	cvt.u32.u64 	%r652, %rd254;
	setp.lt.s32 	%p3, %r109, %r617;
	@%p3 bra 	$L__BB10_123;
	setp.lt.s32 	%p4, %r617, %r109;
	setp.lt.s64 	%p5, %rd240, %rd434;
	or.pred  	%p6, %p4, %p5;
	selp.b32 	%r617, %r109, %r617, %p6;
	selp.b64 	%rd434, %rd240, %rd434, %p6;
$L__BB10_123:
	setp.lt.s32 	%p7, %r617, %r618;
	@%p7 bra 	$L__BB10_125;
	setp.lt.s32 	%p8, %r618, %r617;
	setp.lt.s64 	%p9, %rd434, %rd435;
	or.pred  	%p10, %p8, %p9;
	selp.b32 	%r618, %r617, %r618, %p10;
	selp.b64 	%rd435, %rd434, %rd435, %p10;
$L__BB10_125:
	setp.lt.s32 	%p11, %r618, %r619;
	@%p11 bra 	$L__BB10_127;
	setp.lt.s32 	%p12, %r619, %r618;
	setp.lt.s64 	%p13, %rd435, %rd436;
	or.pred  	%p14, %p12, %p13;
	selp.b32 	%r619, %r618, %r619, %p14;
	selp.b64 	%rd436, %rd435, %rd436, %p14;
$L__BB10_127:
	setp.lt.s32 	%p15, %r619, %r652;
	@%p15 bra 	$L__BB10_129;
	setp.lt.s32 	%p16, %r652, %r619;
	setp.lt.s64 	%p17, %rd436, %rd473;
	or.pred  	%p18, %p16, %p17;
	selp.b32 	%r652, %r619, %r652, %p18;
	selp.b64 	%rd473, %rd436, %rd473, %p18;
$L__BB10_129:
	setp.lt.u32 	%p19, %r239, 2560;
	mov.b64 	%rd452, 1280;
	@%p19 bra 	$L__BB10_165;
	add.s64 	%rd262, %rd1, -2560;
	mul.hi.u64 	%rd263, %rd262, -3689348814741910323;
	shr.u64 	%rd112, %rd263, 10;
	setp.lt.u64 	%p20, %rd262, 1280;
	mov.b64 	%rd452, 1280;
	@%p20 bra 	$L__BB10_153;
	ld.param.u64 	%rd392, [_ZN6thrust24THRUST_300001_SM_1000_NS8cuda_cub4core6detail13_kernel_agentINS1_8__reduce11ReduceAgentIPN4cuda3std3__45tupleIJilEEESC_SB_lNS1_9__extrema9arg_max_fIilNS9_4lessIiEEEEEEJSC_SC_iSH_EEEvDpT0__param_0];
	add.s64 	%rd265, %rd112, 1;
	and.b64  	%rd438, %rd265, 36028797018963966;
	shl.b64 	%rd266, %rd98, 4;
	add.s64 	%rd267, %rd266, %rd392;
	add.s64 	%rd439, %rd267, 57352;
	mov.b64 	%rd452, 1280;
$L__BB10_132:
	add.s64 	%rd269, %rd439, -36872;
	// begin inline asm
	ld.global.nc.u64 %rd268, [%rd269];
	// end inline asm
	add.s64 	%rd271, %rd439, -36864;
	// begin inline asm
	ld.global.nc.u64 %rd442, [%rd271];
	// end inline asm
	cvt.u32.u64 	%r622, %rd268;
	add.s64 	%rd273, %rd439, -32776;
	// begin inline asm
	ld.global.nc.u64 %rd272, [%rd273];
	// end inline asm
	add.s64 	%rd275, %rd439, -32768;
	// begin inline asm
	ld.global.nc.u64 %rd443, [%rd275];
	// end inline asm
	cvt.u32.u64 	%r623, %rd272;
	add.s64 	%rd277, %rd439, -28680;
	// begin inline asm
	ld.global.nc.u64 %rd276, [%rd277];
	// end inline asm
	add.s64 	%rd279, %rd439, -28672;
	// begin inline asm
	ld.global.nc.u64 %rd444, [%rd279];
	// end inline asm
	cvt.u32.u64 	%r624, %rd276;
	add.s64 	%rd281, %rd439, -24584;
	// begin inline asm
	ld.global.nc.u64 %rd280, [%rd281];
	// end inline asm
	add.s64 	%rd283, %rd439, -24576;
	// begin inline asm
	ld.global.nc.u64 %rd445, [%rd283];
	// end inline asm
	cvt.u32.u64 	%r625, %rd280;
	add.s64 	%rd285, %rd439, -20488;
	// begin inline asm
	ld.global.nc.u64 %rd284, [%rd285];
	// end inline asm
	add.s64 	%rd287, %rd439, -20480;
	// begin inline asm
	ld.global.nc.u64 %rd446, [%rd287];
	// end inline asm
	cvt.u32.u64 	%r626, %rd284;
	setp.lt.s32 	%p21, %r652, %r622;
	@%p21 bra 	$L__BB10_134;
	setp.lt.s32 	%p22, %r622, %r652;
	setp.lt.s64 	%p23, %rd473, %rd442;
	or.pred  	%p24, %p22, %p23;
	selp.b32 	%r622, %r652, %r622, %p24;
	selp.b64 	%rd442, %rd473, %rd442, %p24;
$L__BB10_134:
	setp.lt.s32 	%p25, %r622, %r623;
	@%p25 bra 	$L__BB10_136;
	setp.lt.s32 	%p26, %r623, %r622;
	setp.lt.s64 	%p27, %rd442, %rd443;
	or.pred  	%p28, %p26, %p27;
	selp.b32 	%r623, %r622, %r623, %p28;
	selp.b64 	%rd443, %rd442, %rd443, %p28;
$L__BB10_136:
	setp.lt.s32 	%p29, %r623, %r624;
	@%p29 bra 	$L__BB10_138;
	setp.lt.s32 	%p30, %r624, %r623;
	setp.lt.s64 	%p31, %rd443, %rd444;
	or.pred  	%p32, %p30, %p31;
	selp.b32 	%r624, %r623, %r624, %p32;
	selp.b64 	%rd444, %rd443, %rd444, %p32;
$L__BB10_138:
	setp.lt.s32 	%p33, %r624, %r625;
	@%p33 bra 	$L__BB10_140;
	setp.lt.s32 	%p34, %r625, %r624;
	setp.lt.s64 	%p35, %rd444, %rd445;
	or.pred  	%p36, %p34, %p35;
	selp.b32 	%r625, %r624, %r625, %p36;
	selp.b64 	%rd445, %rd444, %rd445, %p36;
$L__BB10_140:
	setp.lt.s32 	%p37, %r625, %r626;
	@%p37 bra 	$L__BB10_142;
	setp.lt.s32 	%p38, %r626, %r625;
	setp.lt.s64 	%p39, %rd445, %rd446;
	or.pred  	%p40, %p38, %p39;
	selp.b32 	%r626, %r625, %r626, %p40;
	selp.b64 	%rd446, %rd445, %rd446, %p40;
$L__BB10_142:
	add.s64 	%rd289, %rd439, -16392;
	// begin inline asm
	ld.global.nc.u64 %rd288, [%rd289];
	// end inline asm
	add.s64 	%rd291, %rd439, -16384;
	// begin inline asm
	ld.global.nc.u64 %rd447, [%rd291];
	// end inline asm
	cvt.u32.u64 	%r627, %rd288;
	add.s64 	%rd293, %rd439, -12296;
	// begin inline asm
	ld.global.nc.u64 %rd292, [%rd293];
	// end inline asm
	add.s64 	%rd295, %rd439, -12288;
	// begin inline asm
	ld.global.nc.u64 %rd448, [%rd295];
	// end inline asm
	cvt.u32.u64 	%r628, %rd292;
	add.s64 	%rd297, %rd439, -8200;
	// begin inline asm
	ld.global.nc.u64 %rd296, [%rd297];
	// end inline asm
	add.s64 	%rd299, %rd439, -8192;
	// begin inline asm
	ld.global.nc.u64 %rd449, [%rd299];
	// end inline asm
	cvt.u32.u64 	%r629, %rd296;
	add.s64 	%rd301, %rd439, -4104;
	// begin inline asm
	ld.global.nc.u64 %rd300, [%rd301];
	// end inline asm
	add.s64 	%rd303, %rd439, -4096;
	// begin inline asm
	ld.global.nc.u64 %rd450, [%rd303];
	// end inline asm
	cvt.u32.u64 	%r630, %rd300;
	add.s64 	%rd305, %rd439, -8;
	// begin inline asm
	ld.global.nc.u64 %rd304, [%rd305];
	// end inline asm
	// begin inline asm
	ld.global.nc.u64 %rd473, [%rd439];
	// end inline asm
	cvt.u32.u64 	%r652, %rd304;
	setp.lt.s32 	%p41, %r626, %r627;
	@%p41 bra 	$L__BB10_144;
	setp.lt.s32 	%p42, %r627, %r626;
	setp.lt.s64 	%p43, %rd446, %rd447;
	or.pred  	%p44, %p42, %p43;
	selp.b32 	%r627, %r626, %r627, %p44;
	selp.b64 	%rd447, %rd446, %rd447, %p44;
$L__BB10_144:
	setp.lt.s32 	%p45, %r627, %r628;
	@%p45 bra 	$L__BB10_146;
	setp.lt.s32 	%p46, %r628, %r627;
	setp.lt.s64 	%p47, %rd447, %rd448;
	or.pred  	%p48, %p46, %p47;
	selp.b32 	%r628, %r627, %r628, %p48;
	selp.b64 	%rd448, %rd447, %rd448, %p48;
$L__BB10_146:
	setp.lt.s32 	%p49, %r628, %r629;
	@%p49 bra 	$L__BB10_148;
	setp.lt.s32 	%p50, %r629, %r628;
	setp.lt.s64 	%p51, %rd448, %rd449;
	or.pred  	%p52, %p50, %p51;
	selp.b32 	%r629, %r628, %r629, %p52;
	selp.b64 	%rd449, %rd448, %rd449, %p52;
$L__BB10_148:
	setp.lt.s32 	%p53, %r629, %r630;
	@%p53 bra 	$L__BB10_150;
	setp.lt.s32 	%p54, %r630, %r629;
	setp.lt.s64 	%p55, %rd449, %rd450;
	or.pred  	%p56, %p54, %p55;
	selp.b32 	%r630, %r629, %r630, %p56;
	selp.b64 	%rd450, %rd449, %rd450, %p56;
$L__BB10_150:
	setp.lt.s32 	%p57, %r630, %r652;
	@%p57 bra 	$L__BB10_152;
	setp.lt.s32 	%p58, %r652, %r630;
	setp.lt.s64 	%p59, %rd450, %rd473;
	or.pred  	%p60, %p58, %p59;
	selp.b32 	%r652, %r630, %r652, %p60;
	selp.b64 	%rd473, %rd450, %rd473, %p60;
$L__BB10_152:
	add.s64 	%rd452, %rd452, 2560;
	add.s64 	%rd439, %rd439, 40960;
	add.s64 	%rd438, %rd438, -2;
	setp.ne.s64 	%p61, %rd438, 0;
	@%p61 bra 	$L__BB10_132;
$L__BB10_153:
	and.b64  	%rd308, %rd112, 1;
	setp.eq.b64 	%p62, %rd308, 1;
	@%p62 bra 	$L__BB10_165;
	ld.param.u64 	%rd393, [_ZN6thrust24THRUST_300001_SM_1000_NS8cuda_cub4core6detail13_kernel_agentINS1_8__reduce11ReduceAgentIPN4cuda3std3__45tupleIJilEEESC_SB_lNS1_9__extrema9arg_max_fIilNS9_4lessIiEEEEEEJSC_SC_iSH_EEEvDpT0__param_0];
	shl.b64 	%rd329, %rd452, 4;
	add.s64 	%rd331, %rd393, %rd258;
	add.s64 	%rd310, %rd331, %rd329;
	// begin inline asm
	ld.global.nc.u64 %rd309, [%rd310];
	// end inline asm
	add.s64 	%rd312, %rd310, 8;
	// begin inline asm
	ld.global.nc.u64 %rd456, [%rd312];
	// end inline asm
	cvt.u32.u64 	%r634, %rd309;
	add.s64 	%rd314, %rd310, 4096;
	// begin inline asm
	ld.global.nc.u64 %rd313, [%rd314];
	// end inline asm
	add.s64 	%rd316, %rd310, 4104;
	// begin inline asm
	ld.global.nc.u64 %rd457, [%rd316];
	// end inline asm
	cvt.u32.u64 	%r635, %rd313;
	add.s64 	%rd318, %rd310, 8192;
	// begin inline asm
	ld.global.nc.u64 %rd317, [%rd318];
	// end inline asm
	add.s64 	%rd320, %rd310, 8200;
	// begin inline asm
	ld.global.nc.u64 %rd458, [%rd320];
	// end inline asm
	cvt.u32.u64 	%r636, %rd317;
	add.s64 	%rd322, %rd310, 12288;
	// begin inline asm
	ld.global.nc.u64 %rd321, [%rd322];
	// end inline asm
	add.s64 	%rd324, %rd310, 12296;
	// begin inline asm
	ld.global.nc.u64 %rd459, [%rd324];
	// end inline asm
	cvt.u32.u64 	%r637, %rd321;
	add.s64 	%rd326, %rd310, 16384;
	// begin inline asm
	ld.global.nc.u64 %rd325, [%rd326];
	// end inline asm
	add.s64 	%rd328, %rd310, 16392;
	// begin inline asm
	ld.global.nc.u64 %rd460, [%rd328];
	// end inline asm
	cvt.u32.u64 	%r638, %rd325;
	setp.lt.s32 	%p63, %r652, %r634;
	@%p63 bra 	$L__BB10_156;
	setp.lt.s32 	%p64, %r634, %r652;
	setp.lt.s64 	%p65, %rd473, %rd456;
	or.pred  	%p66, %p64, %p65;
	selp.b32 	%r634, %r652, %r634, %p66;
	selp.b64 	%rd456, %rd473, %rd456, %p66;
$L__BB10_156:
	setp.lt.s32 	%p67, %r634, %r635;
	@%p67 bra 	$L__BB10_158;
	setp.lt.s32 	%p68, %r635, %r634;
	setp.lt.s64 	%p69, %rd456, %rd457;
	or.pred  	%p70, %p68, %p69;
	selp.b32 	%r635, %r634, %r635, %p70;
	selp.b64 	%rd457, %rd456, %rd457, %p70;
$L__BB10_158:
	setp.lt.s32 	%p71, %r635, %r636;
	@%p71 bra 	$L__BB10_160;
	setp.lt.s32 	%p72, %r636, %r635;
	setp.lt.s64 	%p73, %rd457, %rd458;
	or.pred  	%p74, %p72, %p73;
	selp.b32 	%r636, %r635, %r636, %p74;
	selp.b64 	%rd458, %rd457, %rd458, %p74;
$L__BB10_160:
	setp.lt.s32 	%p75, %r636, %r637;
	@%p75 bra 	$L__BB10_162;
	setp.lt.s32 	%p76, %r637, %r636;
	setp.lt.s64 	%p77, %rd458, %rd459;
	or.pred  	%p78, %p76, %p77;
	selp.b32 	%r637, %r636, %r637, %p78;
	selp.b64 	%rd459, %rd458, %rd459, %p78;
$L__BB10_162:
	setp.lt.s32 	%p79, %r637, %r638;
	@%p79 bra 	$L__BB10_164;
	setp.lt.s32 	%p80, %r638, %r637;
	setp.lt.s64 	%p81, %rd459, %rd460;
	or.pred  	%p82, %p80, %p81;
	selp.b32 	%r638, %r637, %r638, %p82;
	selp.b64 	%rd460, %rd459, %rd460, %p82;
$L__BB10_164:
	add.s64 	%rd452, %rd452, 1280;
	mov.u64 	%rd473, %rd460;
	mov.u32 	%r652, %r638;
$L__BB10_165:
	cvt.s64.s32 	%rd332, %r239;
	setp.ge.s64 	%p83, %rd452, %rd332;
	@%p83 bra 	$L__BB10_188;
	cvt.u32.u64 	%r171, %rd452;
	sub.s32 	%r172, %r239, %r171;
	setp.ge.s32 	%p84, %r108, %r172;
	@%p84 bra 	$L__BB10_188;
	not.b32 	%r242, %r108;
	add.s32 	%r243, %r239, %r242;
	sub.s32 	%r173, %r243, %r171;
	and.b32  	%r244, %r173, 768;
	setp.eq.s32 	%p85, %r244, 768;
	mov.u32 	%r644, %r108;
	@%p85 bra 	$L__BB10_173;
	ld.param.u64 	%rd394, [_ZN6thrust24THRUST_300001_SM_1000_NS8cuda_cub4core6detail13_kernel_agentINS1_8__reduce11ReduceAgentIPN4cuda3std3__45tupleIJilEEESC_SB_lNS1_9__extrema9arg_max_fIilNS9_4lessIiEEEEEEJSC_SC_iSH_EEEvDpT0__param_0];
	cvt.u64.u32 	%rd334, %r108;
	add.s64 	%rd335, %rd452, %rd334;
	shl.b64 	%rd336, %rd335, 4;
	add.s64 	%rd463, %rd394, %rd336;
	shr.u32 	%r245, %r173, 8;
	add.s32 	%r246, %r245, 1;
	and.b32  	%r247, %r246, 3;
	neg.s32 	%r640, %r247;
	mov.u32 	%r644, %r108;
$L__BB10_169:
	.pragma "nounroll";
	mov.u64 	%rd176, %rd473;
	mov.u32 	%r177, %r652;
	// begin inline asm
	ld.global.nc.u64 %rd337, [%rd463];
	// end inline asm
	add.s64 	%rd340, %rd463, 8;
	// begin inline asm
	ld.global.nc.u64 %rd339, [%rd340];
	// end inline asm
	cvt.u32.u64 	%r178, %rd337;
	setp.lt.s32 	%p86, %r177, %r178;
	mov.u32 	%r652, %r178;
	mov.u64 	%rd473, %rd339;
	@%p86 bra 	$L__BB10_172;
	setp.lt.s32 	%p87, %r178, %r177;
	mov.u32 	%r652, %r177;
	mov.u64 	%rd473, %rd176;
	@%p87 bra 	$L__BB10_172;
	setp.lt.s64 	%p88, %rd176, %rd339;
	selp.b32 	%r652, %r177, %r178, %p88;
	min.s64 	%rd473, %rd176, %rd339;
$L__BB10_172:
	add.s32 	%r644, %r644, 256;
	add.s64 	%rd463, %rd463, 4096;
	add.s32 	%r640, %r640, 1;
	setp.ne.s32 	%p89, %r640, 0;
	@%p89 bra 	$L__BB10_169;
$L__BB10_173:
	setp.lt.u32 	%p90, %r173, 768;
	@%p90 bra 	$L__BB10_188;
	ld.param.u64 	%rd395, [_ZN6thrust24THRUST_300001_SM_1000_NS8cuda_cub4core6detail13_kernel_agentINS1_8__reduce11ReduceAgentIPN4cuda3std3__45tupleIJilEEESC_SB_lNS1_9__extrema9arg_max_fIilNS9_4lessIiEEEEEEJSC_SC_iSH_EEEvDpT0__param_0];
	cvt.u64.u32 	%rd341, %r644;
	add.s64 	%rd342, %rd452, %rd341;
	shl.b64 	%rd343, %rd342, 4;
	add.s64 	%rd344, %rd343, %rd395;
	add.s64 	%rd468, %rd344, 12296;
$L__BB10_175:
	add.s64 	%rd346, %rd468, -12296;
	// begin inline asm
	ld.global.nc.u64 %rd345, [%rd346];
	// end inline asm
	add.s64 	%rd348, %rd468, -12288;
	// begin inline asm
	ld.global.nc.u64 %rd347, [%rd348];
	// end inline asm
	cvt.u32.u64 	%r188, %rd345;
	setp.lt.s32 	%p91, %r652, %r188;
	mov.u32 	%r649, %r188;
	mov.u64 	%rd470, %rd347;
	@%p91 bra 	$L__BB10_178;
	setp.lt.s32 	%p92, %r188, %r652;
	mov.u32 	%r649, %r652;
	mov.u64 	%rd470, %rd473;
	@%p92 bra 	$L__BB10_178;
	setp.lt.s64 	%p93, %rd473, %rd347;
	selp.b32 	%r649, %r652, %r188, %p93;
	min.s64 	%rd470, %rd473, %rd347;
$L__BB10_178:
	add.s64 	%rd350, %rd468, -8200;
	// begin inline asm
	ld.global.nc.u64 %rd349, [%rd350];
	// end inline asm
	add.s64 	%rd352, %rd468, -8192;
	// begin inline asm
	ld.global.nc.u64 %rd351, [%rd352];
	// end inline asm
	cvt.u32.u64 	%r191, %rd349;
	setp.lt.s32 	%p94, %r649, %r191;
	mov.u32 	%r650, %r191;
	mov.u64 	%rd471, %rd351;
	@%p94 bra 	$L__BB10_181;
	setp.lt.s32 	%p95, %r191, %r649;
	mov.u32 	%r650, %r649;
	mov.u64 	%rd471, %rd470;
	@%p95 bra 	$L__BB10_181;
	setp.lt.s64 	%p96, %rd470, %rd351;
	selp.b32 	%r650, %r649, %r191, %p96;
	min.s64 	%rd471, %rd470, %rd351;
$L__BB10_181:
	add.s64 	%rd354, %rd468, -4104;
	// begin inline asm
	ld.global.nc.u64 %rd353, [%rd354];
	// end inline asm
	add.s64 	%rd356, %rd468, -4096;
	// begin inline asm
	ld.global.nc.u64 %rd355, [%rd356];
	// end inline asm
	cvt.u32.u64 	%r194, %rd353;
	setp.lt.s32 	%p97, %r650, %r194;
	mov.u32 	%r651, %r194;
	mov.u64 	%rd472, %rd355;
	@%p97 bra 	$L__BB10_184;
	setp.lt.s32 	%p98, %r194, %r650;
	mov.u32 	%r651, %r650;
	mov.u64 	%rd472, %rd471;
	@%p98 bra 	$L__BB10_184;
	setp.lt.s64 	%p99, %rd471, %rd355;
	selp.b32 	%r651, %r650, %r194, %p99;
	min.s64 	%rd472, %rd471, %rd355;
$L__BB10_184:
	add.s64 	%rd358, %rd468, -8;
	// begin inline asm
	ld.global.nc.u64 %rd357, [%rd358];
	// end inline asm
	// begin inline asm
	ld.global.nc.u64 %rd359, [%rd468];
	// end inline asm
	cvt.u32.u64 	%r197, %rd357;
	setp.lt.s32 	%p100, %r651, %r197;
	mov.u32 	%r652, %r197;
	mov.u64 	%rd473, %rd359;
	@%p100 bra 	$L__BB10_187;
	setp.lt.s32 	%p101, %r197, %r651;
	mov.u32 	%r652, %r651;
	mov.u64 	%rd473, %rd472;
	@%p101 bra 	$L__BB10_187;
	setp.lt.s64 	%p102, %rd472, %rd359;
	selp.b32 	%r652, %r651, %r197, %p102;
	min.s64 	%rd473, %rd472, %rd359;
$L__BB10_187:
	add.s32 	%r644, %r644, 1024;
	add.s64 	%rd468, %rd468, 16384;
	setp.lt.s32 	%p103, %r644, %r172;
	@%p103 bra 	$L__BB10_175;
$L__BB10_188:
	// begin inline asm
	mov.u32 %r248, %laneid;
	// end inline asm
	mov.b32 	%r266, 1;
	mov.b32 	%r267, 31;
	mov.b32 	%r268, -1;
	// begin inline asm
	shfl.sync.down.b32 %r249, %r652, %r266, %r267, %r268;
	// end inline asm
	// begin inline asm
	shfl.sync.down.b32 %r254, %r255, %r266, %r267, %r268;
	// end inline asm
	mov.b64 	{%r260, %r265}, %rd473;
	// begin inline asm
	shfl.sync.down.b32 %r259, %r260, %r266, %r267, %r268;
	// end inline asm
	// begin inline asm
	shfl.sync.down.b32 %r264, %r265, %r266, %r267, %r268;
	// end inline asm
	mov.b64 	%rd200, {%r259, %r264};
	setp.gt.s32 	%p104, %r248, 30;
	mov.u32 	%r654, %r652;
	mov.u64 	%rd475, %rd473;
	@%p104 bra 	$L__BB10_192;
	setp.lt.s32 	%p105, %r652, %r249;
	mov.u32 	%r654, %r249;
	mov.u64 	%rd475, %rd200;
	@%p105 bra 	$L__BB10_192;
	setp.lt.s32 	%p106, %r249, %r652;
	mov.u32 	%r654, %r652;
	mov.u64 	%rd475, %rd473;
	@%p106 bra 	$L__BB10_192;
	setp.lt.s64 	%p107, %rd473, %rd200;
	selp.b32 	%r654, %r652, %r249, %p107;
	min.s64 	%rd475, %rd473, %rd200;
$L__BB10_192:
	mov.b32 	%r286, 2;
	mov.b32 	%r287, 31;
	mov.b32 	%r288, -1;
	// begin inline asm
	shfl.sync.down.b32 %r269, %r654, %r286, %r287, %r288;
	// end inline asm
	// begin inline asm
	shfl.sync.down.b32 %r274, %r275, %r286, %r287, %r288;
	// end inline asm
	mov.b64 	{%r280, %r285}, %rd475;
	// begin inline asm
	shfl.sync.down.b32 %r279, %r280, %r286, %r287, %r288;
	// end inline asm
	// begin inline asm
	shfl.sync.down.b32 %r284, %r285, %r286, %r287, %r288;
	// end inline asm
	mov.b64 	%rd203, {%r279, %r284};
	setp.gt.s32 	%p108, %r248, 29;
	mov.u32 	%r655, %r654;
	mov.u64 	%rd476, %rd475;
	@%p108 bra 	$L__BB10_196;
	setp.lt.s32 	%p109, %r654, %r269;
	mov.u32 	%r655, %r269;
	mov.u64 	%rd476, %rd203;
	@%p109 bra 	$L__BB10_196;
	setp.lt.s32 	%p110, %r269, %r654;
	mov.u32 	%r655, %r654;
	mov.u64 	%rd476, %rd475;
	@%p110 bra 	$L__BB10_196;
	setp.lt.s64 	%p111, %rd475, %rd203;
	selp.b32 	%r655, %r654, %r269, %p111;
	min.s64 	%rd476, %rd475, %rd203;
$L__BB10_196:
	mov.b32 	%r306, 4;
	mov.b32 	%r307, 31;
	mov.b32 	%r308, -1;
	// begin inline asm
	shfl.sync.down.b32 %r289, %r655, %r306, %r307, %r308;
	// end inline asm
	// begin inline asm
	shfl.sync.down.b32 %r294, %r295, %r306, %r307, %r308;
	// end inline asm
	mov.b64 	{%r300, %r305}, %rd476;
	// begin inline asm
	shfl.sync.down.b32 %r299, %r300, %r306, %r307, %r308;
	// end inline asm
	// begin inline asm
	shfl.sync.down.b32 %r304, %r305, %r306, %r307, %r308;
	// end inline asm
	mov.b64 	%rd206, {%r299, %r304};
	setp.gt.s32 	%p112, %r248, 27;
	mov.u32 	%r656, %r655;
	mov.u64 	%rd477, %rd476;
	@%p112 bra 	$L__BB10_200;
	setp.lt.s32 	%p113, %r655, %r289;
	mov.u32 	%r656, %r289;
	mov.u64 	%rd477, %rd206;
	@%p113 bra 	$L__BB10_200;
	setp.lt.s32 	%p114, %r289, %r655;
	mov.u32 	%r656, %r655;
	mov.u64 	%rd477, %rd476;
	@%p114 bra 	$L__BB10_200;
	setp.lt.s64 	%p115, %rd476, %rd206;
	selp.b32 	%r656, %r655, %r289, %p115;
	min.s64 	%rd477, %rd476, %rd206;
$L__BB10_200:
	mov.b32 	%r326, 8;
	mov.b32 	%r327, 31;
	mov.b32 	%r328, -1;
	// begin inline asm
	shfl.sync.down.b32 %r309, %r656, %r326, %r327, %r328;
	// end inline asm
	// begin inline asm
	shfl.sync.down.b32 %r314, %r315, %r326, %r327, %r328;
	// end inline asm
	mov.b64 	{%r320, %r325}, %rd477;
	// begin inline asm
	shfl.sync.down.b32 %r319, %r320, %r326, %r327, %r328;
	// end inline asm
	// begin inline asm
	shfl.sync.down.b32 %r324, %r325, %r326, %r327, %r328;
	// end inline asm
	mov.b64 	%rd209, {%r319, %r324};
	setp.gt.s32 	%p116, %r248, 23;
	mov.u32 	%r657, %r656;
	mov.u64 	%rd478, %rd477;
	@%p116 bra 	$L__BB10_204;
	setp.lt.s32 	%p117, %r656, %r309;
	mov.u32 	%r657, %r309;
	mov.u64 	%rd478, %rd209;
	@%p117 bra 	$L__BB10_204;
	setp.lt.s32 	%p118, %r309, %r656;
	mov.u32 	%r657, %r656;
	mov.u64 	%rd478, %rd477;
	@%p118 bra 	$L__BB10_204;
	setp.lt.s64 	%p119, %rd477, %rd209;
	selp.b32 	%r657, %r656, %r309, %p119;
	min.s64 	%rd478, %rd477, %rd209;
$L__BB10_204:
	mov.b32 	%r346, 16;
	mov.b32 	%r347, 31;
	mov.b32 	%r348, -1;
	// begin inline asm
	shfl.sync.down.b32 %r329, %r657, %r346, %r347, %r348;
	// end inline asm
	// begin inline asm
	shfl.sync.down.b32 %r334, %r335, %r346, %r347, %r348;
	// end inline asm
	mov.b64 	{%r340, %r345}, %rd478;
	// begin inline asm
	shfl.sync.down.b32 %r339, %r340, %r346, %r347, %r348;
	// end inline asm
	// begin inline asm
	shfl.sync.down.b32 %r344, %r345, %r346, %r347, %r348;
	// end inline asm
	mov.b64 	%rd212, {%r339, %r344};
	setp.gt.s32 	%p120, %r248, 15;
	mov.u32 	%r665, %r657;
	mov.u64 	%rd486, %rd478;
	@%p120 bra 	$L__BB10_208;
	setp.lt.s32 	%p121, %r657, %r329;
	mov.u32 	%r665, %r329;
	mov.u64 	%rd486, %rd212;
	@%p121 bra 	$L__BB10_208;
	setp.lt.s32 	%p122, %r329, %r657;
	mov.u32 	%r665, %r657;
	mov.u64 	%rd486, %rd478;
	@%p122 bra 	$L__BB10_208;
	setp.lt.s64 	%p123, %rd478, %rd212;
	selp.b32 	%r665, %r657, %r329, %p123;
	min.s64 	%rd486, %rd478, %rd212;
$L__BB10_208:
	setp.ne.s32 	%p124, %r248, 0;
	@%p124 bra 	$L__BB10_210;
	shr.u32 	%r349, %r108, 1;
	and.b32  	%r350, %r349, 496;
	mov.u32 	%r351, _ZN6thrust24THRUST_300001_SM_1000_NS8cuda_cub4core6detail5shmemE;
	add.s32 	%r352, %r351, %r350;
	st.shared.u32 	[%r352+8], %r665;
	st.shared.u64 	[%r352+16], %rd486;
$L__BB10_210:
	bar.sync 	0;
	setp.ne.s32 	%p125, %r108, 0;
	@%p125 bra 	$L__BB10_232;
	ld.shared.u32 	%r218, [_ZN6thrust24THRUST_300001_SM_1000_NS8cuda_cub4core6detail5shmemE+24];
	ld.shared.u64 	%rd215, [_ZN6thrust24THRUST_300001_SM_1000_NS8cuda_cub4core6detail5shmemE+32];
	setp.lt.s32 	%p126, %r665, %r218;
	mov.u32 	%r659, %r218;
	mov.u64 	%rd480, %rd215;
	@%p126 bra 	$L__BB10_214;
	setp.lt.s32 	%p127, %r218, %r665;
	mov.u32 	%r659, %r665;
	mov.u64 	%rd480, %rd486;
	@%p127 bra 	$L__BB10_214;
	setp.lt.s64 	%p128, %rd486, %rd215;
	selp.b32 	%r659, %r665, %r218, %p128;
	min.s64 	%rd480, %rd486, %rd215;
$L__BB10_214:
	ld.shared.u32 	%r221, [_ZN6thrust24THRUST_300001_SM_1000_NS8cuda_cub4core6detail5shmemE+40];
	ld.shared.u64 	%rd218, [_ZN6thrust24THRUST_300001_SM_1000_NS8cuda_cub4core6detail5shmemE+48];
	setp.lt.s32 	%p129, %r659, %r221;
	mov.u32 	%r660, %r221;
	mov.u64 	%rd481, %rd218;
	@%p129 bra 	$L__BB10_217;
	setp.lt.s32 	%p130, %r221, %r659;
	mov.u32 	%r660, %r659;
	mov.u64 	%rd481, %rd480;
	@%p130 bra 	$L__BB10_217;
	setp.lt.s64 	%p131, %rd480, %rd218;
	selp.b32 	%r660, %r659, %r221, %p131;
	min.s64 	%rd481, %rd480, %rd218;
$L__BB10_217:
	ld.shared.u32 	%r224, [_ZN6thrust24THRUST_300001_SM_1000_NS8cuda_cub4core6detail5shmemE+56];
	ld.shared.u64 	%rd221, [_ZN6thrust24THRUST_300001_SM_1000_NS8cuda_cub4core6detail5shmemE+64];
	setp.lt.s32 	%p132, %r660, %r224;
	mov.u32 	%r661, %r224;
	mov.u64 	%rd482, %rd221;
	@%p132 bra 	$L__BB10_220;
	setp.lt.s32 	%p133, %r224, %r660;
	mov.u32 	%r661, %r660;
	mov.u64 	%rd482, %rd481;
	@%p133 bra 	$L__BB10_220;
	setp.lt.s64 	%p134, %rd481, %rd221;
	selp.b32 	%r661, %r660, %r224, %p134;
	min.s64 	%rd482, %rd481, %rd221;
$L__BB10_220:
	ld.shared.u32 	%r227, [_ZN6thrust24THRUST_300001_SM_1000_NS8cuda_cub4core6detail5shmemE+72];
	ld.shared.u64 	%rd224, [_ZN6thrust24THRUST_300001_SM_1000_NS8cuda_cub4core6detail5shmemE+80];
	setp.lt.s32 	%p135, %r661, %r227;
	mov.u32 	%r662, %r227;
	mov.u64 	%rd483, %rd224;
	@%p135 bra 	$L__BB10_223;
	setp.lt.s32 	%p136, %r227, %r661;
	mov.u32 	%r662, %r661;
	mov.u64 	%rd483, %rd482;
	@%p136 bra 	$L__BB10_223;
	setp.lt.s64 	%p137, %rd482, %rd224;
	selp.b32 	%r662, %r661, %r227, %p137;
	min.s64 	%rd483, %rd482, %rd224;
$L__BB10_223:
	ld.shared.u32 	%r230, [_ZN6thrust24THRUST_300001_SM_1000_NS8cuda_cub4core6detail5shmemE+88];
	ld.shared.u64 	%rd227, [_ZN6thrust24THRUST_300001_SM_1000_NS8cuda_cub4core6detail5shmemE+96];
	setp.lt.s32 	%p138, %r662, %r230;
	mov.u32 	%r663, %r230;
	mov.u64 	%rd484, %rd227;
	@%p138 bra 	$L__BB10_226;
	setp.lt.s32 	%p139, %r230, %r662;
	mov.u32 	%r663, %r662;
	mov.u64 	%rd484, %rd483;
	@%p139 bra 	$L__BB10_226;
	setp.lt.s64 	%p140, %rd483, %rd227;
	selp.b32 	%r663, %r662, %r230, %p140;
	min.s64 	%rd484, %rd483, %rd227;
$L__BB10_226:
	ld.shared.u32 	%r233, [_ZN6thrust24THRUST_300001_SM_1000_NS8cuda_cub4core6detail5shmemE+104];
	ld.shared.u64 	%rd230, [_ZN6thrust24THRUST_300001_SM_1000_NS8cuda_cub4core6detail5shmemE+112];
	setp.lt.s32 	%p141, %r663, %r233;
	mov.u32 	%r664, %r233;
	mov.u64 	%rd485, %rd230;
	@%p141 bra 	$L__BB10_229;
	setp.lt.s32 	%p142, %r233, %r663;
	mov.u32 	%r664, %r663;
	mov.u64 	%rd485, %rd484;
	@%p142 bra 	$L__BB10_229;
	setp.lt.s64 	%p143, %rd484, %rd230;
	selp.b32 	%r664, %r663, %r233, %p143;
	min.s64 	%rd485, %rd484, %rd230;
$L__BB10_229:
	ld.shared.u32 	%r236, [_ZN6thrust24THRUST_300001_SM_1000_NS8cuda_cub4core6detail5shmemE+120];
	ld.shared.u64 	%rd233, [_ZN6thrust24THRUST_300001_SM_1000_NS8cuda_cub4core6detail5shmemE+128];
	setp.lt.s32 	%p144, %r664, %r236;
	mov.u32 	%r665, %r236;
	mov.u64 	%rd486, %rd233;
	@%p144 bra 	$L__BB10_232;
	setp.lt.s32 	%p145, %r236, %r664;
	mov.u32 	%r665, %r664;
	mov.u64 	%rd486, %rd485;
	@%p145 bra 	$L__BB10_232;
	setp.lt.s64 	%p146, %rd485, %rd233;
	selp.b32 	%r665, %r664, %r236, %p146;
	min.s64 	%rd486, %rd485, %rd233;
$L__BB10_232:
	mov.u32 	%r578, %tid.x;
	setp.ne.s32 	%p263, %r578, 0;
	@%p263 bra 	$L__BB10_234;
	ld.param.u64 	%rd399, [_ZN6thrust24THRUST_300001_SM_1000_NS8cuda_cub4core6detail13_kernel_agentINS1_8__reduce11ReduceAgentIPN4cuda3std3__45tupleIJilEEESC_SB_lNS1_9__extrema9arg_max_fIilNS9_4lessIiEEEEEEJSC_SC_iSH_EEEvDpT0__param_1];
	cvta.to.global.u64 	%rd390, %rd399;
	st.global.u32 	[%rd390], %r665;
	st.global.u64 	[%rd390+8], %rd486;
$L__BB10_234:
	ret;

}
	// .globl	_ZN3cub18CUB_300001_SM_10006detail11EmptyKernelIvEEvv
.visible .entry _ZN3cub18CUB_300001_SM_10006detail11EmptyKernelIvEEvv()
{


	ret;

}
	// .globl	_ZN3cub18CUB_300001_SM_10006detail4scan20DeviceScanInitKernelINS0_13ScanTileStateIbLb1EEEEEvT_i
.visible .entry _ZN3cub18CUB_300001_SM_10006detail4scan20DeviceScanInitKernelINS0_13ScanTileStateIbLb1EEEEEvT_i(
	.param .align 8 .b8 _ZN3cub18CUB_300001_SM_10006detail4scan20DeviceScanInitKernelINS0_13ScanTileStateIbLb1EEEEEvT_i_param_0[8],
	.param .u32 _ZN3cub18CUB_300001_SM_10006detail4scan20DeviceScanInitKernelINS0_13ScanTileStateIbLb1EEEEEvT_i_param_1
)
{
	.reg .pred 	%p<5>;
	.reg .b32 	%r<9>;
	.reg .b64 	%rd<7>;

	ld.param.u64 	%rd2, [_ZN3cub18CUB_300001_SM_10006detail4scan20DeviceScanInitKernelINS0_13ScanTileStateIbLb1EEEEEvT_i_param_0];
	ld.param.u32 	%r4, [_ZN3cub18CUB_300001_SM_10006detail4scan20DeviceScanInitKernelINS0_13ScanTileStateIbLb1EEEEEvT_i_param_1];
	cvta.to.global.u64 	%rd1, %rd2;
	mov.u32 	%r1, %ctaid.x;
	mov.u32 	%r5, %ntid.x;
	mov.u32 	%r2, %tid.x;
	mad.lo.s32 	%r3, %r1, %r5, %r2;
	setp.ge.s32 	%p1, %r3, %r4;
	@%p1 bra 	$L__BB12_2;
	mul.wide.s32 	%rd3, %r3, 4;
	add.s64 	%rd4, %rd1, %rd3;
	mov.b32 	%r6, 99;
	st.global.u32 	[%rd4+128], %r6;
$L__BB12_2:
	setp.ne.s32 	%p2, %r1, 0;
	setp.gt.u32 	%p3, %r2, 31;
	or.pred  	%p4, %p2, %p3;
	@%p4 bra 	$L__BB12_4;
	mul.wide.u32 	%rd5, %r2, 4;
	add.s64 	%rd6, %rd1, %rd5;
	mov.b32 	%r8, 0;
	st.global.u32 	[%rd6], %r8;
$L__BB12_4:
	ret;

}
	// .globl	_ZN3cub18CUB_300001_SM_10006detail4scan16DeviceScanKernelINS2_10policy_hubIbibjN4cuda3std3__44plusIvEEE10Policy1000EN6thrust24THRUST_300001_SM_1000_NS10device_ptrIbEENSE_IiEENS0_13ScanTileStateIbLb1EEES9_NS1_10InputValueIbPbEEjbLb0EbEEvT0_T1_T2_iT3_T4_T5_
.visible .entry _ZN3cub18CUB_300001_SM_10006detail4scan16DeviceScanKernelINS2_10policy_hubIbibjN4cuda3std3__44plusIvEEE10Policy1000EN6thrust24THRUST_300001_SM_1000_NS10device_ptrIbEENSE_IiEENS0_13ScanTileStateIbLb1EEES9_NS1_10InputValueIbPbEEjbLb0EbEEvT0_T1_T2_iT3_T4_T5_(
	.param .align 8 .b8 _ZN3cub18CUB_300001_SM_10006detail4scan16DeviceScanKernelINS2_10policy_hubIbibjN4cuda3std3__44plusIvEEE10Policy1000EN6thrust24THRUST_300001_SM_1000_NS10device_ptrIbEENSE_IiEENS0_13ScanTileStateIbLb1EEES9_NS1_10InputValueIbPbEEjbLb0EbEEvT0_T1_T2_iT3_T4_T5__param_0[8],
	.param .align 8 .b8 _ZN3cub18CUB_300001_SM_10006detail4scan16DeviceScanKernelINS2_10policy_hubIbibjN4cuda3std3__44plusIvEEE10Policy1000EN6thrust24THRUST_300001_SM_1000_NS10device_ptrIbEENSE_IiEENS0_13ScanTileStateIbLb1EEES9_NS1_10InputValueIbPbEEjbLb0EbEEvT0_T1_T2_iT3_T4_T5__param_1[8],
	.param .align 8 .b8 _ZN3cub18CUB_300001_SM_10006detail4scan16DeviceScanKernelINS2_10policy_hubIbibjN4cuda3std3__44plusIvEEE10Policy1000EN6thrust24THRUST_300001_SM_1000_NS10device_ptrIbEENSE_IiEENS0_13ScanTileStateIbLb1EEES9_NS1_10InputValueIbPbEEjbLb0EbEEvT0_T1_T2_iT3_T4_T5__param_2[8],
	.param .u32 _ZN3cub18CUB_300001_SM_10006detail4scan16DeviceScanKernelINS2_10policy_hubIbibjN4cuda3std3__44plusIvEEE10Policy1000EN6thrust24THRUST_300001_SM_1000_NS10device_ptrIbEENSE_IiEENS0_13ScanTileStateIbLb1EEES9_NS1_10InputValueIbPbEEjbLb0EbEEvT0_T1_T2_iT3_T4_T5__param_3,
	.param .align 1 .b8 _ZN3cub18CUB_300001_SM_10006detail4scan16DeviceScanKernelINS2_10policy_hubIbibjN4cuda3std3__44plusIvEEE10Policy1000EN6thrust24THRUST_300001_SM_1000_NS10device_ptrIbEENSE_IiEENS0_13ScanTileStateIbLb1EEES9_NS1_10InputValueIbPbEEjbLb0EbEEvT0_T1_T2_iT3_T4_T5__param_4[1],
	.param .align 8 .b8 _ZN3cub18CUB_300001_SM_10006detail4scan16DeviceScanKernelINS2_10policy_hubIbibjN4cuda3std3__44plusIvEEE10Policy1000EN6thrust24THRUST_300001_SM_1000_NS10device_ptrIbEENSE_IiEENS0_13ScanTileStateIbLb1EEES9_NS1_10InputValueIbPbEEjbLb0EbEEvT0_T1_T2_iT3_T4_T5__param_5[16],
	.param .u32 _ZN3cub18CUB_300001_SM_10006detail4scan16DeviceScanKernelINS2_10policy_hubIbibjN4cuda3std3__44plusIvEEE10Policy1000EN6thrust24THRUST_300001_SM_1000_NS10device_ptrIbEENSE_IiEENS0_13ScanTileStateIbLb1EEES9_NS1_10InputValueIbPbEEjbLb0EbEEvT0_T1_T2_iT3_T4_T5__param_6
)
.maxntid 192
{
	.reg .pred 	%p<632>;
	.reg .b16 	%rs<537>;
	.reg .b32 	%r<2032>;
	.reg .b64 	%rd<61>;
	// demoted variable
	.shared .align 16 .b8 _ZZN3cub18CUB_300001_SM_10006detail4scan16DeviceScanKernelINS2_10policy_hubIbibjN4cuda3std3__44plusIvEEE10Policy1000EN6thrust24THRUST_300001_SM_1000_NS10device_ptrIbEENSE_IiEENS0_13ScanTileStateIbLb1EEES9_NS1_10InputValueIbPbEEjbLb0EbEEvT0_T1_T2_iT3_T4_T5_E12temp_storage[8464];
	ld.param.u32 	%r280, [_ZN3cub18CUB_300001_SM_10006detail4scan16DeviceScanKernelINS2_10policy_hubIbibjN4cuda3std3__44plusIvEEE10Policy1000EN6thrust24THRUST_300001_SM_1000_NS10device_ptrIbEENSE_IiEENS0_13ScanTileStateIbLb1EEES9_NS1_10InputValueIbPbEEjbLb0EbEEvT0_T1_T2_iT3_T4_T5__param_5];
	bfe.u32 	%r281, %r280, 0, 8;
	cvt.u16.u32 	%rs308, %r281;
	and.b16  	%rs309, %rs308, 255;
	ld.param.u64 	%rd18, [_ZN3cub18CUB_300001_SM_10006detail4scan16DeviceScanKernelINS2_10policy_hubIbibjN4cuda3std3__44plusIvEEE10Policy1000EN6thrust24THRUST_300001_SM_1000_NS10device_ptrIbEENSE_IiEENS0_13ScanTileStateIbLb1EEES9_NS1_10InputValueIbPbEEjbLb0EbEEvT0_T1_T2_iT3_T4_T5__param_2];
	ld.param.u64 	%rd17, [_ZN3cub18CUB_300001_SM_10006detail4scan16DeviceScanKernelINS2_10policy_hubIbibjN4cuda3std3__44plusIvEEE10Policy1000EN6thrust24THRUST_300001_SM_1000_NS10device_ptrIbEENSE_IiEENS0_13ScanTileStateIbLb1EEES9_NS1_10InputValueIbPbEEjbLb0EbEEvT0_T1_T2_iT3_T4_T5__param_1];
	ld.param.u64 	%rd16, [_ZN3cub18CUB_300001_SM_10006detail4scan16DeviceScanKernelINS2_10policy_hubIbibjN4cuda3std3__44plusIvEEE10Policy1000EN6thrust24THRUST_300001_SM_1000_NS10device_ptrIbEENSE_IiEENS0_13ScanTileStateIbLb1EEES9_NS1_10InputValueIbPbEEjbLb0EbEEvT0_T1_T2_iT3_T4_T5__param_0];
	ld.param.u64 	%rd1, [_ZN3cub18CUB_300001_SM_10006detail4scan16DeviceScanKernelINS2_10policy_hubIbibjN4cuda3std3__44plusIvEEE10Policy1000EN6thrust24THRUST_300001_SM_1000_NS10device_ptrIbEENSE_IiEENS0_13ScanTileStateIbLb1EEES9_NS1_10InputValueIbPbEEjbLb0EbEEvT0_T1_T2_iT3_T4_T5__param_5+8];
	ld.param.u32 	%r279, [_ZN3cub18CUB_300001_SM_10006detail4scan16DeviceScanKernelINS2_10policy_hubIbibjN4cuda3std3__44plusIvEEE10Policy1000EN6thrust24THRUST_300001_SM_1000_NS10device_ptrIbEENSE_IiEENS0_13ScanTileStateIbLb1EEES9_NS1_10InputValueIbPbEEjbLb0EbEEvT0_T1_T2_iT3_T4_T5__param_6];
	setp.eq.s16 	%p259, %rs309, 0;
	@%p259 bra 	$L__BB13_2;
	cvta.to.global.u64 	%rd19, %rd1;
	ld.global.u8 	%rs462, [%rd19];
	bra.uni 	$L__BB13_3;
$L__BB13_2:
	cvt.u16.u64 	%rs462, %rd1;
$L__BB13_3:
	ld.param.u32 	%r2022, [_ZN3cub18CUB_300001_SM_10006detail4scan16DeviceScanKernelINS2_10policy_hubIbibjN4cuda3std3__44plusIvEEE10Policy1000EN6thrust24THRUST_300001_SM_1000_NS10device_ptrIbEENSE_IiEENS0_13ScanTileStateIbLb1EEES9_NS1_10InputValueIbPbEEjbLb0EbEEvT0_T1_T2_iT3_T4_T5__param_3];
	cvta.to.global.u64 	%rd3, %rd16;
	cvta.to.global.u64 	%rd4, %rd17;
	mov.u32 	%r282, %ctaid.x;
	add.s32 	%r1, %r2022, %r282;
	mul.lo.s32 	%r2, %r1, 8448;
	sub.s32 	%r3, %r279, %r2;
	setp.lt.u32 	%p260, %r3, 8449;
	@%p260 bra 	$L__BB13_61;
	cvt.u64.u32 	%rd40, %r2;
	mov.u32 	%r4, %tid.x;
	and.b32  	%r1238, %r4, 31;
	and.b32  	%r1239, %r4, 992;
	mul.lo.s32 	%r1240, %r1239, 44;
	or.b32  	%r1241, %r1240, %r1238;
	cvt.u64.u32 	%rd41, %r1241;
	add.s64 	%rd5, %rd41, %rd40;
	add.s64 	%rd42, %rd3, %rd5;
	ld.global.u8 	%rs363, [%rd42];
	ld.global.u8 	%rs364, [%rd42+32];
	ld.global.u8 	%rs365, [%rd42+64];
	ld.global.u8 	%rs366, [%rd42+96];
	ld.global.u8 	%rs367, [%rd42+128];
	ld.global.u8 	%rs368, [%rd42+160];
	ld.global.u8 	%rs369, [%rd42+192];
	ld.global.u8 	%rs370, [%rd42+224];
	ld.global.u8 	%rs371, [%rd42+256];
	ld.global.u8 	%rs372, [%rd42+288];
	ld.global.u8 	%rs373, [%rd42+320];
	ld.global.u8 	%rs374, [%rd42+352];
	ld.global.u8 	%rs375, [%rd42+384];
	ld.global.u8 	%rs376, [%rd42+416];
	ld.global.u8 	%rs377, [%rd42+448];
	ld.global.u8 	%rs378, [%rd42+480];
	ld.global.u8 	%rs379, [%rd42+512];
	ld.global.u8 	%rs380, [%rd42+544];
	ld.global.u8 	%rs381, [%rd42+576];
	ld.global.u8 	%rs382, [%rd42+608];
	ld.global.u8 	%rs383, [%rd42+640];
	ld.global.u8 	%rs384, [%rd42+672];
	ld.global.u8 	%rs385, [%rd42+704];
	ld.global.u8 	%rs386, [%rd42+736];
	ld.global.u8 	%rs387, [%rd42+768];
	ld.global.u8 	%rs388, [%rd42+800];
	ld.global.u8 	%rs389, [%rd42+832];
	ld.global.u8 	%rs390, [%rd42+864];
	ld.global.u8 	%rs391, [%rd42+896];
	ld.global.u8 	%rs392, [%rd42+928];
	ld.global.u8 	%rs393, [%rd42+960];
	ld.global.u8 	%rs394, [%rd42+992];
	ld.global.u8 	%rs395, [%rd42+1024];
	ld.global.u8 	%rs396, [%rd42+1056];
	ld.global.u8 	%rs397, [%rd42+1088];
	ld.global.u8 	%rs398, [%rd42+1120];
	ld.global.u8 	%rs399, [%rd42+1152];
	ld.global.u8 	%rs400, [%rd42+1184];
	ld.global.u8 	%rs401, [%rd42+1216];
	ld.global.u8 	%rs402, [%rd42+1248];
	ld.global.u8 	%rs403, [%rd42+1280];
	ld.global.u8 	%rs404, [%rd42+1312];
	ld.global.u8 	%rs405, [%rd42+1344];
	ld.global.u8 	%rs406, [%rd42+1376];
	// begin inline asm
	mov.u32 %r1237, %laneid;
	// end inline asm
	shr.u32 	%r6, %r4, 5;
	mad.lo.s32 	%r1242, %r6, 1408, %r1237;
	mov.u32 	%r1243, _ZZN3cub18CUB_300001_SM_10006detail4scan16DeviceScanKernelINS2_10policy_hubIbibjN4cuda3std3__44plusIvEEE10Policy1000EN6thrust24THRUST_300001_SM_1000_NS10device_ptrIbEENSE_IiEENS0_13ScanTileStateIbLb1EEES9_NS1_10InputValueIbPbEEjbLb0EbEEvT0_T1_T2_iT3_T4_T5_E12temp_storage;
	add.s32 	%r7, %r1243, %r1242;
	st.shared.u8 	[%r7], %rs363;
	st.shared.u8 	[%r7+32], %rs364;
	st.shared.u8 	[%r7+64], %rs365;
	st.shared.u8 	[%r7+96], %rs366;
	st.shared.u8 	[%r7+128], %rs367;
	st.shared.u8 	[%r7+160], %rs368;
	st.shared.u8 	[%r7+192], %rs369;
	st.shared.u8 	[%r7+224], %rs370;
	st.shared.u8 	[%r7+256], %rs371;
	st.shared.u8 	[%r7+288], %rs372;
	st.shared.u8 	[%r7+320], %rs373;
	st.shared.u8 	[%r7+352], %rs374;
	st.shared.u8 	[%r7+384], %rs375;
	st.shared.u8 	[%r7+416], %rs376;
	st.shared.u8 	[%r7+448], %rs377;
	st.shared.u8 	[%r7+480], %rs378;
	st.shared.u8 	[%r7+512], %rs379;
	st.shared.u8 	[%r7+544], %rs380;
	st.shared.u8 	[%r7+576], %rs381;
	st.shared.u8 	[%r7+608], %rs382;
	st.shared.u8 	[%r7+640], %rs383;
	st.shared.u8 	[%r7+672], %rs384;
	st.shared.u8 	[%r7+704], %rs385;
	st.shared.u8 	[%r7+736], %rs386;
	st.shared.u8 	[%r7+768], %rs387;
	st.shared.u8 	[%r7+800], %rs388;
	st.shared.u8 	[%r7+832], %rs389;
	st.shared.u8 	[%r7+864], %rs390;
	st.shared.u8 	[%r7+896], %rs391;
	st.shared.u8 	[%r7+928], %rs392;
	st.shared.u8 	[%r7+960], %rs393;
	st.shared.u8 	[%r7+992], %rs394;
	st.shared.u8 	[%r7+1024], %rs395;
	st.shared.u8 	[%r7+1056], %rs396;
	st.shared.u8 	[%r7+1088], %rs397;
	st.shared.u8 	[%r7+1120], %rs398;
	st.shared.u8 	[%r7+1152], %rs399;
	st.shared.u8 	[%r7+1184], %rs400;
	st.shared.u8 	[%r7+1216], %rs401;
	st.shared.u8 	[%r7+1248], %rs402;
	st.shared.u8 	[%r7+1280], %rs403;
	st.shared.u8 	[%r7+1312], %rs404;
	st.shared.u8 	[%r7+1344], %rs405;
	st.shared.u8 	[%r7+1376], %rs406;
	bar.warp.sync 	-1;
	mad.lo.s32 	%r8, %r1237, 43, %r7;
	ld.shared.u32 	%r1244, [%r8];
	bfe.u32 	%r1245, %r1244, 0, 8;
	cvt.u16.u32 	%rs4, %r1245;
	bfe.u32 	%r1246, %r1244, 8, 8;
	cvt.u16.u32 	%rs5, %r1246;
	bfe.u32 	%r1247, %r1244, 16, 8;
	cvt.u16.u32 	%rs6, %r1247;
	bfe.u32 	%r1248, %r1244, 24, 8;
	cvt.u16.u32 	%rs7, %r1248;
	ld.shared.u32 	%r1249, [%r8+4];
	bfe.u32 	%r1250, %r1249, 0, 8;
	cvt.u16.u32 	%rs8, %r1250;
	bfe.u32 	%r1251, %r1249, 8, 8;
	cvt.u16.u32 	%rs9, %r1251;
	bfe.u32 	%r1252, %r1249, 16, 8;
	cvt.u16.u32 	%rs10, %r1252;
	bfe.u32 	%r1253, %r1249, 24, 8;
	cvt.u16.u32 	%rs11, %r1253;
	ld.shared.u32 	%r1254, [%r8+8];
	bfe.u32 	%r1255, %r1254, 0, 8;
	cvt.u16.u32 	%rs12, %r1255;
	bfe.u32 	%r1256, %r1254, 8, 8;
	cvt.u16.u32 	%rs13, %r1256;
	bfe.u32 	%r1257, %r1254, 16, 8;
	cvt.u16.u32 	%rs14, %r1257;
	bfe.u32 	%r1258, %r1254, 24, 8;
	cvt.u16.u32 	%rs15, %r1258;
	ld.shared.u32 	%r1259, [%r8+12];
	bfe.u32 	%r1260, %r1259, 0, 8;
	cvt.u16.u32 	%rs16, %r1260;
	bfe.u32 	%r1261, %r1259, 8, 8;
	cvt.u16.u32 	%rs17, %r1261;
	bfe.u32 	%r1262, %r1259, 16, 8;
	cvt.u16.u32 	%rs18, %r1262;
	bfe.u32 	%r1263, %r1259, 24, 8;
	cvt.u16.u32 	%rs19, %r1263;
	ld.shared.u32 	%r1264, [%r8+16];
	bfe.u32 	%r1265, %r1264, 0, 8;
	cvt.u16.u32 	%rs20, %r1265;
	bfe.u32 	%r1266, %r1264, 8, 8;
	cvt.u16.u32 	%rs21, %r1266;
	bfe.u32 	%r1267, %r1264, 16, 8;
	cvt.u16.u32 	%rs22, %r1267;
	bfe.u32 	%r1268, %r1264, 24, 8;
	cvt.u16.u32 	%rs23, %r1268;
	ld.shared.u32 	%r1269, [%r8+20];
	bfe.u32 	%r1270, %r1269, 0, 8;
	cvt.u16.u32 	%rs24, %r1270;
	bfe.u32 	%r1271, %r1269, 8, 8;
	cvt.u16.u32 	%rs25, %r1271;
	bfe.u32 	%r1272, %r1269, 16, 8;
	cvt.u16.u32 	%rs26, %r1272;
	bfe.u32 	%r1273, %r1269, 24, 8;
	cvt.u16.u32 	%rs27, %r1273;
	ld.shared.u32 	%r1274, [%r8+24];
	bfe.u32 	%r1275, %r1274, 0, 8;
	cvt.u16.u32 	%rs28, %r1275;
	bfe.u32 	%r1276, %r1274, 8, 8;
	cvt.u16.u32 	%rs29, %r1276;
	bfe.u32 	%r1277, %r1274, 16, 8;
	cvt.u16.u32 	%rs30, %r1277;
	bfe.u32 	%r1278, %r1274, 24, 8;
	cvt.u16.u32 	%rs31, %r1278;
	ld.shared.u32 	%r1279, [%r8+28];
	bfe.u32 	%r1280, %r1279, 0, 8;
	cvt.u16.u32 	%rs32, %r1280;
	bfe.u32 	%r1281, %r1279, 8, 8;
	cvt.u16.u32 	%rs33, %r1281;
	bfe.u32 	%r1282, %r1279, 16, 8;
	cvt.u16.u32 	%rs34, %r1282;
	bfe.u32 	%r1283, %r1279, 24, 8;
	cvt.u16.u32 	%rs35, %r1283;
	ld.shared.u32 	%r1284, [%r8+32];
	bfe.u32 	%r1285, %r1284, 0, 8;
	cvt.u16.u32 	%rs36, %r1285;
	bfe.u32 	%r1286, %r1284, 8, 8;
	cvt.u16.u32 	%rs37, %r1286;
	bfe.u32 	%r1287, %r1284, 16, 8;
	cvt.u16.u32 	%rs38, %r1287;
	bfe.u32 	%r1288, %r1284, 24, 8;
	cvt.u16.u32 	%rs39, %r1288;
	ld.shared.u32 	%r1289, [%r8+36];
	bfe.u32 	%r1290, %r1289, 0, 8;
	cvt.u16.u32 	%rs40, %r1290;
	bfe.u32 	%r1291, %r1289, 8, 8;
	cvt.u16.u32 	%rs41, %r1291;
	bfe.u32 	%r1292, %r1289, 16, 8;
	cvt.u16.u32 	%rs42, %r1292;
	bfe.u32 	%r1293, %r1289, 24, 8;
	cvt.u16.u32 	%rs43, %r1293;
	ld.shared.u32 	%r1294, [%r8+40];
	bfe.u32 	%r1295, %r1294, 0, 8;
	cvt.u16.u32 	%rs44, %r1295;
	bfe.u32 	%r1296, %r1294, 8, 8;
	cvt.u16.u32 	%rs45, %r1296;
	bfe.u32 	%r1297, %r1294, 16, 8;
	cvt.u16.u32 	%rs46, %r1297;
	bfe.u32 	%r1298, %r1294, 24, 8;
	cvt.u16.u32 	%rs47, %r1298;
	bar.sync 	0;
	setp.ne.s32 	%p447, %r1, 0;
	@%p447 bra 	$L__BB13_9;
	cvt.u32.u16 	%r1688, %rs4;
	cvt.s32.s8 	%r9, %r1688;
	cvt.u32.u16 	%r1689, %rs5;
	cvt.s32.s8 	%r10, %r1689;
	cvt.u32.u16 	%r1690, %rs6;
	cvt.s32.s8 	%r11, %r1690;
	cvt.u32.u16 	%r1691, %rs7;
	cvt.s32.s8 	%r12, %r1691;
	cvt.u32.u16 	%r1692, %rs8;
	cvt.s32.s8 	%r13, %r1692;
	cvt.u32.u16 	%r1693, %rs9;
	cvt.s32.s8 	%r14, %r1693;
	cvt.u32.u16 	%r1694, %rs10;
	cvt.s32.s8 	%r15, %r1694;
	cvt.u32.u16 	%r1695, %rs11;
	cvt.s32.s8 	%r16, %r1695;
	cvt.u32.u16 	%r1696, %rs12;
	cvt.s32.s8 	%r17, %r1696;
	cvt.u32.u16 	%r1697, %rs13;
	cvt.s32.s8 	%r18, %r1697;
	cvt.u32.u16 	%r1698, %rs14;
	cvt.s32.s8 	%r19, %r1698;
	cvt.u32.u16 	%r1699, %rs15;
	cvt.s32.s8 	%r20, %r1699;
	cvt.u32.u16 	%r1700, %rs16;
	cvt.s32.s8 	%r21, %r1700;
	cvt.u32.u16 	%r1701, %rs17;
	cvt.s32.s8 	%r22, %r1701;
	cvt.u32.u16 	%r1702, %rs18;
	cvt.s32.s8 	%r23, %r1702;
	cvt.u32.u16 	%r1703, %rs19;
	cvt.s32.s8 	%r24, %r1703;
	cvt.u32.u16 	%r1704, %rs20;
	cvt.s32.s8 	%r25, %r1704;
	cvt.u32.u16 	%r1705, %rs21;
	cvt.s32.s8 	%r26, %r1705;
	cvt.u32.u16 	%r1706, %rs22;
	cvt.s32.s8 	%r27, %r1706;
	cvt.u32.u16 	%r1707, %rs23;
	cvt.s32.s8 	%r28, %r1707;
	cvt.u32.u16 	%r1708, %rs24;
	cvt.s32.s8 	%r29, %r1708;
	cvt.u32.u16 	%r1709, %rs25;
	cvt.s32.s8 	%r30, %r1709;
	cvt.u32.u16 	%r1710, %rs26;
	cvt.s32.s8 	%r31, %r1710;
	cvt.u32.u16 	%r1711, %rs27;
	cvt.s32.s8 	%r32, %r1711;
	cvt.u32.u16 	%r1712, %rs28;
	cvt.s32.s8 	%r33, %r1712;
	cvt.u32.u16 	%r1713, %rs29;
	cvt.s32.s8 	%r34, %r1713;
	cvt.u32.u16 	%r1714, %rs30;
	cvt.s32.s8 	%r35, %r1714;
	cvt.u32.u16 	%r1715, %rs31;
	cvt.s32.s8 	%r36, %r1715;
	cvt.u32.u16 	%r1716, %rs32;
	cvt.s32.s8 	%r37, %r1716;
	cvt.u32.u16 	%r1717, %rs33;
	cvt.s32.s8 	%r38, %r1717;
	cvt.u32.u16 	%r1718, %rs34;
	cvt.s32.s8 	%r39, %r1718;
	cvt.u32.u16 	%r1719, %rs35;
	cvt.s32.s8 	%r40, %r1719;
	cvt.u32.u16 	%r1720, %rs36;
	cvt.s32.s8 	%r41, %r1720;
	cvt.u32.u16 	%r1721, %rs37;
	cvt.s32.s8 	%r42, %r1721;
	cvt.u32.u16 	%r1722, %rs38;
	cvt.s32.s8 	%r43, %r1722;
	cvt.u32.u16 	%r1723, %rs39;
	cvt.s32.s8 	%r44, %r1723;
	cvt.u32.u16 	%r1724, %rs40;
	cvt.s32.s8 	%r45, %r1724;
	cvt.u32.u16 	%r1725, %rs41;
	cvt.s32.s8 	%r46, %r1725;
	cvt.u32.u16 	%r1726, %rs42;
	cvt.s32.s8 	%r47, %r1726;
	cvt.u32.u16 	%r1727, %rs43;
	cvt.s32.s8 	%r48, %r1727;
	cvt.u32.u16 	%r1728, %rs44;
	cvt.s32.s8 	%r49, %r1728;
	cvt.u32.u16 	%r1729, %rs45;
	cvt.s32.s8 	%r50, %r1729;
	cvt.u32.u16 	%r1730, %rs46;
	cvt.s32.s8 	%r51, %r1730;
	cvt.u32.u16 	%r1731, %rs47;
	cvt.s32.s8 	%r1732, %r1731;
	add.s32 	%r1733, %r10, %r9;
	add.s32 	%r1734, %r12, %r11;
	add.s32 	%r1735, %r14, %r13;
	add.s32 	%r1736, %r16, %r15;
	add.s32 	%r1737, %r18, %r17;
	add.s32 	%r1738, %r20, %r19;
	add.s32 	%r1739, %r22, %r21;
	add.s32 	%r1740, %r24, %r23;
	add.s32 	%r1741, %r26, %r25;
	add.s32 	%r1742, %r28, %r27;
	add.s32 	%r1743, %r30, %r29;
	add.s32 	%r1744, %r32, %r31;
	add.s32 	%r1745, %r34, %r33;
	add.s32 	%r1746, %r36, %r35;
	add.s32 	%r1747, %r38, %r37;
	add.s32 	%r1748, %r40, %r39;
	add.s32 	%r1749, %r42, %r41;
	add.s32 	%r1750, %r44, %r43;
	add.s32 	%r1751, %r46, %r45;
	add.s32 	%r1752, %r48, %r47;
	add.s32 	%r1753, %r50, %r49;
	add.s32 	%r1754, %r1732, %r51;
	add.s32 	%r1755, %r1734, %r1733;
	add.s32 	%r1756, %r1736, %r1735;
	add.s32 	%r1757, %r1738, %r1737;
	add.s32 	%r1758, %r1740, %r1739;
	add.s32 	%r1759, %r1742, %r1741;
	add.s32 	%r1760, %r1744, %r1743;
	add.s32 	%r1761, %r1746, %r1745;
	add.s32 	%r1762, %r1748, %r1747;
	add.s32 	%r1763, %r1750, %r1749;
	add.s32 	%r1764, %r1752, %r1751;
	add.s32 	%r1765, %r1754, %r1753;
	add.s32 	%r1766, %r1756, %r1755;
	add.s32 	%r1767, %r1758, %r1757;
	add.s32 	%r1768, %r1760, %r1759;
	add.s32 	%r1769, %r1762, %r1761;
	add.s32 	%r1770, %r1764, %r1763;
	add.s32 	%r1771, %r1767, %r1766;
	add.s32 	%r1772, %r1769, %r1768;
	add.s32 	%r1773, %r1765, %r1770;
	add.s32 	%r1774, %r1772, %r1771;
	neg.s32 	%r1775, %r1774;
	setp.ne.s32 	%p518, %r1773, %r1775;
	selp.u16 	%rs48, 1, 0, %p518;
	selp.s32 	%r1776, -1, 0, %p518;
	selp.u32 	%r1664, 1, 0, %p518;
	mov.b32 	%r1665, 1;
	mov.b32 	%r1686, 0;
	mov.b32 	%r1687, -1;
	// begin inline asm
	shfl.sync.up.b32 %r1663, %r1664, %r1665, %r1686, %r1687;
	// end inline asm
	cvt.s32.s8 	%r1777, %r1663;
	setp.ne.s32 	%p519, %r1777, %r1776;
	selp.u16 	%rs437, 1, 0, %p519;
	setp.lt.s32 	%p520, %r1237, 1;
	selp.b16 	%rs438, %rs48, %rs437, %p520;
	cvt.u32.u16 	%r1669, %rs438;
	mov.b32 	%r1670, 2;
	// begin inline asm
	shfl.sync.up.b32 %r1668, %r1669, %r1670, %r1686, %r1687;
	// end inline asm
	cvt.s32.s8 	%r1778, %r1668;
	neg.s32 	%r1779, %r1669;
	setp.ne.s32 	%p521, %r1778, %r1779;
	selp.u16 	%rs439, 1, 0, %p521;
	setp.lt.s32 	%p522, %r1237, 2;
	selp.b16 	%rs440, %rs438, %rs439, %p522;
	cvt.u32.u16 	%r1674, %rs440;
	mov.b32 	%r1675, 4;
	// begin inline asm
	shfl.sync.up.b32 %r1673, %r1674, %r1675, %r1686, %r1687;
	// end inline asm
	cvt.s32.s8 	%r1780, %r1673;
	neg.s32 	%r1781, %r1674;
	setp.ne.s32 	%p523, %r1780, %r1781;
	selp.u16 	%rs441, 1, 0, %p523;
	setp.lt.s32 	%p524, %r1237, 4;
	selp.b16 	%rs442, %rs440, %rs441, %p524;
	cvt.u32.u16 	%r1679, %rs442;
	mov.b32 	%r1680, 8;
	// begin inline asm
	shfl.sync.up.b32 %r1678, %r1679, %r1680, %r1686, %r1687;
	// end inline asm
	cvt.s32.s8 	%r1782, %r1678;
	neg.s32 	%r1783, %r1679;
	setp.ne.s32 	%p525, %r1782, %r1783;
	selp.u16 	%rs443, 1, 0, %p525;
	setp.lt.s32 	%p526, %r1237, 8;
	selp.b16 	%rs49, %rs442, %rs443, %p526;
	cvt.u32.u16 	%r1684, %rs49;
	mov.b32 	%r1685, 16;
	// begin inline asm
	shfl.sync.up.b32 %r1683, %r1684, %r1685, %r1686, %r1687;
	// end inline asm
	cvt.s32.s8 	%r1784, %r1683;
	neg.s32 	%r1785, %r1684;
	setp.ne.s32 	%p527, %r1784, %r1785;
	selp.u16 	%rs50, 1, 0, %p527;
	setp.ne.s32 	%p528, %r1237, 31;
	@%p528 bra 	$L__BB13_7;
	add.s32 	%r1787, %r1243, %r6;
	st.shared.u8 	[%r1787+16], %rs50;
$L__BB13_7:
	setp.lt.s32 	%p529, %r1237, 16;
	selp.b16 	%rs444, %rs49, %rs50, %p529;
	setp.ne.s16 	%p530, %rs444, %rs48;
	bar.sync 	0;
	ld.shared.v2.b32 	{%r1788, %r1789}, [_ZZN3cub18CUB_300001_SM_10006detail4scan16DeviceScanKernelINS2_10policy_hubIbibjN4cuda3std3__44plusIvEEE10Policy1000EN6thrust24THRUST_300001_SM_1000_NS10device_ptrIbEENSE_IiEENS0_13ScanTileStateIbLb1EEES9_NS1_10InputValueIbPbEEjbLb0EbEEvT0_T1_T2_iT3_T4_T5_E12temp_storage+16];
	mov.b64 	%rd56, {%r1790, %r1789};
	bfe.u32 	%r1791, %r1788, 0, 8;
	cvt.u16.u32 	%rs445, %r1791;
	bfe.s32 	%r1792, %r1788, 0, 8;
	bfe.s32 	%r1793, %r1788, 8, 8;
	neg.s32 	%r1794, %r1793;
	setp.ne.s32 	%p531, %r1792, %r1794;
	setp.eq.s32 	%p532, %r6, 2;
	selp.u16 	%rs446, 1, 0, %p531;
	selp.b16 	%rs447, %rs446, %rs445, %p532;
	selp.u32 	%r1795, 1, 0, %p531;
	bfe.s32 	%r1796, %r1788, 16, 8;
	neg.s32 	%r1797, %r1796;
	setp.ne.s32 	%p533, %r1795, %r1797;
	setp.eq.s32 	%p534, %r6, 3;
	selp.u16 	%rs448, 1, 0, %p533;
	selp.b16 	%rs449, %rs448, %rs447, %p534;
	selp.u32 	%r1798, 1, 0, %p533;
	bfe.s32 	%r1799, %r1788, 24, 8;
	neg.s32 	%r1800, %r1799;
	setp.ne.s32 	%p535, %r1798, %r1800;
	setp.eq.s32 	%p536, %r6, 4;
	selp.u16 	%rs450, 1, 0, %p535;
	selp.b16 	%rs451, %rs450, %rs449, %p536;
	selp.u32 	%r1801, 1, 0, %p535;
	bfe.s32 	%r1802, %r1789, 0, 8;
	neg.s32 	%r1803, %r1802;
	setp.ne.s32 	%p537, %r1801, %r1803;
	setp.eq.s32 	%p538, %r6, 5;
	selp.u16 	%rs452, 1, 0, %p537;
	selp.b16 	%rs453, %rs452, %rs451, %p538;
	shr.u64 	%rd57, %rd56, 40;
	cvt.u32.u64 	%r1804, %rd57;
	selp.u32 	%r1805, 1, 0, %p537;
	cvt.s32.s8 	%r1806, %r1804;
	neg.s32 	%r1807, %r1806;
	setp.ne.s32 	%p539, %r1805, %r1807;
	cvt.u32.u16 	%r1808, %rs462;
	cvt.s32.s8 	%r1809, %r1808;
	cvt.u32.u16 	%r1810, %rs453;
	cvt.s32.s8 	%r1811, %r1810;
	neg.s32 	%r1812, %r1811;
	setp.ne.s32 	%p540, %r1809, %r1812;
	selp.u16 	%rs454, 1, 0, %p540;
	setp.lt.u32 	%p541, %r4, 32;
	selp.b16 	%rs455, %rs462, %rs454, %p541;
	and.b16  	%rs456, %rs455, 255;
	selp.s16 	%rs457, -1, 0, %p530;
	and.b16  	%rs458, %rs457, 255;
	setp.ne.s16 	%p542, %rs456, %rs458;
	selp.u16 	%rs459, 1, 0, %p542;
	setp.eq.s32 	%p543, %r1237, 0;
	selp.b16 	%rs475, %rs455, %rs459, %p543;
	cvt.u32.u16 	%r1813, %rs475;
	cvt.s32.s8 	%r1814, %r1813;
	neg.s32 	%r1815, %r9;
	setp.ne.s32 	%p588, %r1814, %r1815;
	selp.u32 	%r1816, 1, 0, %p588;
	neg.s32 	%r1817, %r10;
	setp.ne.s32 	%p587, %r1816, %r1817;
	selp.u32 	%r1818, 1, 0, %p587;
	neg.s32 	%r1819, %r11;
	setp.ne.s32 	%p586, %r1818, %r1819;
	selp.u32 	%r1820, 1, 0, %p586;
	neg.s32 	%r1821, %r12;
	setp.ne.s32 	%p585, %r1820, %r1821;
	selp.u32 	%r1822, 1, 0, %p585;
	neg.s32 	%r1823, %r13;
	setp.ne.s32 	%p584, %r1822, %r1823;
	selp.u32 	%r1824, 1, 0, %p584;
	neg.s32 	%r1825, %r14;
	setp.ne.s32 	%p583, %r1824, %r1825;
	selp.u32 	%r1826, 1, 0, %p583;
	neg.s32 	%r1827, %r15;
	setp.ne.s32 	%p582, %r1826, %r1827;
	selp.u32 	%r1828, 1, 0, %p582;
	neg.s32 	%r1829, %r16;
	setp.ne.s32 	%p581, %r1828, %r1829;
	selp.u32 	%r1830, 1, 0, %p581;
	neg.s32 	%r1831, %r17;
	setp.ne.s32 	%p580, %r1830, %r1831;
	selp.u32 	%r1832, 1, 0, %p580;
	neg.s32 	%r1833, %r18;
	setp.ne.s32 	%p579, %r1832, %r1833;
	selp.u32 	%r1834, 1, 0, %p579;
	neg.s32 	%r1835, %r19;
	setp.ne.s32 	%p578, %r1834, %r1835;
	selp.u32 	%r1836, 1, 0, %p578;
	neg.s32 	%r1837, %r20;
	setp.ne.s32 	%p577, %r1836, %r1837;
	selp.u32 	%r1838, 1, 0, %p577;
	neg.s32 	%r1839, %r21;
	setp.ne.s32 	%p576, %r1838, %r1839;
	selp.u32 	%r1840, 1, 0, %p576;
	neg.s32 	%r1841, %r22;
	setp.ne.s32 	%p575, %r1840, %r1841;
	selp.u32 	%r1842, 1, 0, %p575;
	neg.s32 	%r1843, %r23;
	setp.ne.s32 	%p574, %r1842, %r1843;
	selp.u32 	%r1844, 1, 0, %p574;
	neg.s32 	%r1845, %r24;
	setp.ne.s32 	%p573, %r1844, %r1845;
	selp.u32 	%r1846, 1, 0, %p573;
	neg.s32 	%r1847, %r25;
	setp.ne.s32 	%p572, %r1846, %r1847;
	selp.u32 	%r1848, 1, 0, %p572;
	neg.s32 	%r1849, %r26;
	setp.ne.s32 	%p571, %r1848, %r1849;
	selp.u32 	%r1850, 1, 0, %p571;
	neg.s32 	%r1851, %r27;
	setp.ne.s32 	%p570, %r1850, %r1851;
	selp.u32 	%r1852, 1, 0, %p570;
	neg.s32 	%r1853, %r28;
	setp.ne.s32 	%p569, %r1852, %r1853;
	selp.u32 	%r1854, 1, 0, %p569;
	neg.s32 	%r1855, %r29;
	setp.ne.s32 	%p568, %r1854, %r1855;
	selp.u32 	%r1856, 1, 0, %p568;
	neg.s32 	%r1857, %r30;
	setp.ne.s32 	%p567, %r1856, %r1857;
	selp.u32 	%r1858, 1, 0, %p567;
	neg.s32 	%r1859, %r31;
	setp.ne.s32 	%p566, %r1858, %r1859;
	selp.u32 	%r1860, 1, 0, %p566;
	neg.s32 	%r1861, %r32;
	setp.ne.s32 	%p565, %r1860, %r1861;
	selp.u32 	%r1862, 1, 0, %p565;
	neg.s32 	%r1863, %r33;
	setp.ne.s32 	%p564, %r1862, %r1863;
	selp.u32 	%r1864, 1, 0, %p564;
	neg.s32 	%r1865, %r34;
	setp.ne.s32 	%p563, %r1864, %r1865;
	selp.u32 	%r1866, 1, 0, %p563;
	neg.s32 	%r1867, %r35;
	setp.ne.s32 	%p562, %r1866, %r1867;
	selp.u32 	%r1868, 1, 0, %p562;
	neg.s32 	%r1869, %r36;
	setp.ne.s32 	%p561, %r1868, %r1869;
	selp.u32 	%r1870, 1, 0, %p561;
	neg.s32 	%r1871, %r37;
	setp.ne.s32 	%p560, %r1870, %r1871;
	selp.u32 	%r1872, 1, 0, %p560;
	neg.s32 	%r1873, %r38;
	setp.ne.s32 	%p559, %r1872, %r1873;
	selp.u32 	%r1874, 1, 0, %p559;
	neg.s32 	%r1875, %r39;
	setp.ne.s32 	%p558, %r1874, %r1875;
	selp.u32 	%r1876, 1, 0, %p558;
	neg.s32 	%r1877, %r40;
	setp.ne.s32 	%p557, %r1876, %r1877;
	selp.u32 	%r1878, 1, 0, %p557;
	neg.s32 	%r1879, %r41;
	setp.ne.s32 	%p556, %r1878, %r1879;
	selp.u32 	%r1880, 1, 0, %p556;
	neg.s32 	%r1881, %r42;
	setp.ne.s32 	%p555, %r1880, %r1881;
	selp.u32 	%r1882, 1, 0, %p555;
	neg.s32 	%r1883, %r43;
	setp.ne.s32 	%p554, %r1882, %r1883;
	selp.u32 	%r1884, 1, 0, %p554;
	neg.s32 	%r1885, %r44;
	setp.ne.s32 	%p553, %r1884, %r1885;
	selp.u32 	%r1886, 1, 0, %p553;
	neg.s32 	%r1887, %r45;
	setp.ne.s32 	%p552, %r1886, %r1887;
	selp.u32 	%r1888, 1, 0, %p552;
	neg.s32 	%r1889, %r46;
	setp.ne.s32 	%p551, %r1888, %r1889;
	selp.u32 	%r1890, 1, 0, %p551;
	neg.s32 	%r1891, %r47;
	setp.ne.s32 	%p550, %r1890, %r1891;
	selp.u32 	%r1892, 1, 0, %p550;
	neg.s32 	%r1893, %r48;
	setp.ne.s32 	%p549, %r1892, %r1893;
	selp.u32 	%r1894, 1, 0, %p549;
	neg.s32 	%r1895, %r49;
	setp.ne.s32 	%p548, %r1894, %r1895;
	selp.u32 	%r1896, 1, 0, %p548;
	neg.s32 	%r1897, %r50;
	setp.ne.s32 	%p547, %r1896, %r1897;
	selp.u32 	%r1898, 1, 0, %p547;
	neg.s32 	%r1899, %r51;
	setp.ne.s32 	%p546, %r1898, %r1899;
	selp.s16 	%rs52, -1, 0, %p539;
	setp.ne.s32 	%p544, %r4, 0;
	@%p544 bra 	$L__BB13_60;
	and.b16  	%rs460, %rs52, 255;
	and.b16  	%rs461, %rs462, 255;
	setp.eq.s16 	%p545, %rs461, %rs460;
	add.s64 	%rd58, %rd18, 128;
	selp.b32 	%r1900, 101, 357, %p545;
	// begin inline asm
	st.relaxed.gpu.u32 [%rd58], %r1900;
	// end inline asm
	bra.uni 	$L__BB13_60;
$L__BB13_9:
	cvt.u32.u16 	%r1324, %rs4;
	cvt.s32.s8 	%r52, %r1324;
	cvt.u32.u16 	%r1325, %rs5;
	cvt.s32.s8 	%r53, %r1325;
	cvt.u32.u16 	%r1326, %rs6;
	cvt.s32.s8 	%r54, %r1326;
	cvt.u32.u16 	%r1327, %rs7;
	cvt.s32.s8 	%r55, %r1327;
	cvt.u32.u16 	%r1328, %rs8;
	cvt.s32.s8 	%r56, %r1328;
	cvt.u32.u16 	%r1329, %rs9;
	cvt.s32.s8 	%r57, %r1329;
	cvt.u32.u16 	%r1330, %rs10;
	cvt.s32.s8 	%r58, %r1330;
	cvt.u32.u16 	%r1331, %rs11;
	cvt.s32.s8 	%r59, %r1331;
	cvt.u32.u16 	%r1332, %rs12;
	cvt.s32.s8 	%r60, %r1332;
	cvt.u32.u16 	%r1333, %rs13;
	cvt.s32.s8 	%r61, %r1333;
	cvt.u32.u16 	%r1334, %rs14;
	cvt.s32.s8 	%r62, %r1334;
	cvt.u32.u16 	%r1335, %rs15;
	cvt.s32.s8 	%r63, %r1335;
	cvt.u32.u16 	%r1336, %rs16;
	cvt.s32.s8 	%r64, %r1336;
	cvt.u32.u16 	%r1337, %rs17;
	cvt.s32.s8 	%r65, %r1337;
	cvt.u32.u16 	%r1338, %rs18;
	cvt.s32.s8 	%r66, %r1338;
	cvt.u32.u16 	%r1339, %rs19;
	cvt.s32.s8 	%r67, %r1339;
	cvt.u32.u16 	%r1340, %rs20;
	cvt.s32.s8 	%r68, %r1340;
	cvt.u32.u16 	%r1341, %rs21;
	cvt.s32.s8 	%r69, %r1341;
	cvt.u32.u16 	%r1342, %rs22;
	cvt.s32.s8 	%r70, %r1342;
	cvt.u32.u16 	%r1343, %rs23;
	cvt.s32.s8 	%r71, %r1343;
	cvt.u32.u16 	%r1344, %rs24;
	cvt.s32.s8 	%r72, %r1344;
	cvt.u32.u16 	%r1345, %rs25;
	cvt.s32.s8 	%r73, %r1345;
	cvt.u32.u16 	%r1346, %rs26;
	cvt.s32.s8 	%r74, %r1346;
	cvt.u32.u16 	%r1347, %rs27;
	cvt.s32.s8 	%r75, %r1347;
	cvt.u32.u16 	%r1348, %rs28;
	cvt.s32.s8 	%r76, %r1348;
	cvt.u32.u16 	%r1349, %rs29;
	cvt.s32.s8 	%r77, %r1349;
	cvt.u32.u16 	%r1350, %rs30;
	cvt.s32.s8 	%r78, %r1350;
	cvt.u32.u16 	%r1351, %rs31;
	cvt.s32.s8 	%r79, %r1351;
	cvt.u32.u16 	%r1352, %rs32;
	cvt.s32.s8 	%r80, %r1352;
	cvt.u32.u16 	%r1353, %rs33;
	cvt.s32.s8 	%r81, %r1353;
	cvt.u32.u16 	%r1354, %rs34;
	cvt.s32.s8 	%r82, %r1354;
	cvt.u32.u16 	%r1355, %rs35;
	cvt.s32.s8 	%r83, %r1355;
	cvt.u32.u16 	%r1356, %rs36;
	cvt.s32.s8 	%r84, %r1356;
	cvt.u32.u16 	%r1357, %rs37;
	cvt.s32.s8 	%r85, %r1357;
	cvt.u32.u16 	%r1358, %rs38;
	cvt.s32.s8 	%r86, %r1358;
	cvt.u32.u16 	%r1359, %rs39;
	cvt.s32.s8 	%r87, %r1359;
	cvt.u32.u16 	%r1360, %rs40;
	cvt.s32.s8 	%r88, %r1360;
	cvt.u32.u16 	%r1361, %rs41;
	cvt.s32.s8 	%r89, %r1361;
	cvt.u32.u16 	%r1362, %rs42;
	cvt.s32.s8 	%r90, %r1362;
	cvt.u32.u16 	%r1363, %rs43;
	cvt.s32.s8 	%r91, %r1363;
	cvt.u32.u16 	%r1364, %rs44;
	cvt.s32.s8 	%r92, %r1364;
	cvt.u32.u16 	%r1365, %rs45;
	cvt.s32.s8 	%r93, %r1365;
	cvt.u32.u16 	%r1366, %rs46;
	cvt.s32.s8 	%r94, %r1366;
	cvt.u32.u16 	%r1367, %rs47;
	cvt.s32.s8 	%r1368, %r1367;
	add.s32 	%r1369, %r53, %r52;
	add.s32 	%r1370, %r55, %r54;
	add.s32 	%r1371, %r57, %r56;
	add.s32 	%r1372, %r59, %r58;
	add.s32 	%r1373, %r61, %r60;
	add.s32 	%r1374, %r63, %r62;
	add.s32 	%r1375, %r65, %r64;
	add.s32 	%r1376, %r67, %r66;
	add.s32 	%r1377, %r69, %r68;
	add.s32 	%r1378, %r71, %r70;
	add.s32 	%r1379, %r73, %r72;
	add.s32 	%r1380, %r75, %r74;
	add.s32 	%r1381, %r77, %r76;
	add.s32 	%r1382, %r79, %r78;
	add.s32 	%r1383, %r81, %r80;
	add.s32 	%r1384, %r83, %r82;
	add.s32 	%r1385, %r85, %r84;
	add.s32 	%r1386, %r87, %r86;
	add.s32 	%r1387, %r89, %r88;
	add.s32 	%r1388, %r91, %r90;
	add.s32 	%r1389, %r93, %r92;
	add.s32 	%r1390, %r1368, %r94;
	add.s32 	%r1391, %r1370, %r1369;
	add.s32 	%r1392, %r1372, %r1371;
	add.s32 	%r1393, %r1374, %r1373;
	add.s32 	%r1394, %r1376, %r1375;
	add.s32 	%r1395, %r1378, %r1377;
	add.s32 	%r1396, %r1380, %r1379;
	add.s32 	%r1397, %r1382, %r1381;
	add.s32 	%r1398, %r1384, %r1383;
	add.s32 	%r1399, %r1386, %r1385;
	add.s32 	%r1400, %r1388, %r1387;
	add.s32 	%r1401, %r1390, %r1389;
	add.s32 	%r1402, %r1392, %r1391;
	add.s32 	%r1403, %r1394, %r1393;
	add.s32 	%r1404, %r1396, %r1395;
	add.s32 	%r1405, %r1398, %r1397;
	add.s32 	%r1406, %r1400, %r1399;
	add.s32 	%r1407, %r1403, %r1402;
	add.s32 	%r1408, %r1405, %r1404;
	add.s32 	%r1409, %r1401, %r1406;
	add.s32 	%r1410, %r1408, %r1407;
	neg.s32 	%r1411, %r1410;
	setp.ne.s32 	%p448, %r1409, %r1411;
	selp.u16 	%rs53, 1, 0, %p448;
	selp.s32 	%r1412, -1, 0, %p448;
	selp.u32 	%r1300, 1, 0, %p448;
	mov.b32 	%r1301, 1;
	mov.b32 	%r1322, 0;
	mov.b32 	%r1323, -1;
	// begin inline asm
	shfl.sync.up.b32 %r1299, %r1300, %r1301, %r1322, %r1323;
	// end inline asm
	cvt.s32.s8 	%r1413, %r1299;
	setp.ne.s32 	%p449, %r1413, %r1412;
	selp.u16 	%rs407, 1, 0, %p449;
	setp.lt.s32 	%p450, %r1237, 1;
	selp.b16 	%rs408, %rs53, %rs407, %p450;
	cvt.u32.u16 	%r1305, %rs408;
	mov.b32 	%r1306, 2;
	// begin inline asm
	shfl.sync.up.b32 %r1304, %r1305, %r1306, %r1322, %r1323;
	// end inline asm
	cvt.s32.s8 	%r1414, %r1304;
	neg.s32 	%r1415, %r1305;
	setp.ne.s32 	%p451, %r1414, %r1415;
	selp.u16 	%rs409, 1, 0, %p451;
	setp.lt.s32 	%p452, %r1237, 2;
	selp.b16 	%rs410, %rs408, %rs409, %p452;
	cvt.u32.u16 	%r1310, %rs410;
	mov.b32 	%r1311, 4;
	// begin inline asm
	shfl.sync.up.b32 %r1309, %r1310, %r1311, %r1322, %r1323;
	// end inline asm
	cvt.s32.s8 	%r1416, %r1309;
	neg.s32 	%r1417, %r1310;
	setp.ne.s32 	%p453, %r1416, %r1417;
	selp.u16 	%rs411, 1, 0, %p453;
	setp.lt.s32 	%p454, %r1237, 4;
	selp.b16 	%rs412, %rs410, %rs411, %p454;
	cvt.u32.u16 	%r1315, %rs412;
	mov.b32 	%r1316, 8;
	// begin inline asm
	shfl.sync.up.b32 %r1314, %r1315, %r1316, %r1322, %r1323;
	// end inline asm
	cvt.s32.s8 	%r1418, %r1314;
	neg.s32 	%r1419, %r1315;
	setp.ne.s32 	%p455, %r1418, %r1419;
	selp.u16 	%rs413, 1, 0, %p455;
	setp.lt.s32 	%p456, %r1237, 8;
	selp.b16 	%rs414, %rs412, %rs413, %p456;
	cvt.u32.u16 	%r1320, %rs414;
	mov.b32 	%r1321, 16;
	// begin inline asm
	shfl.sync.up.b32 %r1319, %r1320, %r1321, %r1322, %r1323;
	// end inline asm
	cvt.s32.s8 	%r1420, %r1319;
	neg.s32 	%r1421, %r1320;
	setp.ne.s32 	%p457, %r1420, %r1421;
	selp.u16 	%rs54, 1, 0, %p457;
	setp.lt.s32 	%p458, %r1237, 16;
	selp.b16 	%rs55, %rs414, %rs54, %p458;
	setp.ne.s32 	%p459, %r1237, 31;
	@%p459 bra 	$L__BB13_11;
	add.s32 	%r1423, %r1243, %r6;
	st.shared.u8 	[%r1423+16], %rs54;
$L__BB13_11:
	bar.sync 	0;
	ld.shared.v2.b32 	{%r1424, %r1425}, [_ZZN3cub18CUB_300001_SM_10006detail4scan16DeviceScanKernelINS2_10policy_hubIbibjN4cuda3std3__44plusIvEEE10Policy1000EN6thrust24THRUST_300001_SM_1000_NS10device_ptrIbEENSE_IiEENS0_13ScanTileStateIbLb1EEES9_NS1_10InputValueIbPbEEjbLb0EbEEvT0_T1_T2_iT3_T4_T5_E12temp_storage+16];
	mov.b64 	%rd43, {%r1426, %r1425};
	bfe.u32 	%r1427, %r1424, 0, 8;
	cvt.u16.u32 	%rs415, %r1427;
	bfe.s32 	%r1428, %r1424, 0, 8;
	bfe.s32 	%r1429, %r1424, 8, 8;
	neg.s32 	%r1430, %r1429;
	setp.ne.s32 	%p460, %r1428, %r1430;
	setp.eq.s32 	%p461, %r6, 2;
	selp.u16 	%rs416, 1, 0, %p460;
	selp.b16 	%rs417, %rs416, %rs415, %p461;
	selp.u32 	%r1431, 1, 0, %p460;
	bfe.s32 	%r1432, %r1424, 16, 8;
	neg.s32 	%r1433, %r1432;
	setp.ne.s32 	%p462, %r1431, %r1433;
	setp.eq.s32 	%p463, %r6, 3;
	selp.u16 	%rs418, 1, 0, %p462;
	selp.b16 	%rs419, %rs418, %rs417, %p463;
	selp.u32 	%r1434, 1, 0, %p462;
	bfe.s32 	%r1435, %r1424, 24, 8;
	neg.s32 	%r1436, %r1435;
	setp.ne.s32 	%p464, %r1434, %r1436;
	setp.eq.s32 	%p465, %r6, 4;
	selp.u16 	%rs420, 1, 0, %p464;
	selp.b16 	%rs421, %rs420, %rs419, %p465;
	selp.u32 	%r1437, 1, 0, %p464;
	bfe.s32 	%r1438, %r1425, 0, 8;
	neg.s32 	%r1439, %r1438;
	setp.ne.s32 	%p466, %r1437, %r1439;
	setp.eq.s32 	%p467, %r6, 5;
	selp.u16 	%rs422, 1, 0, %p466;
	selp.b16 	%rs56, %rs422, %rs421, %p467;
	shr.u64 	%rd44, %rd43, 40;
	cvt.u32.u64 	%r1440, %rd44;
	selp.u32 	%r95, 1, 0, %p466;
	cvt.s32.s8 	%r1441, %r1440;
	neg.s32 	%r96, %r1441;
	setp.lt.u32 	%p468, %r4, 32;
	@%p468 bra 	$L__BB13_13;
	setp.ne.s16 	%p469, %rs55, %rs53;
	selp.s16 	%rs423, -1, 0, %p469;
	and.b16  	%rs424, %rs423, 255;
	and.b16  	%rs425, %rs56, 255;
	setp.ne.s16 	%p470, %rs425, %rs424;
	selp.u16 	%rs426, 1, 0, %p470;
	setp.eq.s32 	%p471, %r1237, 0;
	selp.b16 	%rs475, %rs56, %rs426, %p471;
	bra.uni 	$L__BB13_57;
$L__BB13_13:
	setp.ne.s32 	%p472, %r4, 0;
	mul.wide.s32 	%rd45, %r1, 4;
	add.s64 	%rd6, %rd18, %rd45;
	@%p472 bra 	$L__BB13_15;
	setp.ne.s32 	%p473, %r95, %r96;
	selp.u16 	%rs427, 1, 0, %p473;
	st.shared.u8 	[_ZZN3cub18CUB_300001_SM_10006detail4scan16DeviceScanKernelINS2_10policy_hubIbibjN4cuda3std3__44plusIvEEE10Policy1000EN6thrust24THRUST_300001_SM_1000_NS10device_ptrIbEENSE_IiEENS0_13ScanTileStateIbLb1EEES9_NS1_10InputValueIbPbEEjbLb0EbEEvT0_T1_T2_iT3_T4_T5_E12temp_storage+3], %rs427;
	add.s64 	%rd46, %rd6, 128;
	selp.b32 	%r1442, 356, 100, %p473;
	// begin inline asm
	st.relaxed.gpu.u32 [%rd46], %r1442;
	// end inline asm
$L__BB13_15:
	not.b32 	%r1443, %r4;
	add.s32 	%r2027, %r1, %r1443;
	mov.u32 	%r98, %nctaid.x;
	setp.gt.u32 	%p474, %r98, 499;
	@%p474 bra 	$L__BB13_17;
	membar.cta;
	bra.uni 	$L__BB13_18;
$L__BB13_17:
	mov.b32 	%r1444, 1140;
	// begin inline asm
	nanosleep.u32 %r1444;
	// end inline asm
$L__BB13_18:
	mul.wide.s32 	%rd48, %r2027, 4;
	add.s64 	%rd49, %rd18, %rd48;
	add.s64 	%rd47, %rd49, 128;
	// begin inline asm
	ld.relaxed.gpu.u32 %r2026, [%rd47];
	// end inline asm
$L__BB13_19:
	cvt.u16.u32 	%rs468, %r2026;
	and.b16  	%rs428, %rs468, 255;
	setp.eq.s16 	%p475, %rs428, 99;
	mov.b32 	%r1446, -1;
	vote.sync.any.pred 	%p476, %p475, %r1446;
	not.pred 	%p477, %p476;
	@%p477 bra 	$L__BB13_24;
	setp.gt.u32 	%p517, %r98, 499;
	@%p517 bra 	$L__BB13_22;
	membar.cta;
	bra.uni 	$L__BB13_23;
$L__BB13_22:
	mov.b32 	%r1661, 168;
	// begin inline asm
	nanosleep.u32 %r1661;
	// end inline asm
$L__BB13_23:
	// begin inline asm
	ld.relaxed.gpu.u32 %r2026, [%rd47];
	// end inline asm
	bra.uni 	$L__BB13_19;
$L__BB13_24:
	shr.u32 	%r102, %r2026, 8;
	cvt.u16.u32 	%rs464, %r102;
	setp.eq.s16 	%p478, %rs428, 101;
	mov.b32 	%r1453, -1;
	vote.sync.ballot.b32 	%r1454, %p478, %r1453;
	// begin inline asm
	mov.u32 %r1448, %lanemask_ge;
	// end inline asm
	and.b32  	%r1455, %r1454, %r1448;
	or.b32  	%r1456, %r1455, -2147483648;
	add.s32 	%r1457, %r1456, -1;
	not.b32 	%r1458, %r1456;
	and.b32  	%r1459, %r1458, %r1457;
	popc.b32 	%r104, %r1459;
	and.b32  	%r1450, %r102, 255;
	mov.b32 	%r1451, 1;
	// begin inline asm
	shfl.sync.down.b32 %r1449, %r1450, %r1451, %r104, %r1453;
	// end inline asm
	setp.ge.s32 	%p480, %r1237, %r104;
	@%p480 bra 	$L__BB13_26;
	cvt.s32.s8 	%r1460, %r1449;
	cvt.s32.s8 	%r1461, %r102;
	neg.s32 	%r1462, %r1461;
	setp.ne.s32 	%p481, %r1460, %r1462;
	selp.u16 	%rs464, 1, 0, %p481;
$L__BB13_26:
	cvt.u32.u16 	%r1468, %rs464;
	and.b32  	%r1464, %r1468, 255;
	mov.b32 	%r1465, 2;
	mov.b32 	%r1467, -1;
	// begin inline asm
	shfl.sync.down.b32 %r1463, %r1464, %r1465, %r104, %r1467;
	// end inline asm
	add.s32 	%r107, %r1237, 2;
	setp.gt.s32 	%p482, %r107, %r104;
	@%p482 bra 	$L__BB13_28;
	cvt.s32.s8 	%r1469, %r1463;
	cvt.s32.s8 	%r1471, %r1468;
	neg.s32 	%r1472, %r1471;
	setp.ne.s32 	%p483, %r1469, %r1472;
	selp.u16 	%rs464, 1, 0, %p483;
$L__BB13_28:
	cvt.u32.u16 	%r1478, %rs464;
	and.b32  	%r1474, %r1478, 255;
	mov.b32 	%r1475, 4;
	mov.b32 	%r1477, -1;
	// begin inline asm
	shfl.sync.down.b32 %r1473, %r1474, %r1475, %r104, %r1477;
	// end inline asm
	add.s32 	%r109, %r1237, 4;
	setp.gt.s32 	%p484, %r109, %r104;
	@%p484 bra 	$L__BB13_30;
	cvt.s32.s8 	%r1479, %r1473;
	cvt.s32.s8 	%r1481, %r1478;
	neg.s32 	%r1482, %r1481;
	setp.ne.s32 	%p485, %r1479, %r1482;
	selp.u16 	%rs464, 1, 0, %p485;
$L__BB13_30:
	cvt.u32.u16 	%r1488, %rs464;
	and.b32  	%r1484, %r1488, 255;
	mov.b32 	%r1485, 8;
	mov.b32 	%r1487, -1;
	// begin inline asm
	shfl.sync.down.b32 %r1483, %r1484, %r1485, %r104, %r1487;
	// end inline asm
	add.s32 	%r111, %r1237, 8;
	setp.gt.s32 	%p486, %r111, %r104;
	@%p486 bra 	$L__BB13_32;
	cvt.s32.s8 	%r1489, %r1483;
	cvt.s32.s8 	%r1491, %r1488;
	neg.s32 	%r1492, %r1491;
	setp.ne.s32 	%p487, %r1489, %r1492;
	selp.u16 	%rs464, 1, 0, %p487;
$L__BB13_32:
	cvt.u32.u16 	%r1498, %rs464;
	and.b32  	%r1494, %r1498, 255;
	mov.b32 	%r1495, 16;
	mov.b32 	%r1497, -1;
	// begin inline asm
	shfl.sync.down.b32 %r1493, %r1494, %r1495, %r104, %r1497;
	// end inline asm
	add.s32 	%r113, %r1237, 16;
	setp.gt.s32 	%p488, %r113, %r104;
	@%p488 bra 	$L__BB13_34;
	cvt.s32.s8 	%r1499, %r1493;
	cvt.s32.s8 	%r1501, %r1498;
	neg.s32 	%r1502, %r1501;
	setp.ne.s32 	%p489, %r1499, %r1502;
	selp.u16 	%rs464, 1, 0, %p489;
$L__BB13_34:
	add.s64 	%rd8, %rd18, 128;
$L__BB13_35:
	and.b16  	%rs430, %rs468, 255;
	setp.ne.s16 	%p490, %rs430, 101;
	mov.b32 	%r1503, -1;
	vote.sync.all.pred 	%p491, %p490, %r1503;
	not.pred 	%p492, %p491;
	@%p492 bra 	$L__BB13_53;
	mul.wide.s32 	%rd52, %r2027, 4;
	add.s64 	%rd53, %rd8, %rd52;
	add.s64 	%rd51, %rd53, -128;
	// begin inline asm
	ld.relaxed.gpu.u32 %r2028, [%rd51];
	// end inline asm
$L__BB13_37:
	cvt.u16.u32 	%rs468, %r2028;
	and.b16  	%rs435, %rs468, 255;
	setp.eq.s16 	%p500, %rs435, 99;
	mov.b32 	%r1598, -1;
	vote.sync.any.pred 	%p501, %p500, %r1598;
	not.pred 	%p502, %p501;
	@%p502 bra 	$L__BB13_42;
	setp.gt.u32 	%p516, %r98, 499;
	@%p516 bra 	$L__BB13_40;
	membar.cta;
	bra.uni 	$L__BB13_41;
$L__BB13_40:
	mov.b32 	%r1659, 168;
	// begin inline asm
	nanosleep.u32 %r1659;
	// end inline asm
$L__BB13_41:
	// begin inline asm
	ld.relaxed.gpu.u32 %r2028, [%rd51];
	// end inline asm
	bra.uni 	$L__BB13_37;
$L__BB13_42:
	shr.u32 	%r118, %r2028, 8;
	cvt.u16.u32 	%rs471, %r118;
	setp.eq.s16 	%p503, %rs435, 101;
	mov.b32 	%r1604, -1;
	vote.sync.ballot.b32 	%r1605, %p503, %r1604;
	and.b32  	%r1606, %r1605, %r1448;
	or.b32  	%r1607, %r1606, -2147483648;
	add.s32 	%r1608, %r1607, -1;
	not.b32 	%r1609, %r1607;
	and.b32  	%r1610, %r1609, %r1608;
	popc.b32 	%r119, %r1610;
	and.b32  	%r1601, %r118, 255;
	mov.b32 	%r1602, 1;
	// begin inline asm
	shfl.sync.down.b32 %r1600, %r1601, %r1602, %r119, %r1604;
	// end inline asm
	setp.ge.s32 	%p505, %r1237, %r119;
	@%p505 bra 	$L__BB13_44;
	cvt.s32.s8 	%r1611, %r1600;
	cvt.s32.s8 	%r1612, %r118;
	neg.s32 	%r1613, %r1612;
	setp.ne.s32 	%p506, %r1611, %r1613;
	selp.u16 	%rs471, 1, 0, %p506;
$L__BB13_44:
	cvt.u32.u16 	%r1619, %rs471;
	and.b32  	%r1615, %r1619, 255;
	mov.b32 	%r1616, 2;
	mov.b32 	%r1618, -1;
	// begin inline asm
	shfl.sync.down.b32 %r1614, %r1615, %r1616, %r119, %r1618;
	// end inline asm
	setp.gt.s32 	%p507, %r107, %r119;
	@%p507 bra 	$L__BB13_46;
	cvt.s32.s8 	%r1620, %r1614;
	cvt.s32.s8 	%r1622, %r1619;
	neg.s32 	%r1623, %r1622;
	setp.ne.s32 	%p508, %r1620, %r1623;
	selp.u16 	%rs471, 1, 0, %p508;
$L__BB13_46:
	cvt.u32.u16 	%r1629, %rs471;
	and.b32  	%r1625, %r1629, 255;
	mov.b32 	%r1626, 4;
	mov.b32 	%r1628, -1;
	// begin inline asm
	shfl.sync.down.b32 %r1624, %r1625, %r1626, %r119, %r1628;
	// end inline asm
	setp.gt.s32 	%p509, %r109, %r119;
	@%p509 bra 	$L__BB13_48;
	cvt.s32.s8 	%r1630, %r1624;
	cvt.s32.s8 	%r1632, %r1629;
	neg.s32 	%r1633, %r1632;
	setp.ne.s32 	%p510, %r1630, %r1633;
	selp.u16 	%rs471, 1, 0, %p510;
$L__BB13_48:
	cvt.u32.u16 	%r1639, %rs471;
	and.b32  	%r1635, %r1639, 255;
	mov.b32 	%r1636, 8;
	mov.b32 	%r1638, -1;
	// begin inline asm
	shfl.sync.down.b32 %r1634, %r1635, %r1636, %r119, %r1638;
	// end inline asm
	setp.gt.s32 	%p511, %r111, %r119;
	@%p511 bra 	$L__BB13_50;
	cvt.s32.s8 	%r1640, %r1634;
	cvt.s32.s8 	%r1642, %r1639;
	neg.s32 	%r1643, %r1642;
	setp.ne.s32 	%p512, %r1640, %r1643;
	selp.u16 	%rs471, 1, 0, %p512;
$L__BB13_50:
	cvt.u32.u16 	%r1649, %rs471;
	and.b32  	%r1645, %r1649, 255;
	mov.b32 	%r1646, 16;
	mov.b32 	%r1648, -1;
	// begin inline asm
	shfl.sync.down.b32 %r1644, %r1645, %r1646, %r119, %r1648;
	// end inline asm
	setp.gt.s32 	%p513, %r113, %r119;
	@%p513 bra 	$L__BB13_52;
	cvt.s32.s8 	%r1650, %r1644;
	cvt.s32.s8 	%r1652, %r1649;
	neg.s32 	%r1653, %r1652;
	setp.ne.s32 	%p514, %r1650, %r1653;
	selp.u16 	%rs471, 1, 0, %p514;
$L__BB13_52:
	cvt.u32.u16 	%r1654, %rs471;
	cvt.s32.s8 	%r1655, %r1654;
	cvt.u32.u16 	%r1656, %rs464;
	cvt.s32.s8 	%r1657, %r1656;
	neg.s32 	%r1658, %r1657;
	setp.ne.s32 	%p515, %r1655, %r1658;
	selp.u16 	%rs464, 1, 0, %p515;
	add.s32 	%r2027, %r2027, -32;
	bra.uni 	$L__BB13_35;
$L__BB13_53:
	setp.ne.s32 	%p493, %r4, 0;
	@%p493 bra 	$L__BB13_55;
	setp.ne.s32 	%p494, %r95, %r96;
	selp.s16 	%rs431, -1, 0, %p494;
	and.b16  	%rs432, %rs431, 255;
	and.b16  	%rs433, %rs464, 255;
	setp.ne.s16 	%p495, %rs433, %rs432;
	selp.u16 	%rs434, 1, 0, %p495;
	add.s64 	%rd50, %rd6, 128;
	selp.b32 	%r1505, 357, 101, %p495;
	// begin inline asm
	st.relaxed.gpu.u32 [%rd50], %r1505;
	// end inline asm
	st.shared.u8 	[_ZZN3cub18CUB_300001_SM_10006detail4scan16DeviceScanKernelINS2_10policy_hubIbibjN4cuda3std3__44plusIvEEE10Policy1000EN6thrust24THRUST_300001_SM_1000_NS10device_ptrIbEENSE_IiEENS0_13ScanTileStateIbLb1EEES9_NS1_10InputValueIbPbEEjbLb0EbEEvT0_T1_T2_iT3_T4_T5_E12temp_storage+1], %rs464;
	st.shared.u8 	[_ZZN3cub18CUB_300001_SM_10006detail4scan16DeviceScanKernelINS2_10policy_hubIbibjN4cuda3std3__44plusIvEEE10Policy1000EN6thrust24THRUST_300001_SM_1000_NS10device_ptrIbEENSE_IiEENS0_13ScanTileStateIbLb1EEES9_NS1_10InputValueIbPbEEjbLb0EbEEvT0_T1_T2_iT3_T4_T5_E12temp_storage+2], %rs434;
$L__BB13_55:
	setp.ne.s32 	%p496, %r1237, 0;
	setp.ne.s16 	%p497, %rs55, %rs53;
	selp.u16 	%rs475, 1, 0, %p497;
	@%p496 bra 	$L__BB13_57;
	st.shared.u8 	[_ZZN3cub18CUB_300001_SM_10006detail4scan16DeviceScanKernelINS2_10policy_hubIbibjN4cuda3std3__44plusIvEEE10Policy1000EN6thrust24THRUST_300001_SM_1000_NS10device_ptrIbEENSE_IiEENS0_13ScanTileStateIbLb1EEES9_NS1_10InputValueIbPbEEjbLb0EbEEvT0_T1_T2_iT3_T4_T5_E12temp_storage+28], %rs464;
	mov.u16 	%rs475, %rs464;
$L__BB13_57:
	bar.sync 	0;
	setp.eq.s32 	%p498, %r4, 0;
	@%p498 bra 	$L__BB13_59;
	ld.shared.s8 	%r1506, [_ZZN3cub18CUB_300001_SM_10006detail4scan16DeviceScanKernelINS2_10policy_hubIbibjN4cuda3std3__44plusIvEEE10Policy1000EN6thrust24THRUST_300001_SM_1000_NS10device_ptrIbEENSE_IiEENS0_13ScanTileStateIbLb1EEES9_NS1_10InputValueIbPbEEjbLb0EbEEvT0_T1_T2_iT3_T4_T5_E12temp_storage+28];
	cvt.u32.u16 	%r1507, %rs475;
	cvt.s32.s8 	%r1508, %r1507;
	neg.s32 	%r1509, %r1508;
	setp.ne.s32 	%p499, %r1506, %r1509;
	selp.u16 	%rs475, 1, 0, %p499;
$L__BB13_59:
	cvt.u32.u16 	%r1510, %rs475;
	cvt.s32.s8 	%r1511, %r1510;
	neg.s32 	%r1512, %r52;
	setp.ne.s32 	%p588, %r1511, %r1512;
	selp.u32 	%r1513, 1, 0, %p588;
	neg.s32 	%r1514, %r53;
	setp.ne.s32 	%p587, %r1513, %r1514;
	selp.u32 	%r1515, 1, 0, %p587;
	neg.s32 	%r1516, %r54;
	setp.ne.s32 	%p586, %r1515, %r1516;
	selp.u32 	%r1517, 1, 0, %p586;
	neg.s32 	%r1518, %r55;
	setp.ne.s32 	%p585, %r1517, %r1518;
	selp.u32 	%r1519, 1, 0, %p585;
	neg.s32 	%r1520, %r56;
	setp.ne.s32 	%p584, %r1519, %r1520;
	selp.u32 	%r1521, 1, 0, %p584;
	neg.s32 	%r1522, %r57;
	setp.ne.s32 	%p583, %r1521, %r1522;
	selp.u32 	%r1523, 1, 0, %p583;
	neg.s32 	%r1524, %r58;
	setp.ne.s32 	%p582, %r1523, %r1524;
	selp.u32 	%r1525, 1, 0, %p582;
	neg.s32 	%r1526, %r59;
	setp.ne.s32 	%p581, %r1525, %r1526;
	selp.u32 	%r1527, 1, 0, %p581;
	neg.s32 	%r1528, %r60;
	setp.ne.s32 	%p580, %r1527, %r1528;
	selp.u32 	%r1529, 1, 0, %p580;
	neg.s32 	%r1530, %r61;
	setp.ne.s32 	%p579, %r1529, %r1530;
	selp.u32 	%r1531, 1, 0, %p579;
	neg.s32 	%r1532, %r62;
	setp.ne.s32 	%p578, %r1531, %r1532;
	selp.u32 	%r1533, 1, 0, %p578;
	neg.s32 	%r1534, %r63;
	setp.ne.s32 	%p577, %r1533, %r1534;
	selp.u32 	%r1535, 1, 0, %p577;
	neg.s32 	%r1536, %r64;
	setp.ne.s32 	%p576, %r1535, %r1536;
	selp.u32 	%r1537, 1, 0, %p576;
	neg.s32 	%r1538, %r65;
	setp.ne.s32 	%p575, %r1537, %r1538;
	selp.u32 	%r1539, 1, 0, %p575;
	neg.s32 	%r1540, %r66;
	setp.ne.s32 	%p574, %r1539, %r1540;
	selp.u32 	%r1541, 1, 0, %p574;
	neg.s32 	%r1542, %r67;
	setp.ne.s32 	%p573, %r1541, %r1542;
	selp.u32 	%r1543, 1, 0, %p573;
	neg.s32 	%r1544, %r68;
	setp.ne.s32 	%p572, %r1543, %r1544;
	selp.u32 	%r1545, 1, 0, %p572;
	neg.s32 	%r1546, %r69;
	setp.ne.s32 	%p571, %r1545, %r1546;
	selp.u32 	%r1547, 1, 0, %p571;
	neg.s32 	%r1548, %r70;
	setp.ne.s32 	%p570, %r1547, %r1548;
	selp.u32 	%r1549, 1, 0, %p570;
	neg.s32 	%r1550, %r71;
	setp.ne.s32 	%p569, %r1549, %r1550;
	selp.u32 	%r1551, 1, 0, %p569;
	neg.s32 	%r1552, %r72;
	setp.ne.s32 	%p568, %r1551, %r1552;
	selp.u32 	%r1553, 1, 0, %p568;
	neg.s32 	%r1554, %r73;
	setp.ne.s32 	%p567, %r1553, %r1554;
	selp.u32 	%r1555, 1, 0, %p567;
	neg.s32 	%r1556, %r74;
	setp.ne.s32 	%p566, %r1555, %r1556;
	selp.u32 	%r1557, 1, 0, %p566;
	neg.s32 	%r1558, %r75;
	setp.ne.s32 	%p565, %r1557, %r1558;
	selp.u32 	%r1559, 1, 0, %p565;
	neg.s32 	%r1560, %r76;
	setp.ne.s32 	%p564, %r1559, %r1560;
	selp.u32 	%r1561, 1, 0, %p564;
	neg.s32 	%r1562, %r77;
	setp.ne.s32 	%p563, %r1561, %r1562;
	selp.u32 	%r1563, 1, 0, %p563;
	neg.s32 	%r1564, %r78;
	setp.ne.s32 	%p562, %r1563, %r1564;
	selp.u32 	%r1565, 1, 0, %p562;
	neg.s32 	%r1566, %r79;
	setp.ne.s32 	%p561, %r1565, %r1566;
	selp.u32 	%r1567, 1, 0, %p561;
	neg.s32 	%r1568, %r80;
	setp.ne.s32 	%p560, %r1567, %r1568;
	selp.u32 	%r1569, 1, 0, %p560;
	neg.s32 	%r1570, %r81;
	setp.ne.s32 	%p559, %r1569, %r1570;
	selp.u32 	%r1571, 1, 0, %p559;
	neg.s32 	%r1572, %r82;
	setp.ne.s32 	%p558, %r1571, %r1572;
	selp.u32 	%r1573, 1, 0, %p558;
	neg.s32 	%r1574, %r83;
	setp.ne.s32 	%p557, %r1573, %r1574;
	selp.u32 	%r1575, 1, 0, %p557;
	neg.s32 	%r1576, %r84;
	setp.ne.s32 	%p556, %r1575, %r1576;
	selp.u32 	%r1577, 1, 0, %p556;
	neg.s32 	%r1578, %r85;
	setp.ne.s32 	%p555, %r1577, %r1578;
	selp.u32 	%r1579, 1, 0, %p555;
	neg.s32 	%r1580, %r86;
	setp.ne.s32 	%p554, %r1579, %r1580;
	selp.u32 	%r1581, 1, 0, %p554;
	neg.s32 	%r1582, %r87;
	setp.ne.s32 	%p553, %r1581, %r1582;
	selp.u32 	%r1583, 1, 0, %p553;
	neg.s32 	%r1584, %r88;
	setp.ne.s32 	%p552, %r1583, %r1584;
	selp.u32 	%r1585, 1, 0, %p552;
	neg.s32 	%r1586, %r89;
	setp.ne.s32 	%p551, %r1585, %r1586;
	selp.u32 	%r1587, 1, 0, %p551;
	neg.s32 	%r1588, %r90;
	setp.ne.s32 	%p550, %r1587, %r1588;
	selp.u32 	%r1589, 1, 0, %p550;
	neg.s32 	%r1590, %r91;
	setp.ne.s32 	%p549, %r1589, %r1590;
	selp.u32 	%r1591, 1, 0, %p549;
	neg.s32 	%r1592, %r92;
	setp.ne.s32 	%p548, %r1591, %r1592;
	selp.u32 	%r1593, 1, 0, %p548;
	neg.s32 	%r1594, %r93;
	setp.ne.s32 	%p547, %r1593, %r1594;
	selp.u32 	%r1595, 1, 0, %p547;
	neg.s32 	%r1596, %r94;
	setp.ne.s32 	%p546, %r1595, %r1596;
$L__BB13_60:
	bar.sync 	0;
	selp.u32 	%r1901, 1, 0, %p586;
	selp.u32 	%r1902, 1, 0, %p587;
	prmt.b32 	%r1903, %r1902, %r1901, 0x3340U;
	selp.u32 	%r1904, 1, 0, %p588;
	cvt.u32.u16 	%r1905, %rs475;
	prmt.b32 	%r1906, %r1905, %r1904, 0x3340U;
	prmt.b32 	%r1907, %r1906, %r1903, 0x5410U;
	st.shared.u32 	[%r8], %r1907;
	selp.u32 	%r1908, 1, 0, %p582;
	selp.u32 	%r1909, 1, 0, %p583;
	prmt.b32 	%r1910, %r1909, %r1908, 0x3340U;
	selp.u32 	%r1911, 1, 0, %p584;
	selp.u32 	%r1912, 1, 0, %p585;
	prmt.b32 	%r1913, %r1912, %r1911, 0x3340U;
	prmt.b32 	%r1914, %r1913, %r1910, 0x5410U;
	st.shared.u32 	[%r8+4], %r1914;
	selp.u32 	%r1915, 1, 0, %p578;
	selp.u32 	%r1916, 1, 0, %p579;
	prmt.b32 	%r1917, %r1916, %r1915, 0x3340U;
	selp.u32 	%r1918, 1, 0, %p580;
	selp.u32 	%r1919, 1, 0, %p581;
	prmt.b32 	%r1920, %r1919, %r1918, 0x3340U;
	prmt.b32 	%r1921, %r1920, %r1917, 0x5410U;
	st.shared.u32 	[%r8+8], %r1921;
	selp.u32 	%r1922, 1, 0, %p574;
	selp.u32 	%r1923, 1, 0, %p575;
	prmt.b32 	%r1924, %r1923, %r1922, 0x3340U;
	selp.u32 	%r1925, 1, 0, %p576;
	selp.u32 	%r1926, 1, 0, %p577;
	prmt.b32 	%r1927, %r1926, %r1925, 0x3340U;
	prmt.b32 	%r1928, %r1927, %r1924, 0x5410U;
	st.shared.u32 	[%r8+12], %r1928;
	selp.u32 	%r1929, 1, 0, %p570;
	selp.u32 	%r1930, 1, 0, %p571;
	prmt.b32 	%r1931, %r1930, %r1929, 0x3340U;
	selp.u32 	%r1932, 1, 0, %p572;
	selp.u32 	%r1933, 1, 0, %p573;
	prmt.b32 	%r1934, %r1933, %r1932, 0x3340U;
	prmt.b32 	%r1935, %r1934, %r1931, 0x5410U;
	st.shared.u32 	[%r8+16], %r1935;
	selp.u32 	%r1936, 1, 0, %p566;
	selp.u32 	%r1937, 1, 0, %p567;
	prmt.b32 	%r1938, %r1937, %r1936, 0x3340U;
	selp.u32 	%r1939, 1, 0, %p568;
	selp.u32 	%r1940, 1, 0, %p569;
	prmt.b32 	%r1941, %r1940, %r1939, 0x3340U;
	prmt.b32 	%r1942, %r1941, %r1938, 0x5410U;
	st.shared.u32 	[%r8+20], %r1942;
	selp.u32 	%r1943, 1, 0, %p562;
	selp.u32 	%r1944, 1, 0, %p563;
	prmt.b32 	%r1945, %r1944, %r1943, 0x3340U;
	selp.u32 	%r1946, 1, 0, %p564;
	selp.u32 	%r1947, 1, 0, %p565;
	prmt.b32 	%r1948, %r1947, %r1946, 0x3340U;
	prmt.b32 	%r1949, %r1948, %r1945, 0x5410U;
	st.shared.u32 	[%r8+24], %r1949;
	selp.u32 	%r1950, 1, 0, %p558;
	selp.u32 	%r1951, 1, 0, %p559;
	prmt.b32 	%r1952, %r1951, %r1950, 0x3340U;
	selp.u32 	%r1953, 1, 0, %p560;
	selp.u32 	%r1954, 1, 0, %p561;
	prmt.b32 	%r1955, %r1954, %r1953, 0x3340U;
	prmt.b32 	%r1956, %r1955, %r1952, 0x5410U;
	st.shared.u32 	[%r8+28], %r1956;
	selp.u32 	%r1957, 1, 0, %p554;
	selp.u32 	%r1958, 1, 0, %p555;
	prmt.b32 	%r1959, %r1958, %r1957, 0x3340U;
	selp.u32 	%r1960, 1, 0, %p556;
	selp.u32 	%r1961, 1, 0, %p557;
	prmt.b32 	%r1962, %r1961, %r1960, 0x3340U;
	prmt.b32 	%r1963, %r1962, %r1959, 0x5410U;
	st.shared.u32 	[%r8+32], %r1963;
	selp.u32 	%r1964, 1, 0, %p550;
	selp.u32 	%r1965, 1, 0, %p551;
	prmt.b32 	%r1966, %r1965, %r1964, 0x3340U;
	selp.u32 	%r1967, 1, 0, %p552;
	selp.u32 	%r1968, 1, 0, %p553;
	prmt.b32 	%r1969, %r1968, %r1967, 0x3340U;
	prmt.b32 	%r1970, %r1969, %r1966, 0x5410U;
	st.shared.u32 	[%r8+36], %r1970;
	selp.u32 	%r1971, 1, 0, %p546;
	selp.u32 	%r1972, 1, 0, %p547;
	prmt.b32 	%r1973, %r1972, %r1971, 0x3340U;
	selp.u32 	%r1974, 1, 0, %p548;
	selp.u32 	%r1975, 1, 0, %p549;
	prmt.b32 	%r1976, %r1975, %r1974, 0x3340U;
	prmt.b32 	%r1977, %r1976, %r1973, 0x5410U;
	st.shared.u32 	[%r8+40], %r1977;
	bar.warp.sync 	-1;
	ld.shared.s8 	%r1978, [%r7];
	ld.shared.s8 	%r1979, [%r7+32];
	ld.shared.s8 	%r1980, [%r7+64];
	ld.shared.s8 	%r1981, [%r7+96];
	ld.shared.s8 	%r1982, [%r7+128];
	ld.shared.s8 	%r1983, [%r7+160];
	ld.shared.s8 	%r1984, [%r7+192];
	ld.shared.s8 	%r1985, [%r7+224];
	ld.shared.s8 	%r1986, [%r7+256];
	ld.shared.s8 	%r1987, [%r7+288];
	ld.shared.s8 	%r1988, [%r7+320];
	ld.shared.s8 	%r1989, [%r7+352];
	ld.shared.s8 	%r1990, [%r7+384];
	ld.shared.s8 	%r1991, [%r7+416];
	ld.shared.s8 	%r1992, [%r7+448];
	ld.shared.s8 	%r1993, [%r7+480];
	ld.shared.s8 	%r1994, [%r7+512];
	ld.shared.s8 	%r1995, [%r7+544];
	ld.shared.s8 	%r1996, [%r7+576];
	ld.shared.s8 	%r1997, [%r7+608];
	ld.shared.s8 	%r1998, [%r7+640];
	ld.shared.s8 	%r1999, [%r7+672];
	ld.shared.s8 	%r2000, [%r7+704];
	ld.shared.s8 	%r2001, [%r7+736];
	ld.shared.s8 	%r2002, [%r7+768];
	ld.shared.s8 	%r2003, [%r7+800];
	ld.shared.s8 	%r2004, [%r7+832];
	ld.shared.s8 	%r2005, [%r7+864];
	ld.shared.s8 	%r2006, [%r7+896];
	ld.shared.s8 	%r2007, [%r7+928];
	ld.shared.s8 	%r2008, [%r7+960];
	ld.shared.s8 	%r2009, [%r7+992];
	ld.shared.s8 	%r2010, [%r7+1024];
	ld.shared.s8 	%r2011, [%r7+1056];
	ld.shared.s8 	%r2012, [%r7+1088];
	ld.shared.s8 	%r2013, [%r7+1120];
	ld.shared.s8 	%r2014, [%r7+1152];
	ld.shared.s8 	%r2015, [%r7+1184];
	ld.shared.s8 	%r2016, [%r7+1216];
	ld.shared.s8 	%r2017, [%r7+1248];
	ld.shared.s8 	%r2018, [%r7+1280];
	ld.shared.s8 	%r2019, [%r7+1312];
	ld.shared.s8 	%r2020, [%r7+1344];
	ld.shared.s8 	%r2021, [%r7+1376];
	shl.b64 	%rd59, %rd5, 2;
	add.s64 	%rd60, %rd4, %rd59;
	st.global.u32 	[%rd60], %r1978;
	st.global.u32 	[%rd60+128], %r1979;
	st.global.u32 	[%rd60+256], %r1980;
	st.global.u32 	[%rd60+384], %r1981;
	st.global.u32 	[%rd60+512], %r1982;
	st.global.u32 	[%rd60+640], %r1983;
	st.global.u32 	[%rd60+768], %r1984;
	st.global.u32 	[%rd60+896], %r1985;
	st.global.u32 	[%rd60+1024], %r1986;
	st.global.u32 	[%rd60+1152], %r1987;
	st.global.u32 	[%rd60+1280], %r1988;
	st.global.u32 	[%rd60+1408], %r1989;
	st.global.u32 	[%rd60+1536], %r1990;
	st.global.u32 	[%rd60+1664], %r1991;
	st.global.u32 	[%rd60+1792], %r1992;
	st.global.u32 	[%rd60+1920], %r1993;
	st.global.u32 	[%rd60+2048], %r1994;
	st.global.u32 	[%rd60+2176], %r1995;
	st.global.u32 	[%rd60+2304], %r1996;
	st.global.u32 	[%rd60+2432], %r1997;
	st.global.u32 	[%rd60+2560], %r1998;
	st.global.u32 	[%rd60+2688], %r1999;
	st.global.u32 	[%rd60+2816], %r2000;
	st.global.u32 	[%rd60+2944], %r2001;
	st.global.u32 	[%rd60+3072], %r2002;
	st.global.u32 	[%rd60+3200], %r2003;
	st.global.u32 	[%rd60+3328], %r2004;
	st.global.u32 	[%rd60+3456], %r2005;
	st.global.u32 	[%rd60+3584], %r2006;
	st.global.u32 	[%rd60+3712], %r2007;
	st.global.u32 	[%rd60+3840], %r2008;
	st.global.u32 	[%rd60+3968], %r2009;
	st.global.u32 	[%rd60+4096], %r2010;
	st.global.u32 	[%rd60+4224], %r2011;
	st.global.u32 	[%rd60+4352], %r2012;
	st.global.u32 	[%rd60+4480], %r2013;
	st.global.u32 	[%rd60+4608], %r2014;
	st.global.u32 	[%rd60+4736], %r2015;
	st.global.u32 	[%rd60+4864], %r2016;
	st.global.u32 	[%rd60+4992], %r2017;
	st.global.u32 	[%rd60+5120], %r2018;
	st.global.u32 	[%rd60+5248], %r2019;
	st.global.u32 	[%rd60+5376], %r2020;
	st.global.u32 	[%rd60+5504], %r2021;
	bra.uni 	$L__BB13_295;
$L__BB13_61:
	setp.eq.s32 	%p261, %r3, 0;
	@%p261 bra 	$L__BB13_295;
	cvt.u64.u32 	%rd20, %r2;
	add.s64 	%rd21, %rd3, %rd20;
	mov.u32 	%r126, %tid.x;
	ld.global.u8 	%rs521, [%rd21];
	and.b32  	%r283, %r126, 31;
	and.b32  	%r284, %r126, 992;
	mul.lo.s32 	%r285, %r284, 44;
	or.b32  	%r286, %r285, %r283;
	setp.ge.u32 	%p262, %r286, %r3;
	cvt.u64.u32 	%rd10, %r286;
	add.s64 	%rd11, %rd21, %rd10;
	mov.u16 	%rs478, %rs521;
	@%p262 bra 	$L__BB13_64;
	ld.global.u8 	%rs478, [%rd11];
$L__BB13_64:
	cvt.u32.u64 	%r287, %rd10;
	add.s32 	%r127, %r287, 32;
	setp.ge.u32 	%p263, %r127, %r3;
	mov.u16 	%rs479, %rs521;
	@%p263 bra 	$L__BB13_66;
	ld.global.u8 	%rs479, [%rd11+32];
$L__BB13_66:
	add.s32 	%r128, %r287, 64;
	setp.ge.u32 	%p264, %r128, %r3;
	mov.u16 	%rs480, %rs521;
	@%p264 bra 	$L__BB13_68;
	ld.global.u8 	%rs480, [%rd11+64];
$L__BB13_68:
	add.s32 	%r129, %r287, 96;
	setp.ge.u32 	%p265, %r129, %r3;
	mov.u16 	%rs481, %rs521;
	@%p265 bra 	$L__BB13_70;
	ld.global.u8 	%rs481, [%rd11+96];
$L__BB13_70:
	add.s32 	%r130, %r287, 128;
	setp.ge.u32 	%p266, %r130, %r3;
	mov.u16 	%rs482, %rs521;
	@%p266 bra 	$L__BB13_72;
	ld.global.u8 	%rs482, [%rd11+128];
$L__BB13_72:
	add.s32 	%r131, %r287, 160;
	setp.ge.u32 	%p267, %r131, %r3;
	mov.u16 	%rs483, %rs521;
	@%p267 bra 	$L__BB13_74;
	ld.global.u8 	%rs483, [%rd11+160];
$L__BB13_74:
	add.s32 	%r293, %r287, 192;
	setp.ge.u32 	%p268, %r293, %r3;
	mov.u16 	%rs484, %rs521;
	@%p268 bra 	$L__BB13_76;
	ld.global.u8 	%rs484, [%rd11+192];
$L__BB13_76:
	add.s32 	%r132, %r287, 224;
	setp.ge.u32 	%p269, %r132, %r3;
	mov.u16 	%rs485, %rs521;
	@%p269 bra 	$L__BB13_78;
	ld.global.u8 	%rs485, [%rd11+224];
$L__BB13_78:
	add.s32 	%r133, %r287, 256;
	setp.ge.u32 	%p270, %r133, %r3;
	mov.u16 	%rs486, %rs521;
	@%p270 bra 	$L__BB13_80;
	ld.global.u8 	%rs486, [%rd11+256];
$L__BB13_80:
	add.s32 	%r134, %r287, 288;
	setp.ge.u32 	%p271, %r134, %r3;
	mov.u16 	%rs487, %rs521;
	@%p271 bra 	$L__BB13_82;
	ld.global.u8 	%rs487, [%rd11+288];
$L__BB13_82:
	add.s32 	%r298, %r287, 320;
	setp.ge.u32 	%p272, %r298, %r3;
	mov.u16 	%rs488, %rs521;
	@%p272 bra 	$L__BB13_84;
	ld.global.u8 	%rs488, [%rd11+320];
$L__BB13_84:
	add.s32 	%r300, %r287, 352;
	setp.ge.u32 	%p273, %r300, %r3;
	mov.u16 	%rs489, %rs521;
	@%p273 bra 	$L__BB13_86;
	ld.global.u8 	%rs489, [%rd11+352];
$L__BB13_86:
	add.s32 	%r135, %r287, 384;
	setp.ge.u32 	%p274, %r135, %r3;
	mov.u16 	%rs490, %rs521;
	@%p274 bra 	$L__BB13_88;
	ld.global.u8 	%rs490, [%rd11+384];
$L__BB13_88:
	add.s32 	%r303, %r287, 416;
	setp.ge.u32 	%p275, %r303, %r3;
	mov.u16 	%rs491, %rs521;
	@%p275 bra 	$L__BB13_90;
	ld.global.u8 	%rs491, [%rd11+416];
$L__BB13_90:
	add.s32 	%r136, %r287, 448;
	setp.ge.u32 	%p276, %r136, %r3;
	mov.u16 	%rs492, %rs521;
	@%p276 bra 	$L__BB13_92;
	ld.global.u8 	%rs492, [%rd11+448];
$L__BB13_92:
	add.s32 	%r137, %r287, 480;
	setp.ge.u32 	%p277, %r137, %r3;
	mov.u16 	%rs493, %rs521;
	@%p277 bra 	$L__BB13_94;
	ld.global.u8 	%rs493, [%rd11+480];
$L__BB13_94:
	add.s32 	%r138, %r287, 512;
	setp.ge.u32 	%p278, %r138, %r3;
	mov.u16 	%rs494, %rs521;
	@%p278 bra 	$L__BB13_96;
	ld.global.u8 	%rs494, [%rd11+512];
$L__BB13_96:
	add.s32 	%r139, %r287, 544;
	setp.ge.u32 	%p279, %r139, %r3;
	mov.u16 	%rs495, %rs521;
	@%p279 bra 	$L__BB13_98;
	ld.global.u8 	%rs495, [%rd11+544];
$L__BB13_98:
	add.s32 	%r309, %r287, 576;
	setp.ge.u32 	%p280, %r309, %r3;
	mov.u16 	%rs496, %rs521;
	@%p280 bra 	$L__BB13_100;
	ld.global.u8 	%rs496, [%rd11+576];
$L__BB13_100:
	add.s32 	%r140, %r287, 608;
	setp.ge.u32 	%p281, %r140, %r3;
	mov.u16 	%rs497, %rs521;
	@%p281 bra 	$L__BB13_102;
	ld.global.u8 	%rs497, [%rd11+608];
$L__BB13_102:
	add.s32 	%r141, %r287, 640;
	setp.ge.u32 	%p282, %r141, %r3;
	mov.u16 	%rs498, %rs521;
	@%p282 bra 	$L__BB13_104;
	ld.global.u8 	%rs498, [%rd11+640];
$L__BB13_104:
	add.s32 	%r142, %r287, 672;
	setp.ge.u32 	%p283, %r142, %r3;
	mov.u16 	%rs499, %rs521;
	@%p283 bra 	$L__BB13_106;
	ld.global.u8 	%rs499, [%rd11+672];
$L__BB13_106:
	add.s32 	%r314, %r287, 704;
	setp.ge.u32 	%p284, %r314, %r3;
	mov.u16 	%rs500, %rs521;
	@%p284 bra 	$L__BB13_108;
	ld.global.u8 	%rs500, [%rd11+704];
$L__BB13_108:
	add.s32 	%r143, %r287, 736;
	setp.ge.u32 	%p285, %r143, %r3;
	mov.u16 	%rs501, %rs521;
	@%p285 bra 	$L__BB13_110;
	ld.global.u8 	%rs501, [%rd11+736];
$L__BB13_110:
	add.s32 	%r317, %r287, 768;
	setp.ge.u32 	%p286, %r317, %r3;
	mov.u16 	%rs502, %rs521;
	@%p286 bra 	$L__BB13_112;
	ld.global.u8 	%rs502, [%rd11+768];
$L__BB13_112:
	add.s32 	%r144, %r287, 800;
	setp.ge.u32 	%p287, %r144, %r3;
	mov.u16 	%rs503, %rs521;
	@%p287 bra 	$L__BB13_114;
	ld.global.u8 	%rs503, [%rd11+800];
$L__BB13_114:
	add.s32 	%r320, %r287, 832;
	setp.ge.u32 	%p288, %r320, %r3;
	mov.u16 	%rs504, %rs521;
	@%p288 bra 	$L__BB13_116;
	ld.global.u8 	%rs504, [%rd11+832];
$L__BB13_116:
	add.s32 	%r145, %r287, 864;
	setp.ge.u32 	%p289, %r145, %r3;
	mov.u16 	%rs505, %rs521;
	@%p289 bra 	$L__BB13_118;
	ld.global.u8 	%rs505, [%rd11+864];
$L__BB13_118:
	add.s32 	%r323, %r287, 896;
	setp.ge.u32 	%p290, %r323, %r3;
	mov.u16 	%rs506, %rs521;
	@%p290 bra 	$L__BB13_120;
	ld.global.u8 	%rs506, [%rd11+896];
$L__BB13_120:
	add.s32 	%r146, %r287, 928;
	setp.ge.u32 	%p291, %r146, %r3;
	mov.u16 	%rs507, %rs521;
	@%p291 bra 	$L__BB13_122;
	ld.global.u8 	%rs507, [%rd11+928];
$L__BB13_122:
	add.s32 	%r147, %r287, 960;
	setp.ge.u32 	%p292, %r147, %r3;
	mov.u16 	%rs508, %rs521;
	@%p292 bra 	$L__BB13_124;
	ld.global.u8 	%rs508, [%rd11+960];
$L__BB13_124:
	add.s32 	%r148, %r287, 992;
	setp.ge.u32 	%p293, %r148, %r3;
	mov.u16 	%rs509, %rs521;
	@%p293 bra 	$L__BB13_126;
	ld.global.u8 	%rs509, [%rd11+992];
$L__BB13_126:
	add.s32 	%r328, %r287, 1024;
	setp.ge.u32 	%p294, %r328, %r3;
	mov.u16 	%rs510, %rs521;
	@%p294 bra 	$L__BB13_128;
	ld.global.u8 	%rs510, [%rd11+1024];
$L__BB13_128:
	add.s32 	%r149, %r287, 1056;
	setp.ge.u32 	%p295, %r149, %r3;
	mov.u16 	%rs511, %rs521;
	@%p295 bra 	$L__BB13_130;
	ld.global.u8 	%rs511, [%rd11+1056];
$L__BB13_130:
	add.s32 	%r150, %r287, 1088;
	setp.ge.u32 	%p296, %r150, %r3;
	mov.u16 	%rs512, %rs521;
	@%p296 bra 	$L__BB13_132;
	ld.global.u8 	%rs512, [%rd11+1088];
$L__BB13_132:
	add.s32 	%r151, %r287, 1120;
	setp.ge.u32 	%p297, %r151, %r3;
	mov.u16 	%rs513, %rs521;
	@%p297 bra 	$L__BB13_134;
	ld.global.u8 	%rs513, [%rd11+1120];
$L__BB13_134:
	add.s32 	%r152, %r287, 1152;
	setp.ge.u32 	%p298, %r152, %r3;
	mov.u16 	%rs514, %rs521;
	@%p298 bra 	$L__BB13_136;
	ld.global.u8 	%rs514, [%rd11+1152];
$L__BB13_136:
	add.s32 	%r153, %r287, 1184;
	setp.ge.u32 	%p299, %r153, %r3;
	mov.u16 	%rs515, %rs521;
	@%p299 bra 	$L__BB13_138;
	ld.global.u8 	%rs515, [%rd11+1184];
$L__BB13_138:
	cvt.u32.u64 	%r334, %rd10;
	add.s32 	%r154, %r334, 1216;
	setp.ge.u32 	%p300, %r154, %r3;
	mov.u16 	%rs516, %rs521;
	@%p300 bra 	$L__BB13_140;
	ld.global.u8 	%rs516, [%rd11+1216];
$L__BB13_140:
	cvt.u32.u64 	%r335, %rd10;
	add.s32 	%r155, %r335, 1248;
	setp.ge.u32 	%p301, %r155, %r3;
	mov.u16 	%rs517, %rs521;
	@%p301 bra 	$L__BB13_142;
	ld.global.u8 	%rs517, [%rd11+1248];
$L__BB13_142:
	cvt.u32.u64 	%r336, %rd10;
	add.s32 	%r156, %r336, 1280;
	setp.ge.u32 	%p302, %r156, %r3;
	mov.u16 	%rs518, %rs521;
	@%p302 bra 	$L__BB13_144;
	ld.global.u8 	%rs518, [%rd11+1280];
$L__BB13_144:
	cvt.u32.u64 	%r337, %rd10;
	add.s32 	%r157, %r337, 1312;
	setp.ge.u32 	%p303, %r157, %r3;
	mov.u16 	%rs519, %rs521;
	@%p303 bra 	$L__BB13_146;
	ld.global.u8 	%rs519, [%rd11+1312];
$L__BB13_146:
	cvt.u32.u64 	%r338, %rd10;
	add.s32 	%r158, %r338, 1344;
	setp.ge.u32 	%p304, %r158, %r3;
	mov.u16 	%rs520, %rs521;
	@%p304 bra 	$L__BB13_148;
	ld.global.u8 	%rs520, [%rd11+1344];
$L__BB13_148:
	cvt.u32.u64 	%r339, %rd10;
	add.s32 	%r159, %r339, 1376;
	setp.ge.u32 	%p305, %r159, %r3;
	@%p305 bra 	$L__BB13_150;
	ld.global.u8 	%rs521, [%rd11+1376];
$L__BB13_150:
	// begin inline asm
	mov.u32 %r340, %laneid;
	// end inline asm
	shr.u32 	%r161, %r126, 5;
	mad.lo.s32 	%r341, %r161, 1408, %r340;
	mov.u32 	%r342, _ZZN3cub18CUB_300001_SM_10006detail4scan16DeviceScanKernelINS2_10policy_hubIbibjN4cuda3std3__44plusIvEEE10Policy1000EN6thrust24THRUST_300001_SM_1000_NS10device_ptrIbEENSE_IiEENS0_13ScanTileStateIbLb1EEES9_NS1_10InputValueIbPbEEjbLb0EbEEvT0_T1_T2_iT3_T4_T5_E12temp_storage;
	add.s32 	%r162, %r342, %r341;
	st.shared.u8 	[%r162], %rs478;
	st.shared.u8 	[%r162+32], %rs479;
	st.shared.u8 	[%r162+64], %rs480;
	st.shared.u8 	[%r162+96], %rs481;
	st.shared.u8 	[%r162+128], %rs482;
	st.shared.u8 	[%r162+160], %rs483;
	st.shared.u8 	[%r162+192], %rs484;
	st.shared.u8 	[%r162+224], %rs485;
	st.shared.u8 	[%r162+256], %rs486;
	st.shared.u8 	[%r162+288], %rs487;
	st.shared.u8 	[%r162+320], %rs488;
	st.shared.u8 	[%r162+352], %rs489;
	st.shared.u8 	[%r162+384], %rs490;
	st.shared.u8 	[%r162+416], %rs491;
	st.shared.u8 	[%r162+448], %rs492;
	st.shared.u8 	[%r162+480], %rs493;
	st.shared.u8 	[%r162+512], %rs494;
	st.shared.u8 	[%r162+544], %rs495;
	st.shared.u8 	[%r162+576], %rs496;
	st.shared.u8 	[%r162+608], %rs497;
	st.shared.u8 	[%r162+640], %rs498;
	st.shared.u8 	[%r162+672], %rs499;
	st.shared.u8 	[%r162+704], %rs500;
	st.shared.u8 	[%r162+736], %rs501;
	st.shared.u8 	[%r162+768], %rs502;
	st.shared.u8 	[%r162+800], %rs503;
	st.shared.u8 	[%r162+832], %rs504;
	st.shared.u8 	[%r162+864], %rs505;
	st.shared.u8 	[%r162+896], %rs506;
	st.shared.u8 	[%r162+928], %rs507;
	st.shared.u8 	[%r162+960], %rs508;
	st.shared.u8 	[%r162+992], %rs509;
	st.shared.u8 	[%r162+1024], %rs510;
	st.shared.u8 	[%r162+1056], %rs511;
	st.shared.u8 	[%r162+1088], %rs512;
	st.shared.u8 	[%r162+1120], %rs513;
	st.shared.u8 	[%r162+1152], %rs514;
	st.shared.u8 	[%r162+1184], %rs515;
	st.shared.u8 	[%r162+1216], %rs516;
	st.shared.u8 	[%r162+1248], %rs517;
	st.shared.u8 	[%r162+1280], %rs518;
	st.shared.u8 	[%r162+1312], %rs519;
	st.shared.u8 	[%r162+1344], %rs520;
	st.shared.u8 	[%r162+1376], %rs521;
	bar.warp.sync 	-1;
	mad.lo.s32 	%r163, %r340, 43, %r162;
	ld.shared.u32 	%r343, [%r163];
	bfe.u32 	%r344, %r343, 0, 8;
	cvt.u16.u32 	%rs179, %r344;
	bfe.u32 	%r345, %r343, 8, 8;
	cvt.u16.u32 	%rs180, %r345;
	bfe.u32 	%r346, %r343, 16, 8;
	cvt.u16.u32 	%rs181, %r346;
	bfe.u32 	%r347, %r343, 24, 8;
	cvt.u16.u32 	%rs182, %r347;
	ld.shared.u32 	%r348, [%r163+4];
	bfe.u32 	%r349, %r348, 0, 8;
	cvt.u16.u32 	%rs183, %r349;
	bfe.u32 	%r350, %r348, 8, 8;
	cvt.u16.u32 	%rs184, %r350;
	bfe.u32 	%r351, %r348, 16, 8;
	cvt.u16.u32 	%rs185, %r351;
	bfe.u32 	%r352, %r348, 24, 8;
	cvt.u16.u32 	%rs186, %r352;
	ld.shared.u32 	%r353, [%r163+8];
	bfe.u32 	%r354, %r353, 0, 8;
	cvt.u16.u32 	%rs187, %r354;
	bfe.u32 	%r355, %r353, 8, 8;
	cvt.u16.u32 	%rs188, %r355;
	bfe.u32 	%r356, %r353, 16, 8;
	cvt.u16.u32 	%rs189, %r356;
	bfe.u32 	%r357, %r353, 24, 8;
	cvt.u16.u32 	%rs190, %r357;
	ld.shared.u32 	%r358, [%r163+12];
	bfe.u32 	%r359, %r358, 0, 8;
	cvt.u16.u32 	%rs191, %r359;
	bfe.u32 	%r360, %r358, 8, 8;
	cvt.u16.u32 	%rs192, %r360;
	bfe.u32 	%r361, %r358, 16, 8;
	cvt.u16.u32 	%rs193, %r361;
	bfe.u32 	%r362, %r358, 24, 8;
	cvt.u16.u32 	%rs194, %r362;
	ld.shared.u32 	%r363, [%r163+16];
	bfe.u32 	%r364, %r363, 0, 8;
	cvt.u16.u32 	%rs195, %r364;
	bfe.u32 	%r365, %r363, 8, 8;
	cvt.u16.u32 	%rs196, %r365;
	bfe.u32 	%r366, %r363, 16, 8;
	cvt.u16.u32 	%rs197, %r366;
	bfe.u32 	%r367, %r363, 24, 8;
	cvt.u16.u32 	%rs198, %r367;
	ld.shared.u32 	%r368, [%r163+20];
	bfe.u32 	%r369, %r368, 0, 8;
	cvt.u16.u32 	%rs199, %r369;
	bfe.u32 	%r370, %r368, 8, 8;
	cvt.u16.u32 	%rs200, %r370;
	bfe.u32 	%r371, %r368, 16, 8;
	cvt.u16.u32 	%rs201, %r371;
	bfe.u32 	%r372, %r368, 24, 8;
	cvt.u16.u32 	%rs202, %r372;
	ld.shared.u32 	%r373, [%r163+24];
	bfe.u32 	%r374, %r373, 0, 8;
	cvt.u16.u32 	%rs203, %r374;
	bfe.u32 	%r375, %r373, 8, 8;
	cvt.u16.u32 	%rs204, %r375;
	bfe.u32 	%r376, %r373, 16, 8;
	cvt.u16.u32 	%rs205, %r376;
	bfe.u32 	%r377, %r373, 24, 8;
	cvt.u16.u32 	%rs206, %r377;
	ld.shared.u32 	%r378, [%r163+28];
	bfe.u32 	%r379, %r378, 0, 8;
	cvt.u16.u32 	%rs207, %r379;
	bfe.u32 	%r380, %r378, 8, 8;
	cvt.u16.u32 	%rs208, %r380;
	bfe.u32 	%r381, %r378, 16, 8;
	cvt.u16.u32 	%rs209, %r381;
	bfe.u32 	%r382, %r378, 24, 8;
	cvt.u16.u32 	%rs210, %r382;
	ld.shared.u32 	%r383, [%r163+32];
	bfe.u32 	%r384, %r383, 0, 8;
	cvt.u16.u32 	%rs211, %r384;
	bfe.u32 	%r385, %r383, 8, 8;
	cvt.u16.u32 	%rs212, %r385;
	bfe.u32 	%r386, %r383, 16, 8;
	cvt.u16.u32 	%rs213, %r386;
	bfe.u32 	%r387, %r383, 24, 8;
	cvt.u16.u32 	%rs214, %r387;
	ld.shared.u32 	%r388, [%r163+36];
	bfe.u32 	%r389, %r388, 0, 8;
	cvt.u16.u32 	%rs215, %r389;
	bfe.u32 	%r390, %r388, 8, 8;
	cvt.u16.u32 	%rs216, %r390;
	bfe.u32 	%r391, %r388, 16, 8;
	cvt.u16.u32 	%rs217, %r391;
	bfe.u32 	%r392, %r388, 24, 8;
	cvt.u16.u32 	%rs218, %r392;
	ld.shared.u32 	%r393, [%r163+40];
	bfe.u32 	%r394, %r393, 0, 8;
	cvt.u16.u32 	%rs219, %r394;
	bfe.u32 	%r395, %r393, 8, 8;
	cvt.u16.u32 	%rs220, %r395;
	bfe.u32 	%r396, %r393, 16, 8;
	cvt.u16.u32 	%rs221, %r396;
	bfe.u32 	%r397, %r393, 24, 8;
	cvt.u16.u32 	%rs222, %r397;
	bar.sync 	0;
	setp.ne.s32 	%p306, %r1, 0;
	@%p306 bra 	$L__BB13_154;
	cvt.u32.u16 	%r801, %rs179;
	cvt.s32.s8 	%r164, %r801;
	cvt.u32.u16 	%r802, %rs180;
	cvt.s32.s8 	%r165, %r802;
	cvt.u32.u16 	%r803, %rs181;
	cvt.s32.s8 	%r166, %r803;
	cvt.u32.u16 	%r804, %rs182;
	cvt.s32.s8 	%r167, %r804;
	cvt.u32.u16 	%r805, %rs183;
	cvt.s32.s8 	%r168, %r805;
	cvt.u32.u16 	%r806, %rs184;
	cvt.s32.s8 	%r169, %r806;
	cvt.u32.u16 	%r807, %rs185;
	cvt.s32.s8 	%r170, %r807;
	cvt.u32.u16 	%r808, %rs186;
	cvt.s32.s8 	%r171, %r808;
	cvt.u32.u16 	%r809, %rs187;
	cvt.s32.s8 	%r172, %r809;
	cvt.u32.u16 	%r810, %rs188;
	cvt.s32.s8 	%r173, %r810;
	cvt.u32.u16 	%r811, %rs189;
	cvt.s32.s8 	%r174, %r811;
	cvt.u32.u16 	%r812, %rs190;
	cvt.s32.s8 	%r175, %r812;
	cvt.u32.u16 	%r813, %rs191;
	cvt.s32.s8 	%r176, %r813;
	cvt.u32.u16 	%r814, %rs192;
	cvt.s32.s8 	%r177, %r814;
	cvt.u32.u16 	%r815, %rs193;
	cvt.s32.s8 	%r178, %r815;
	cvt.u32.u16 	%r816, %rs194;
	cvt.s32.s8 	%r179, %r816;
	cvt.u32.u16 	%r817, %rs195;
	cvt.s32.s8 	%r180, %r817;
	cvt.u32.u16 	%r818, %rs196;
	cvt.s32.s8 	%r181, %r818;
	cvt.u32.u16 	%r819, %rs197;
	cvt.s32.s8 	%r182, %r819;
	cvt.u32.u16 	%r820, %rs198;
	cvt.s32.s8 	%r183, %r820;
	cvt.u32.u16 	%r821, %rs199;
	cvt.s32.s8 	%r184, %r821;
	cvt.u32.u16 	%r822, %rs200;
	cvt.s32.s8 	%r185, %r822;
	cvt.u32.u16 	%r823, %rs201;
	cvt.s32.s8 	%r186, %r823;
	cvt.u32.u16 	%r824, %rs202;
	cvt.s32.s8 	%r187, %r824;
	cvt.u32.u16 	%r825, %rs203;
	cvt.s32.s8 	%r188, %r825;
	cvt.u32.u16 	%r826, %rs204;
	cvt.s32.s8 	%r189, %r826;
	cvt.u32.u16 	%r827, %rs205;
	cvt.s32.s8 	%r190, %r827;
	cvt.u32.u16 	%r828, %rs206;
	cvt.s32.s8 	%r191, %r828;
	cvt.u32.u16 	%r829, %rs207;
	cvt.s32.s8 	%r192, %r829;
	cvt.u32.u16 	%r830, %rs208;
	cvt.s32.s8 	%r193, %r830;
	cvt.u32.u16 	%r831, %rs209;
	cvt.s32.s8 	%r194, %r831;
	cvt.u32.u16 	%r832, %rs210;
	cvt.s32.s8 	%r195, %r832;
	cvt.u32.u16 	%r833, %rs211;
	cvt.s32.s8 	%r196, %r833;
	cvt.u32.u16 	%r834, %rs212;
	cvt.s32.s8 	%r197, %r834;
	cvt.u32.u16 	%r835, %rs213;
	cvt.s32.s8 	%r198, %r835;
	cvt.u32.u16 	%r836, %rs214;
	cvt.s32.s8 	%r199, %r836;
	cvt.u32.u16 	%r837, %rs215;
	cvt.s32.s8 	%r200, %r837;
	cvt.u32.u16 	%r838, %rs216;
	cvt.s32.s8 	%r201, %r838;
	cvt.u32.u16 	%r839, %rs217;
	cvt.s32.s8 	%r202, %r839;
	cvt.u32.u16 	%r840, %rs218;
	cvt.s32.s8 	%r203, %r840;
	cvt.u32.u16 	%r841, %rs219;
	cvt.s32.s8 	%r204, %r841;
	cvt.u32.u16 	%r842, %rs220;
	cvt.s32.s8 	%r205, %r842;
	cvt.u32.u16 	%r843, %rs221;
	cvt.s32.s8 	%r206, %r843;
	cvt.u32.u16 	%r844, %rs222;
	cvt.s32.s8 	%r845, %r844;
	add.s32 	%r846, %r165, %r164;
	add.s32 	%r847, %r167, %r166;
	add.s32 	%r848, %r169, %r168;
	add.s32 	%r849, %r171, %r170;
	add.s32 	%r850, %r173, %r172;
	add.s32 	%r851, %r175, %r174;
	add.s32 	%r852, %r177, %r176;
	add.s32 	%r853, %r179, %r178;
	add.s32 	%r854, %r181, %r180;
	add.s32 	%r855, %r183, %r182;
	add.s32 	%r856, %r185, %r184;
	add.s32 	%r857, %r187, %r186;
	add.s32 	%r858, %r189, %r188;
	add.s32 	%r859, %r191, %r190;
	add.s32 	%r860, %r193, %r192;
	add.s32 	%r861, %r195, %r194;
	add.s32 	%r862, %r197, %r196;
	add.s32 	%r863, %r199, %r198;
	add.s32 	%r864, %r201, %r200;
	add.s32 	%r865, %r203, %r202;
	add.s32 	%r866, %r205, %r204;
	add.s32 	%r867, %r845, %r206;
	add.s32 	%r868, %r847, %r846;
	add.s32 	%r869, %r849, %r848;
	add.s32 	%r870, %r851, %r850;
	add.s32 	%r871, %r853, %r852;
	add.s32 	%r872, %r855, %r854;
	add.s32 	%r873, %r857, %r856;
	add.s32 	%r874, %r859, %r858;
	add.s32 	%r875, %r861, %r860;
	add.s32 	%r876, %r863, %r862;
	add.s32 	%r877, %r865, %r864;
	add.s32 	%r878, %r867, %r866;
	add.s32 	%r879, %r869, %r868;
	add.s32 	%r880, %r871, %r870;
	add.s32 	%r881, %r873, %r872;
	add.s32 	%r882, %r875, %r874;
	add.s32 	%r883, %r877, %r876;
	add.s32 	%r884, %r880, %r879;
	add.s32 	%r885, %r882, %r881;
	add.s32 	%r886, %r878, %r883;
	add.s32 	%r887, %r885, %r884;
	neg.s32 	%r888, %r887;
	setp.ne.s32 	%p377, %r886, %r888;
	selp.u16 	%rs223, 1, 0, %p377;
	selp.s32 	%r889, -1, 0, %p377;
	selp.u32 	%r777, 1, 0, %p377;
	mov.b32 	%r778, 1;
	mov.b32 	%r799, 0;
	mov.b32 	%r800, -1;
	// begin inline asm
	shfl.sync.up.b32 %r776, %r777, %r778, %r799, %r800;
	// end inline asm
	cvt.s32.s8 	%r890, %r776;
	setp.ne.s32 	%p378, %r890, %r889;
	selp.u16 	%rs340, 1, 0, %p378;
	setp.lt.s32 	%p379, %r340, 1;
	selp.b16 	%rs341, %rs223, %rs340, %p379;
	cvt.u32.u16 	%r782, %rs341;
	mov.b32 	%r783, 2;
	// begin inline asm
	shfl.sync.up.b32 %r781, %r782, %r783, %r799, %r800;
	// end inline asm
	cvt.s32.s8 	%r891, %r781;
	neg.s32 	%r892, %r782;
	setp.ne.s32 	%p380, %r891, %r892;
	selp.u16 	%rs342, 1, 0, %p380;
	setp.lt.s32 	%p381, %r340, 2;
	selp.b16 	%rs343, %rs341, %rs342, %p381;
	cvt.u32.u16 	%r787, %rs343;
	mov.b32 	%r788, 4;
	// begin inline asm
	shfl.sync.up.b32 %r786, %r787, %r788, %r799, %r800;
	// end inline asm
	cvt.s32.s8 	%r893, %r786;
	neg.s32 	%r894, %r787;
	setp.ne.s32 	%p382, %r893, %r894;
	selp.u16 	%rs344, 1, 0, %p382;
	setp.lt.s32 	%p383, %r340, 4;
	selp.b16 	%rs345, %rs343, %rs344, %p383;
	cvt.u32.u16 	%r792, %rs345;
	mov.b32 	%r793, 8;
	// begin inline asm
	shfl.sync.up.b32 %r791, %r792, %r793, %r799, %r800;
	// end inline asm
	cvt.s32.s8 	%r895, %r791;
	neg.s32 	%r896, %r792;
	setp.ne.s32 	%p384, %r895, %r896;
	selp.u16 	%rs346, 1, 0, %p384;
	setp.lt.s32 	%p385, %r340, 8;
	selp.b16 	%rs224, %rs345, %rs346, %p385;
	cvt.u32.u16 	%r797, %rs224;
	mov.b32 	%r798, 16;
	// begin inline asm
	shfl.sync.up.b32 %r796, %r797, %r798, %r799, %r800;
	// end inline asm
	cvt.s32.s8 	%r897, %r796;
	neg.s32 	%r898, %r797;
	setp.ne.s32 	%p386, %r897, %r898;
	selp.u16 	%rs225, 1, 0, %p386;
	setp.ne.s32 	%p387, %r340, 31;
	@%p387 bra 	$L__BB13_153;
	mov.u32 	%r899, _ZZN3cub18CUB_300001_SM_10006detail4scan16DeviceScanKernelINS2_10policy_hubIbibjN4cuda3std3__44plusIvEEE10Policy1000EN6thrust24THRUST_300001_SM_1000_NS10device_ptrIbEENSE_IiEENS0_13ScanTileStateIbLb1EEES9_NS1_10InputValueIbPbEEjbLb0EbEEvT0_T1_T2_iT3_T4_T5_E12temp_storage;
	add.s32 	%r900, %r899, %r161;
	st.shared.u8 	[%r900+16], %rs225;
$L__BB13_153:
	setp.lt.s32 	%p388, %r340, 16;
	selp.b16 	%rs347, %rs224, %rs225, %p388;
	setp.ne.s16 	%p389, %rs347, %rs223;
	bar.sync 	0;
	.pragma "used_bytes_mask 31";
	ld.shared.v2.b32 	{%r901, %r902}, [_ZZN3cub18CUB_300001_SM_10006detail4scan16DeviceScanKernelINS2_10policy_hubIbibjN4cuda3std3__44plusIvEEE10Policy1000EN6thrust24THRUST_300001_SM_1000_NS10device_ptrIbEENSE_IiEENS0_13ScanTileStateIbLb1EEES9_NS1_10InputValueIbPbEEjbLb0EbEEvT0_T1_T2_iT3_T4_T5_E12temp_storage+16];
	bfe.u32 	%r903, %r901, 0, 8;
	cvt.u16.u32 	%rs348, %r903;
	bfe.s32 	%r904, %r901, 0, 8;
	bfe.s32 	%r905, %r901, 8, 8;
	neg.s32 	%r906, %r905;
	setp.ne.s32 	%p390, %r904, %r906;
	setp.eq.s32 	%p391, %r161, 2;
	selp.u16 	%rs349, 1, 0, %p390;
	selp.b16 	%rs350, %rs349, %rs348, %p391;
	selp.u32 	%r907, 1, 0, %p390;
	bfe.s32 	%r908, %r901, 16, 8;
	neg.s32 	%r909, %r908;
	setp.ne.s32 	%p392, %r907, %r909;
	setp.eq.s32 	%p393, %r161, 3;
	selp.u16 	%rs351, 1, 0, %p392;
	selp.b16 	%rs352, %rs351, %rs350, %p393;
	selp.u32 	%r910, 1, 0, %p392;
	bfe.s32 	%r911, %r901, 24, 8;
	neg.s32 	%r912, %r911;
	setp.ne.s32 	%p394, %r910, %r912;
	setp.eq.s32 	%p395, %r161, 4;
	selp.u16 	%rs353, 1, 0, %p394;
	selp.b16 	%rs354, %rs353, %rs352, %p395;
	selp.u32 	%r913, 1, 0, %p394;
	bfe.s32 	%r914, %r902, 0, 8;
	neg.s32 	%r915, %r914;
	setp.ne.s32 	%p396, %r913, %r915;
	setp.eq.s32 	%p397, %r161, 5;
	selp.u16 	%rs355, 1, 0, %p396;
	selp.b16 	%rs356, %rs355, %rs354, %p397;
	cvt.u32.u16 	%r916, %rs462;
	cvt.s32.s8 	%r917, %r916;
	cvt.u32.u16 	%r918, %rs356;
	cvt.s32.s8 	%r919, %r918;
	neg.s32 	%r920, %r919;
	setp.ne.s32 	%p398, %r917, %r920;
	selp.u16 	%rs357, 1, 0, %p398;
	setp.lt.u32 	%p399, %r126, 32;
	selp.b16 	%rs358, %rs462, %rs357, %p399;
	and.b16  	%rs359, %rs358, 255;
	selp.s16 	%rs360, -1, 0, %p389;
	and.b16  	%rs361, %rs360, 255;
	setp.ne.s16 	%p400, %rs359, %rs361;
	selp.u16 	%rs362, 1, 0, %p400;
	setp.eq.s32 	%p401, %r340, 0;
	selp.b16 	%rs534, %rs358, %rs362, %p401;
	cvt.u32.u16 	%r921, %rs534;
	cvt.s32.s8 	%r922, %r921;
	neg.s32 	%r923, %r164;
	setp.ne.s32 	%p589, %r922, %r923;
	selp.u32 	%r924, 1, 0, %p589;
	neg.s32 	%r925, %r165;
	setp.ne.s32 	%p590, %r924, %r925;
	selp.u32 	%r926, 1, 0, %p590;
	neg.s32 	%r927, %r166;
	setp.ne.s32 	%p591, %r926, %r927;
	selp.u32 	%r928, 1, 0, %p591;
	neg.s32 	%r929, %r167;
	setp.ne.s32 	%p592, %r928, %r929;
	selp.u32 	%r930, 1, 0, %p592;
	neg.s32 	%r931, %r168;
	setp.ne.s32 	%p593, %r930, %r931;
	selp.u32 	%r932, 1, 0, %p593;
	neg.s32 	%r933, %r169;
	setp.ne.s32 	%p594, %r932, %r933;
	selp.u32 	%r934, 1, 0, %p594;
	neg.s32 	%r935, %r170;
	setp.ne.s32 	%p595, %r934, %r935;
	selp.u32 	%r936, 1, 0, %p595;
	neg.s32 	%r937, %r171;
	setp.ne.s32 	%p596, %r936, %r937;
	selp.u32 	%r938, 1, 0, %p596;
	neg.s32 	%r939, %r172;
	setp.ne.s32 	%p597, %r938, %r939;
	selp.u32 	%r940, 1, 0, %p597;
	neg.s32 	%r941, %r173;
	setp.ne.s32 	%p598, %r940, %r941;
	selp.u32 	%r942, 1, 0, %p598;
	neg.s32 	%r943, %r174;
	setp.ne.s32 	%p599, %r942, %r943;
	selp.u32 	%r944, 1, 0, %p599;
	neg.s32 	%r945, %r175;
	setp.ne.s32 	%p600, %r944, %r945;
	selp.u32 	%r946, 1, 0, %p600;
	neg.s32 	%r947, %r176;
	setp.ne.s32 	%p601, %r946, %r947;
	selp.u32 	%r948, 1, 0, %p601;
	neg.s32 	%r949, %r177;
	setp.ne.s32 	%p602, %r948, %r949;
	selp.u32 	%r950, 1, 0, %p602;
	neg.s32 	%r951, %r178;
	setp.ne.s32 	%p603, %r950, %r951;
	selp.u32 	%r952, 1, 0, %p603;
	neg.s32 	%r953, %r179;
	setp.ne.s32 	%p604, %r952, %r953;
	selp.u32 	%r954, 1, 0, %p604;
	neg.s32 	%r955, %r180;
	setp.ne.s32 	%p605, %r954, %r955;
	selp.u32 	%r956, 1, 0, %p605;
	neg.s32 	%r957, %r181;
	setp.ne.s32 	%p606, %r956, %r957;
	selp.u32 	%r958, 1, 0, %p606;
	neg.s32 	%r959, %r182;
	setp.ne.s32 	%p607, %r958, %r959;
	selp.u32 	%r960, 1, 0, %p607;
	neg.s32 	%r961, %r183;
	setp.ne.s32 	%p608, %r960, %r961;
	selp.u32 	%r962, 1, 0, %p608;
	neg.s32 	%r963, %r184;
	setp.ne.s32 	%p609, %r962, %r963;
	selp.u32 	%r964, 1, 0, %p609;
	neg.s32 	%r965, %r185;
	setp.ne.s32 	%p610, %r964, %r965;
	selp.u32 	%r966, 1, 0, %p610;
	neg.s32 	%r967, %r186;
	setp.ne.s32 	%p611, %r966, %r967;
	selp.u32 	%r968, 1, 0, %p611;
	neg.s32 	%r969, %r187;
	setp.ne.s32 	%p612, %r968, %r969;
	selp.u32 	%r970, 1, 0, %p612;
	neg.s32 	%r971, %r188;
	setp.ne.s32 	%p613, %r970, %r971;
	selp.u32 	%r972, 1, 0, %p613;
	neg.s32 	%r973, %r189;
	setp.ne.s32 	%p614, %r972, %r973;
	selp.u32 	%r974, 1, 0, %p614;
	neg.s32 	%r975, %r190;
	setp.ne.s32 	%p615, %r974, %r975;
	selp.u32 	%r976, 1, 0, %p615;
	neg.s32 	%r977, %r191;
	setp.ne.s32 	%p616, %r976, %r977;
	selp.u32 	%r978, 1, 0, %p616;
	neg.s32 	%r979, %r192;
	setp.ne.s32 	%p617, %r978, %r979;
	selp.u32 	%r980, 1, 0, %p617;
	neg.s32 	%r981, %r193;
	setp.ne.s32 	%p618, %r980, %r981;
	selp.u32 	%r982, 1, 0, %p618;
	neg.s32 	%r983, %r194;
	setp.ne.s32 	%p619, %r982, %r983;
	selp.u32 	%r984, 1, 0, %p619;
	neg.s32 	%r985, %r195;
	setp.ne.s32 	%p620, %r984, %r985;
	selp.u32 	%r986, 1, 0, %p620;
	neg.s32 	%r987, %r196;
	setp.ne.s32 	%p621, %r986, %r987;
	selp.u32 	%r988, 1, 0, %p621;
	neg.s32 	%r989, %r197;
	setp.ne.s32 	%p622, %r988, %r989;
	selp.u32 	%r990, 1, 0, %p622;
	neg.s32 	%r991, %r198;
	setp.ne.s32 	%p623, %r990, %r991;
	selp.u32 	%r992, 1, 0, %p623;
	neg.s32 	%r993, %r199;
	setp.ne.s32 	%p624, %r992, %r993;
	selp.u32 	%r994, 1, 0, %p624;
	neg.s32 	%r995, %r200;
	setp.ne.s32 	%p625, %r994, %r995;
	selp.u32 	%r996, 1, 0, %p625;
	neg.s32 	%r997, %r201;
	setp.ne.s32 	%p626, %r996, %r997;
	selp.u32 	%r998, 1, 0, %p626;
	neg.s32 	%r999, %r202;
	setp.ne.s32 	%p627, %r998, %r999;
	selp.u32 	%r1000, 1, 0, %p627;
	neg.s32 	%r1001, %r203;
	setp.ne.s32 	%p628, %r1000, %r1001;
	selp.u32 	%r1002, 1, 0, %p628;
	neg.s32 	%r1003, %r204;
	setp.ne.s32 	%p629, %r1002, %r1003;
	selp.u32 	%r1004, 1, 0, %p629;
	neg.s32 	%r1005, %r205;
	setp.ne.s32 	%p630, %r1004, %r1005;
	selp.u32 	%r1006, 1, 0, %p630;
	neg.s32 	%r1007, %r206;
	setp.ne.s32 	%p631, %r1006, %r1007;
	bra.uni 	$L__BB13_205;
$L__BB13_154:
	cvt.u32.u16 	%r423, %rs179;
	cvt.s32.s8 	%r207, %r423;
	cvt.u32.u16 	%r424, %rs180;
	cvt.s32.s8 	%r208, %r424;
	cvt.u32.u16 	%r425, %rs181;
	cvt.s32.s8 	%r209, %r425;
	cvt.u32.u16 	%r426, %rs182;
	cvt.s32.s8 	%r210, %r426;
	cvt.u32.u16 	%r427, %rs183;
	cvt.s32.s8 	%r211, %r427;
	cvt.u32.u16 	%r428, %rs184;
	cvt.s32.s8 	%r212, %r428;
	cvt.u32.u16 	%r429, %rs185;
	cvt.s32.s8 	%r213, %r429;
	cvt.u32.u16 	%r430, %rs186;
	cvt.s32.s8 	%r214, %r430;
	cvt.u32.u16 	%r431, %rs187;
	cvt.s32.s8 	%r215, %r431;
	cvt.u32.u16 	%r432, %rs188;
	cvt.s32.s8 	%r216, %r432;
	cvt.u32.u16 	%r433, %rs189;
	cvt.s32.s8 	%r217, %r433;
	cvt.u32.u16 	%r434, %rs190;
	cvt.s32.s8 	%r218, %r434;
	cvt.u32.u16 	%r435, %rs191;
	cvt.s32.s8 	%r219, %r435;
	cvt.u32.u16 	%r436, %rs192;
	cvt.s32.s8 	%r220, %r436;
	cvt.u32.u16 	%r437, %rs193;
	cvt.s32.s8 	%r221, %r437;
	cvt.u32.u16 	%r438, %rs194;
	cvt.s32.s8 	%r222, %r438;
	cvt.u32.u16 	%r439, %rs195;
	cvt.s32.s8 	%r223, %r439;
	cvt.u32.u16 	%r440, %rs196;
	cvt.s32.s8 	%r224, %r440;
	cvt.u32.u16 	%r441, %rs197;
	cvt.s32.s8 	%r225, %r441;
	cvt.u32.u16 	%r442, %rs198;
	cvt.s32.s8 	%r226, %r442;
	cvt.u32.u16 	%r443, %rs199;
	cvt.s32.s8 	%r227, %r443;
	cvt.u32.u16 	%r444, %rs200;
	cvt.s32.s8 	%r228, %r444;
	cvt.u32.u16 	%r445, %rs201;
	cvt.s32.s8 	%r229, %r445;
	cvt.u32.u16 	%r446, %rs202;
	cvt.s32.s8 	%r230, %r446;
	cvt.u32.u16 	%r447, %rs203;
	cvt.s32.s8 	%r231, %r447;
	cvt.u32.u16 	%r448, %rs204;
	cvt.s32.s8 	%r232, %r448;
	cvt.u32.u16 	%r449, %rs205;
	cvt.s32.s8 	%r233, %r449;
	cvt.u32.u16 	%r450, %rs206;
	cvt.s32.s8 	%r234, %r450;
	cvt.u32.u16 	%r451, %rs207;
	cvt.s32.s8 	%r235, %r451;
	cvt.u32.u16 	%r452, %rs208;
	cvt.s32.s8 	%r236, %r452;
	cvt.u32.u16 	%r453, %rs209;
	cvt.s32.s8 	%r237, %r453;
	cvt.u32.u16 	%r454, %rs210;
	cvt.s32.s8 	%r238, %r454;
	cvt.u32.u16 	%r455, %rs211;
	cvt.s32.s8 	%r239, %r455;
	cvt.u32.u16 	%r456, %rs212;
	cvt.s32.s8 	%r240, %r456;
	cvt.u32.u16 	%r457, %rs213;
	cvt.s32.s8 	%r241, %r457;
	cvt.u32.u16 	%r458, %rs214;
	cvt.s32.s8 	%r242, %r458;
	cvt.u32.u16 	%r459, %rs215;
	cvt.s32.s8 	%r243, %r459;
	cvt.u32.u16 	%r460, %rs216;
	cvt.s32.s8 	%r244, %r460;
	cvt.u32.u16 	%r461, %rs217;
	cvt.s32.s8 	%r245, %r461;
	cvt.u32.u16 	%r462, %rs218;
	cvt.s32.s8 	%r246, %r462;
	cvt.u32.u16 	%r463, %rs219;
	cvt.s32.s8 	%r247, %r463;
	cvt.u32.u16 	%r464, %rs220;
	cvt.s32.s8 	%r248, %r464;
	cvt.u32.u16 	%r465, %rs221;
	cvt.s32.s8 	%r249, %r465;
	cvt.u32.u16 	%r466, %rs222;
	cvt.s32.s8 	%r467, %r466;
	add.s32 	%r468, %r208, %r207;
	add.s32 	%r469, %r210, %r209;
	add.s32 	%r470, %r212, %r211;
	add.s32 	%r471, %r214, %r213;
	add.s32 	%r472, %r216, %r215;
	add.s32 	%r473, %r218, %r217;
	add.s32 	%r474, %r220, %r219;
	add.s32 	%r475, %r222, %r221;
	add.s32 	%r476, %r224, %r223;
	add.s32 	%r477, %r226, %r225;
	add.s32 	%r478, %r228, %r227;
	add.s32 	%r479, %r230, %r229;
	add.s32 	%r480, %r232, %r231;
	add.s32 	%r481, %r234, %r233;
	add.s32 	%r482, %r236, %r235;
	add.s32 	%r483, %r238, %r237;
	add.s32 	%r484, %r240, %r239;
	add.s32 	%r485, %r242, %r241;
	add.s32 	%r486, %r244, %r243;
	add.s32 	%r487, %r246, %r245;
	add.s32 	%r488, %r248, %r247;
	add.s32 	%r489, %r467, %r249;
	add.s32 	%r490, %r469, %r468;
	add.s32 	%r491, %r471, %r470;
	add.s32 	%r492, %r473, %r472;
	add.s32 	%r493, %r475, %r474;
	add.s32 	%r494, %r477, %r476;
	add.s32 	%r495, %r479, %r478;
	add.s32 	%r496, %r481, %r480;
	add.s32 	%r497, %r483, %r482;
	add.s32 	%r498, %r485, %r484;
	add.s32 	%r499, %r487, %r486;
	add.s32 	%r500, %r489, %r488;
	add.s32 	%r501, %r491, %r490;
	add.s32 	%r502, %r493, %r492;
	add.s32 	%r503, %r495, %r494;
	add.s32 	%r504, %r497, %r496;
	add.s32 	%r505, %r499, %r498;
	add.s32 	%r506, %r502, %r501;
	add.s32 	%r507, %r504, %r503;
	add.s32 	%r508, %r500, %r505;
	add.s32 	%r509, %r507, %r506;
	neg.s32 	%r510, %r509;
	setp.ne.s32 	%p307, %r508, %r510;
	selp.u16 	%rs227, 1, 0, %p307;
	selp.s32 	%r511, -1, 0, %p307;
	selp.u32 	%r399, 1, 0, %p307;
	mov.b32 	%r400, 1;
	mov.b32 	%r421, 0;
	mov.b32 	%r422, -1;
	// begin inline asm
	shfl.sync.up.b32 %r398, %r399, %r400, %r421, %r422;
	// end inline asm
	cvt.s32.s8 	%r512, %r398;
	setp.ne.s32 	%p308, %r512, %r511;
	selp.u16 	%rs310, 1, 0, %p308;
	setp.lt.s32 	%p309, %r340, 1;
	selp.b16 	%rs311, %rs227, %rs310, %p309;
	cvt.u32.u16 	%r404, %rs311;
	mov.b32 	%r405, 2;
	// begin inline asm
	shfl.sync.up.b32 %r403, %r404, %r405, %r421, %r422;
	// end inline asm
	cvt.s32.s8 	%r513, %r403;
	neg.s32 	%r514, %r404;
	setp.ne.s32 	%p310, %r513, %r514;
	selp.u16 	%rs312, 1, 0, %p310;
	setp.lt.s32 	%p311, %r340, 2;
	selp.b16 	%rs313, %rs311, %rs312, %p311;
	cvt.u32.u16 	%r409, %rs313;
	mov.b32 	%r410, 4;
	// begin inline asm
	shfl.sync.up.b32 %r408, %r409, %r410, %r421, %r422;
	// end inline asm
	cvt.s32.s8 	%r515, %r408;
	neg.s32 	%r516, %r409;
	setp.ne.s32 	%p312, %r515, %r516;
	selp.u16 	%rs314, 1, 0, %p312;
	setp.lt.s32 	%p313, %r340, 4;
	selp.b16 	%rs315, %rs313, %rs314, %p313;
	cvt.u32.u16 	%r414, %rs315;
	mov.b32 	%r415, 8;
	// begin inline asm
	shfl.sync.up.b32 %r413, %r414, %r415, %r421, %r422;
	// end inline asm
	cvt.s32.s8 	%r517, %r413;
	neg.s32 	%r518, %r414;
	setp.ne.s32 	%p314, %r517, %r518;
	selp.u16 	%rs316, 1, 0, %p314;
	setp.lt.s32 	%p315, %r340, 8;
	selp.b16 	%rs317, %rs315, %rs316, %p315;
	cvt.u32.u16 	%r419, %rs317;
	mov.b32 	%r420, 16;
	// begin inline asm
	shfl.sync.up.b32 %r418, %r419, %r420, %r421, %r422;
	// end inline asm
	cvt.s32.s8 	%r519, %r418;
	neg.s32 	%r520, %r419;
	setp.ne.s32 	%p316, %r519, %r520;
	selp.u16 	%rs228, 1, 0, %p316;
	setp.lt.s32 	%p317, %r340, 16;
	selp.b16 	%rs229, %rs317, %rs228, %p317;
	setp.ne.s32 	%p318, %r340, 31;
	@%p318 bra 	$L__BB13_156;
	mov.u32 	%r521, _ZZN3cub18CUB_300001_SM_10006detail4scan16DeviceScanKernelINS2_10policy_hubIbibjN4cuda3std3__44plusIvEEE10Policy1000EN6thrust24THRUST_300001_SM_1000_NS10device_ptrIbEENSE_IiEENS0_13ScanTileStateIbLb1EEES9_NS1_10InputValueIbPbEEjbLb0EbEEvT0_T1_T2_iT3_T4_T5_E12temp_storage;
	add.s32 	%r522, %r521, %r161;
	st.shared.u8 	[%r522+16], %rs228;
$L__BB13_156:
	bar.sync 	0;
	ld.shared.v2.b32 	{%r523, %r524}, [_ZZN3cub18CUB_300001_SM_10006detail4scan16DeviceScanKernelINS2_10policy_hubIbibjN4cuda3std3__44plusIvEEE10Policy1000EN6thrust24THRUST_300001_SM_1000_NS10device_ptrIbEENSE_IiEENS0_13ScanTileStateIbLb1EEES9_NS1_10InputValueIbPbEEjbLb0EbEEvT0_T1_T2_iT3_T4_T5_E12temp_storage+16];
	mov.b64 	%rd22, {%r525, %r524};
	bfe.u32 	%r526, %r523, 0, 8;
	cvt.u16.u32 	%rs318, %r526;
	bfe.s32 	%r527, %r523, 0, 8;
	bfe.s32 	%r528, %r523, 8, 8;
	neg.s32 	%r529, %r528;
	setp.ne.s32 	%p319, %r527, %r529;
	setp.eq.s32 	%p320, %r161, 2;
	selp.u16 	%rs319, 1, 0, %p319;
	selp.b16 	%rs320, %rs319, %rs318, %p320;
	selp.u32 	%r530, 1, 0, %p319;
	bfe.s32 	%r531, %r523, 16, 8;
	neg.s32 	%r532, %r531;
	setp.ne.s32 	%p321, %r530, %r532;
	setp.eq.s32 	%p322, %r161, 3;
	selp.u16 	%rs321, 1, 0, %p321;
	selp.b16 	%rs322, %rs321, %rs320, %p322;
	selp.u32 	%r533, 1, 0, %p321;
	bfe.s32 	%r534, %r523, 24, 8;
	neg.s32 	%r535, %r534;
	setp.ne.s32 	%p323, %r533, %r535;
	setp.eq.s32 	%p324, %r161, 4;
	selp.u16 	%rs323, 1, 0, %p323;
	selp.b16 	%rs324, %rs323, %rs322, %p324;
	selp.u32 	%r536, 1, 0, %p323;
	bfe.s32 	%r537, %r524, 0, 8;
	neg.s32 	%r538, %r537;
	setp.ne.s32 	%p325, %r536, %r538;
	setp.eq.s32 	%p326, %r161, 5;
	selp.u16 	%rs325, 1, 0, %p325;
	selp.b16 	%rs230, %rs325, %rs324, %p326;
	shr.u64 	%rd23, %rd22, 40;
	cvt.u32.u64 	%r539, %rd23;
	selp.u32 	%r250, 1, 0, %p325;
	cvt.s32.s8 	%r540, %r539;
	neg.s32 	%r251, %r540;
	setp.lt.u32 	%p327, %r126, 32;
	@%p327 bra 	$L__BB13_158;
	setp.ne.s16 	%p328, %rs229, %rs227;
	selp.s16 	%rs326, -1, 0, %p328;
	and.b16  	%rs327, %rs326, 255;
	and.b16  	%rs328, %rs230, 255;
	setp.ne.s16 	%p329, %rs328, %rs327;
	selp.u16 	%rs329, 1, 0, %p329;
	setp.eq.s32 	%p330, %r340, 0;
	selp.b16 	%rs534, %rs230, %rs329, %p330;
	bra.uni 	$L__BB13_202;
$L__BB13_158:
	setp.ne.s32 	%p331, %r126, 0;
	mul.wide.s32 	%rd24, %r1, 4;
	add.s64 	%rd12, %rd18, %rd24;
	@%p331 bra 	$L__BB13_160;
	setp.ne.s32 	%p332, %r250, %r251;
	selp.u16 	%rs330, 1, 0, %p332;
	st.shared.u8 	[_ZZN3cub18CUB_300001_SM_10006detail4scan16DeviceScanKernelINS2_10policy_hubIbibjN4cuda3std3__44plusIvEEE10Policy1000EN6thrust24THRUST_300001_SM_1000_NS10device_ptrIbEENSE_IiEENS0_13ScanTileStateIbLb1EEES9_NS1_10InputValueIbPbEEjbLb0EbEEvT0_T1_T2_iT3_T4_T5_E12temp_storage+3], %rs330;
	add.s64 	%rd25, %rd12, 128;
	selp.b32 	%r541, 356, 100, %p332;
	// begin inline asm
	st.relaxed.gpu.u32 [%rd25], %r541;
	// end inline asm
$L__BB13_160:
	mov.u32 	%r252, %nctaid.x;
	setp.gt.u32 	%p333, %r252, 499;
	@%p333 bra 	$L__BB13_162;
	membar.cta;
	bra.uni 	$L__BB13_163;
$L__BB13_162:
	mov.b32 	%r542, 1140;
	// begin inline asm
	nanosleep.u32 %r542;
	// end inline asm
$L__BB13_163:
	ld.param.u32 	%r2023, [_ZN3cub18CUB_300001_SM_10006detail4scan16DeviceScanKernelINS2_10policy_hubIbibjN4cuda3std3__44plusIvEEE10Policy1000EN6thrust24THRUST_300001_SM_1000_NS10device_ptrIbEENSE_IiEENS0_13ScanTileStateIbLb1EEES9_NS1_10InputValueIbPbEEjbLb0EbEEvT0_T1_T2_iT3_T4_T5__param_3];
	mov.u32 	%r544, %ctaid.x;
	add.s32 	%r545, %r2023, %r544;
	not.b32 	%r546, %r126;
	add.s32 	%r547, %r545, %r546;
	mul.wide.s32 	%rd27, %r547, 4;
	add.s64 	%rd28, %rd18, %rd27;
	add.s64 	%rd26, %rd28, 128;
	// begin inline asm
	ld.relaxed.gpu.u32 %r2029, [%rd26];
	// end inline asm
$L__BB13_164:
	cvt.u16.u32 	%rs528, %r2029;
	and.b16  	%rs331, %rs528, 255;
	setp.eq.s16 	%p334, %rs331, 99;
	mov.b32 	%r548, -1;
	vote.sync.any.pred 	%p335, %p334, %r548;
	not.pred 	%p336, %p335;
	@%p336 bra 	$L__BB13_169;
	@%p333 bra 	$L__BB13_167;
	membar.cta;
	bra.uni 	$L__BB13_168;
$L__BB13_167:
	mov.b32 	%r774, 168;
	// begin inline asm
	nanosleep.u32 %r774;
	// end inline asm
$L__BB13_168:
	// begin inline asm
	ld.relaxed.gpu.u32 %r2029, [%rd26];
	// end inline asm
	bra.uni 	$L__BB13_164;
$L__BB13_169:
	shr.u32 	%r256, %r2029, 8;
	cvt.u16.u32 	%rs523, %r256;
	and.b16  	%rs332, %rs528, 255;
	setp.eq.s16 	%p337, %rs332, 101;
	mov.b32 	%r555, -1;
	vote.sync.ballot.b32 	%r556, %p337, %r555;
	// begin inline asm
	mov.u32 %r550, %lanemask_ge;
	// end inline asm
	and.b32  	%r557, %r556, %r550;
	or.b32  	%r558, %r557, -2147483648;
	add.s32 	%r559, %r558, -1;
	not.b32 	%r560, %r558;
	and.b32  	%r561, %r560, %r559;
	popc.b32 	%r258, %r561;
	and.b32  	%r552, %r256, 255;
	mov.b32 	%r553, 1;
	// begin inline asm
	shfl.sync.down.b32 %r551, %r552, %r553, %r258, %r555;
	// end inline asm
	setp.ge.s32 	%p339, %r340, %r258;
	@%p339 bra 	$L__BB13_171;
	cvt.s32.s8 	%r562, %r551;
	cvt.s32.s8 	%r563, %r256;
	neg.s32 	%r564, %r563;
	setp.ne.s32 	%p340, %r562, %r564;
	selp.u16 	%rs523, 1, 0, %p340;
$L__BB13_171:
	cvt.u32.u16 	%r570, %rs523;
	and.b32  	%r566, %r570, 255;
	mov.b32 	%r567, 2;
	mov.b32 	%r569, -1;
	// begin inline asm
	shfl.sync.down.b32 %r565, %r566, %r567, %r258, %r569;
	// end inline asm
	add.s32 	%r571, %r340, 2;
	setp.gt.s32 	%p341, %r571, %r258;
	@%p341 bra 	$L__BB13_173;
	cvt.s32.s8 	%r572, %r565;
	cvt.u32.u16 	%r573, %rs523;
	cvt.s32.s8 	%r574, %r573;
	neg.s32 	%r575, %r574;
	setp.ne.s32 	%p342, %r572, %r575;
	selp.u16 	%rs523, 1, 0, %p342;
$L__BB13_173:
	cvt.u32.u16 	%r581, %rs523;
	and.b32  	%r577, %r581, 255;
	mov.b32 	%r578, 4;
	mov.b32 	%r580, -1;
	// begin inline asm
	shfl.sync.down.b32 %r576, %r577, %r578, %r258, %r580;
	// end inline asm
	add.s32 	%r582, %r340, 4;
	setp.gt.s32 	%p343, %r582, %r258;
	@%p343 bra 	$L__BB13_175;
	cvt.s32.s8 	%r583, %r576;
	cvt.u32.u16 	%r584, %rs523;
	cvt.s32.s8 	%r585, %r584;
	neg.s32 	%r586, %r585;
	setp.ne.s32 	%p344, %r583, %r586;
	selp.u16 	%rs523, 1, 0, %p344;
$L__BB13_175:
	cvt.u32.u16 	%r592, %rs523;
	and.b32  	%r588, %r592, 255;
	mov.b32 	%r589, 8;
	mov.b32 	%r591, -1;
	// begin inline asm
	shfl.sync.down.b32 %r587, %r588, %r589, %r258, %r591;
	// end inline asm
	add.s32 	%r593, %r340, 8;
	setp.gt.s32 	%p345, %r593, %r258;
	@%p345 bra 	$L__BB13_177;
	cvt.s32.s8 	%r594, %r587;
	cvt.u32.u16 	%r595, %rs523;
	cvt.s32.s8 	%r596, %r595;
	neg.s32 	%r597, %r596;
	setp.ne.s32 	%p346, %r594, %r597;
	selp.u16 	%rs523, 1, 0, %p346;
$L__BB13_177:
	cvt.u32.u16 	%r603, %rs523;
	and.b32  	%r599, %r603, 255;
	mov.b32 	%r600, 16;
	mov.b32 	%r602, -1;
	// begin inline asm
	shfl.sync.down.b32 %r598, %r599, %r600, %r258, %r602;
	// end inline asm
	add.s32 	%r604, %r340, 16;
	setp.gt.s32 	%p347, %r604, %r258;
	@%p347 bra 	$L__BB13_179;
	cvt.s32.s8 	%r605, %r598;
	cvt.u32.u16 	%r606, %rs523;
	cvt.s32.s8 	%r607, %r606;
	neg.s32 	%r608, %r607;
	setp.ne.s32 	%p348, %r605, %r608;
	selp.u16 	%rs523, 1, 0, %p348;
$L__BB13_179:
	ld.param.u32 	%r2024, [_ZN3cub18CUB_300001_SM_10006detail4scan16DeviceScanKernelINS2_10policy_hubIbibjN4cuda3std3__44plusIvEEE10Policy1000EN6thrust24THRUST_300001_SM_1000_NS10device_ptrIbEENSE_IiEENS0_13ScanTileStateIbLb1EEES9_NS1_10InputValueIbPbEEjbLb0EbEEvT0_T1_T2_iT3_T4_T5__param_3];
	mov.u32 	%r609, %ctaid.x;
	add.s32 	%r610, %r2024, %r609;
	not.b32 	%r611, %r126;
	add.s32 	%r2030, %r610, %r611;
	add.s64 	%rd14, %rd18, 128;
$L__BB13_180:
	and.b16  	%rs333, %rs528, 255;
	setp.ne.s16 	%p349, %rs333, 101;
	mov.b32 	%r612, -1;
	vote.sync.all.pred 	%p350, %p349, %r612;
	not.pred 	%p351, %p350;
	@%p351 bra 	$L__BB13_198;
	mul.wide.s32 	%rd31, %r2030, 4;
	add.s64 	%rd32, %rd14, %rd31;
	add.s64 	%rd30, %rd32, -128;
	// begin inline asm
	ld.relaxed.gpu.u32 %r2031, [%rd30];
	// end inline asm
$L__BB13_182:
	cvt.u16.u32 	%rs528, %r2031;
	and.b16  	%rs338, %rs528, 255;
	setp.eq.s16 	%p359, %rs338, 99;
	mov.b32 	%r707, -1;
	vote.sync.any.pred 	%p360, %p359, %r707;
	not.pred 	%p361, %p360;
	@%p361 bra 	$L__BB13_187;
	@%p333 bra 	$L__BB13_185;
	membar.cta;
	bra.uni 	$L__BB13_186;
$L__BB13_185:
	mov.b32 	%r772, 168;
	// begin inline asm
	nanosleep.u32 %r772;
	// end inline asm
$L__BB13_186:
	// begin inline asm
	ld.relaxed.gpu.u32 %r2031, [%rd30];
	// end inline asm
	bra.uni 	$L__BB13_182;
$L__BB13_187:
	shr.u32 	%r269, %r2031, 8;
	cvt.u16.u32 	%rs530, %r269;
	and.b16  	%rs339, %rs528, 255;
	setp.eq.s16 	%p362, %rs339, 101;
	mov.b32 	%r713, -1;
	vote.sync.ballot.b32 	%r714, %p362, %r713;
	and.b32  	%r715, %r714, %r550;
	or.b32  	%r716, %r715, -2147483648;
	add.s32 	%r717, %r716, -1;
	not.b32 	%r718, %r716;
	and.b32  	%r719, %r718, %r717;
	popc.b32 	%r270, %r719;
	and.b32  	%r710, %r269, 255;
	mov.b32 	%r711, 1;
	// begin inline asm
	shfl.sync.down.b32 %r709, %r710, %r711, %r270, %r713;
	// end inline asm
	setp.ge.s32 	%p364, %r340, %r270;
	@%p364 bra 	$L__BB13_189;
	cvt.s32.s8 	%r720, %r709;
	cvt.s32.s8 	%r721, %r269;
	neg.s32 	%r722, %r721;
	setp.ne.s32 	%p365, %r720, %r722;
	selp.u16 	%rs530, 1, 0, %p365;
$L__BB13_189:
	cvt.u32.u16 	%r728, %rs530;
	and.b32  	%r724, %r728, 255;
	mov.b32 	%r725, 2;
	mov.b32 	%r727, -1;
	// begin inline asm
	shfl.sync.down.b32 %r723, %r724, %r725, %r270, %r727;
	// end inline asm
	add.s32 	%r729, %r340, 2;
	setp.gt.s32 	%p366, %r729, %r270;
	@%p366 bra 	$L__BB13_191;
	cvt.s32.s8 	%r730, %r723;
	cvt.u32.u16 	%r731, %rs530;
	cvt.s32.s8 	%r732, %r731;
	neg.s32 	%r733, %r732;
	setp.ne.s32 	%p367, %r730, %r733;
	selp.u16 	%rs530, 1, 0, %p367;
$L__BB13_191:
	cvt.u32.u16 	%r739, %rs530;
	and.b32  	%r735, %r739, 255;
	mov.b32 	%r736, 4;
	mov.b32 	%r738, -1;
	// begin inline asm
	shfl.sync.down.b32 %r734, %r735, %r736, %r270, %r738;
	// end inline asm
	add.s32 	%r740, %r340, 4;
	setp.gt.s32 	%p368, %r740, %r270;
	@%p368 bra 	$L__BB13_193;
	cvt.s32.s8 	%r741, %r734;
	cvt.u32.u16 	%r742, %rs530;
	cvt.s32.s8 	%r743, %r742;
	neg.s32 	%r744, %r743;
	setp.ne.s32 	%p369, %r741, %r744;
	selp.u16 	%rs530, 1, 0, %p369;
$L__BB13_193:
	cvt.u32.u16 	%r750, %rs530;
	and.b32  	%r746, %r750, 255;
	mov.b32 	%r747, 8;
	mov.b32 	%r749, -1;
	// begin inline asm
	shfl.sync.down.b32 %r745, %r746, %r747, %r270, %r749;
	// end inline asm
	add.s32 	%r751, %r340, 8;
	setp.gt.s32 	%p370, %r751, %r270;
	@%p370 bra 	$L__BB13_195;
	cvt.s32.s8 	%r752, %r745;
	cvt.u32.u16 	%r753, %rs530;
	cvt.s32.s8 	%r754, %r753;
	neg.s32 	%r755, %r754;
	setp.ne.s32 	%p371, %r752, %r755;
	selp.u16 	%rs530, 1, 0, %p371;
$L__BB13_195:
	cvt.u32.u16 	%r761, %rs530;
	and.b32  	%r757, %r761, 255;
	mov.b32 	%r758, 16;
	mov.b32 	%r760, -1;
	// begin inline asm
	shfl.sync.down.b32 %r756, %r757, %r758, %r270, %r760;
	// end inline asm
	add.s32 	%r762, %r340, 16;
	setp.gt.s32 	%p372, %r762, %r270;
	@%p372 bra 	$L__BB13_197;
	cvt.s32.s8 	%r763, %r756;
	cvt.u32.u16 	%r764, %rs530;
	cvt.s32.s8 	%r765, %r764;
	neg.s32 	%r766, %r765;
	setp.ne.s32 	%p373, %r763, %r766;
	selp.u16 	%rs530, 1, 0, %p373;
$L__BB13_197:
	cvt.u32.u16 	%r767, %rs530;
	cvt.s32.s8 	%r768, %r767;
	cvt.u32.u16 	%r769, %rs523;
	cvt.s32.s8 	%r770, %r769;
	neg.s32 	%r771, %r770;
	setp.ne.s32 	%p374, %r768, %r771;
	selp.u16 	%rs523, 1, 0, %p374;
	add.s32 	%r2030, %r2030, -32;
	bra.uni 	$L__BB13_180;
$L__BB13_198:
	@%p331 bra 	$L__BB13_200;
	setp.ne.s32 	%p353, %r250, %r251;
	selp.s16 	%rs334, -1, 0, %p353;
	and.b16  	%rs335, %rs334, 255;
	and.b16  	%rs336, %rs523, 255;
	setp.ne.s16 	%p354, %rs336, %rs335;
	selp.u16 	%rs337, 1, 0, %p354;
	add.s64 	%rd29, %rd12, 128;
	selp.b32 	%r614, 357, 101, %p354;
	// begin inline asm
	st.relaxed.gpu.u32 [%rd29], %r614;
	// end inline asm
	st.shared.u8 	[_ZZN3cub18CUB_300001_SM_10006detail4scan16DeviceScanKernelINS2_10policy_hubIbibjN4cuda3std3__44plusIvEEE10Policy1000EN6thrust24THRUST_300001_SM_1000_NS10device_ptrIbEENSE_IiEENS0_13ScanTileStateIbLb1EEES9_NS1_10InputValueIbPbEEjbLb0EbEEvT0_T1_T2_iT3_T4_T5_E12temp_storage+1], %rs523;
	st.shared.u8 	[_ZZN3cub18CUB_300001_SM_10006detail4scan16DeviceScanKernelINS2_10policy_hubIbibjN4cuda3std3__44plusIvEEE10Policy1000EN6thrust24THRUST_300001_SM_1000_NS10device_ptrIbEENSE_IiEENS0_13ScanTileStateIbLb1EEES9_NS1_10InputValueIbPbEEjbLb0EbEEvT0_T1_T2_iT3_T4_T5_E12temp_storage+2], %rs337;
$L__BB13_200:
	setp.ne.s32 	%p355, %r340, 0;
	setp.ne.s16 	%p356, %rs229, %rs227;
	selp.u16 	%rs534, 1, 0, %p356;
	@%p355 bra 	$L__BB13_202;
	st.shared.u8 	[_ZZN3cub18CUB_300001_SM_10006detail4scan16DeviceScanKernelINS2_10policy_hubIbibjN4cuda3std3__44plusIvEEE10Policy1000EN6thrust24THRUST_300001_SM_1000_NS10device_ptrIbEENSE_IiEENS0_13ScanTileStateIbLb1EEES9_NS1_10InputValueIbPbEEjbLb0EbEEvT0_T1_T2_iT3_T4_T5_E12temp_storage+28], %rs523;
	mov.u16 	%rs534, %rs523;
$L__BB13_202:
	bar.sync 	0;
	setp.eq.s32 	%p357, %r126, 0;
	@%p357 bra 	$L__BB13_204;
	ld.shared.s8 	%r615, [_ZZN3cub18CUB_300001_SM_10006detail4scan16DeviceScanKernelINS2_10policy_hubIbibjN4cuda3std3__44plusIvEEE10Policy1000EN6thrust24THRUST_300001_SM_1000_NS10device_ptrIbEENSE_IiEENS0_13ScanTileStateIbLb1EEES9_NS1_10InputValueIbPbEEjbLb0EbEEvT0_T1_T2_iT3_T4_T5_E12temp_storage+28];
	cvt.u32.u16 	%r616, %rs534;
	cvt.s32.s8 	%r617, %r616;
	neg.s32 	%r618, %r617;
	setp.ne.s32 	%p358, %r615, %r618;
	selp.u16 	%rs534, 1, 0, %p358;
$L__BB13_204:
	cvt.u32.u16 	%r619, %rs534;
	cvt.s32.s8 	%r620, %r619;
	neg.s32 	%r621, %r207;
	setp.ne.s32 	%p589, %r620, %r621;
	selp.u32 	%r622, 1, 0, %p589;
	neg.s32 	%r623, %r208;
	setp.ne.s32 	%p590, %r622, %r623;
	selp.u32 	%r624, 1, 0, %p590;
	neg.s32 	%r625, %r209;
	setp.ne.s32 	%p591, %r624, %r625;
	selp.u32 	%r626, 1, 0, %p591;
	neg.s32 	%r627, %r210;
	setp.ne.s32 	%p592, %r626, %r627;
	selp.u32 	%r628, 1, 0, %p592;
	neg.s32 	%r629, %r211;
	setp.ne.s32 	%p593, %r628, %r629;
	selp.u32 	%r630, 1, 0, %p593;
	neg.s32 	%r631, %r212;
	setp.ne.s32 	%p594, %r630, %r631;
	selp.u32 	%r632, 1, 0, %p594;
	neg.s32 	%r633, %r213;
	setp.ne.s32 	%p595, %r632, %r633;
	selp.u32 	%r634, 1, 0, %p595;
	neg.s32 	%r635, %r214;
	setp.ne.s32 	%p596, %r634, %r635;
	selp.u32 	%r636, 1, 0, %p596;
	neg.s32 	%r637, %r215;
	setp.ne.s32 	%p597, %r636, %r637;
	selp.u32 	%r638, 1, 0, %p597;
	neg.s32 	%r639, %r216;
	setp.ne.s32 	%p598, %r638, %r639;
	selp.u32 	%r640, 1, 0, %p598;
	neg.s32 	%r641, %r217;
	setp.ne.s32 	%p599, %r640, %r641;
	selp.u32 	%r642, 1, 0, %p599;
	neg.s32 	%r643, %r218;
	setp.ne.s32 	%p600, %r642, %r643;
	selp.u32 	%r644, 1, 0, %p600;
	neg.s32 	%r645, %r219;
	setp.ne.s32 	%p601, %r644, %r645;
	selp.u32 	%r646, 1, 0, %p601;
	neg.s32 	%r647, %r220;
	setp.ne.s32 	%p602, %r646, %r647;
	selp.u32 	%r648, 1, 0, %p602;
	neg.s32 	%r649, %r221;
	setp.ne.s32 	%p603, %r648, %r649;
	selp.u32 	%r650, 1, 0, %p603;
	neg.s32 	%r651, %r222;
	setp.ne.s32 	%p604, %r650, %r651;
	selp.u32 	%r652, 1, 0, %p604;
	neg.s32 	%r653, %r223;
	setp.ne.s32 	%p605, %r652, %r653;
	selp.u32 	%r654, 1, 0, %p605;
	neg.s32 	%r655, %r224;
	setp.ne.s32 	%p606, %r654, %r655;
	selp.u32 	%r656, 1, 0, %p606;
	neg.s32 	%r657, %r225;
	setp.ne.s32 	%p607, %r656, %r657;
	selp.u32 	%r658, 1, 0, %p607;
	neg.s32 	%r659, %r226;
	setp.ne.s32 	%p608, %r658, %r659;
	selp.u32 	%r660, 1, 0, %p608;
	neg.s32 	%r661, %r227;
	setp.ne.s32 	%p609, %r660, %r661;
	selp.u32 	%r662, 1, 0, %p609;
	neg.s32 	%r663, %r228;
	setp.ne.s32 	%p610, %r662, %r663;
	selp.u32 	%r664, 1, 0, %p610;
	neg.s32 	%r665, %r229;
	setp.ne.s32 	%p611, %r664, %r665;
	selp.u32 	%r666, 1, 0, %p611;
	neg.s32 	%r667, %r230;
	setp.ne.s32 	%p612, %r666, %r667;
	selp.u32 	%r668, 1, 0, %p612;
	neg.s32 	%r669, %r231;
	setp.ne.s32 	%p613, %r668, %r669;
	selp.u32 	%r670, 1, 0, %p613;
	neg.s32 	%r671, %r232;
	setp.ne.s32 	%p614, %r670, %r671;
	selp.u32 	%r672, 1, 0, %p614;
	neg.s32 	%r673, %r233;
	setp.ne.s32 	%p615, %r672, %r673;
	selp.u32 	%r674, 1, 0, %p615;
	neg.s32 	%r675, %r234;
	setp.ne.s32 	%p616, %r674, %r675;
	selp.u32 	%r676, 1, 0, %p616;
	neg.s32 	%r677, %r235;
	setp.ne.s32 	%p617, %r676, %r677;
	selp.u32 	%r678, 1, 0, %p617;
	neg.s32 	%r679, %r236;
	setp.ne.s32 	%p618, %r678, %r679;
	selp.u32 	%r680, 1, 0, %p618;
	neg.s32 	%r681, %r237;
	setp.ne.s32 	%p619, %r680, %r681;
	selp.u32 	%r682, 1, 0, %p619;
	neg.s32 	%r683, %r238;
	setp.ne.s32 	%p620, %r682, %r683;
	selp.u32 	%r684, 1, 0, %p620;
	neg.s32 	%r685, %r239;
	setp.ne.s32 	%p621, %r684, %r685;
	selp.u32 	%r686, 1, 0, %p621;
	neg.s32 	%r687, %r240;
	setp.ne.s32 	%p622, %r686, %r687;
	selp.u32 	%r688, 1, 0, %p622;
	neg.s32 	%r689, %r241;
	setp.ne.s32 	%p623, %r688, %r689;
	selp.u32 	%r690, 1, 0, %p623;
	neg.s32 	%r691, %r242;
	setp.ne.s32 	%p624, %r690, %r691;
	selp.u32 	%r692, 1, 0, %p624;
	neg.s32 	%r693, %r243;
	setp.ne.s32 	%p625, %r692, %r693;
	selp.u32 	%r694, 1, 0, %p625;
	neg.s32 	%r695, %r244;
	setp.ne.s32 	%p626, %r694, %r695;
	selp.u32 	%r696, 1, 0, %p626;
	neg.s32 	%r697, %r245;
	setp.ne.s32 	%p627, %r696, %r697;
	selp.u32 	%r698, 1, 0, %p627;
	neg.s32 	%r699, %r246;
	setp.ne.s32 	%p628, %r698, %r699;
	selp.u32 	%r700, 1, 0, %p628;
	neg.s32 	%r701, %r247;
	setp.ne.s32 	%p629, %r700, %r701;
	selp.u32 	%r702, 1, 0, %p629;
	neg.s32 	%r703, %r248;
	setp.ne.s32 	%p630, %r702, %r703;
	selp.u32 	%r704, 1, 0, %p630;
	neg.s32 	%r705, %r249;
	setp.ne.s32 	%p631, %r704, %r705;
$L__BB13_205:
	bar.sync 	0;
	selp.u32 	%r1008, 1, 0, %p591;
	selp.u32 	%r1009, 1, 0, %p590;
	prmt.b32 	%r1010, %r1009, %r1008, 0x3340U;
	selp.u32 	%r1011, 1, 0, %p589;
	cvt.u32.u16 	%r1012, %rs534;
	prmt.b32 	%r1013, %r1012, %r1011, 0x3340U;
	prmt.b32 	%r1014, %r1013, %r1010, 0x5410U;
	st.shared.u32 	[%r163], %r1014;
	selp.u32 	%r1015, 1, 0, %p595;
	selp.u32 	%r1016, 1, 0, %p594;
	prmt.b32 	%r1017, %r1016, %r1015, 0x3340U;
	selp.u32 	%r1018, 1, 0, %p593;
	selp.u32 	%r1019, 1, 0, %p592;
	prmt.b32 	%r1020, %r1019, %r1018, 0x3340U;
	prmt.b32 	%r1021, %r1020, %r1017, 0x5410U;
	st.shared.u32 	[%r163+4], %r1021;
	selp.u32 	%r1022, 1, 0, %p599;
	selp.u32 	%r1023, 1, 0, %p598;
	prmt.b32 	%r1024, %r1023, %r1022, 0x3340U;
	selp.u32 	%r1025, 1, 0, %p597;
	selp.u32 	%r1026, 1, 0, %p596;
	prmt.b32 	%r1027, %r1026, %r1025, 0x3340U;
	prmt.b32 	%r1028, %r1027, %r1024, 0x5410U;
	st.shared.u32 	[%r163+8], %r1028;
	selp.u32 	%r1029, 1, 0, %p603;
	selp.u32 	%r1030, 1, 0, %p602;
	prmt.b32 	%r1031, %r1030, %r1029, 0x3340U;
	selp.u32 	%r1032, 1, 0, %p601;
	selp.u32 	%r1033, 1, 0, %p600;
	prmt.b32 	%r1034, %r1033, %r1032, 0x3340U;
	prmt.b32 	%r1035, %r1034, %r1031, 0x5410U;
	st.shared.u32 	[%r163+12], %r1035;
	selp.u32 	%r1036, 1, 0, %p607;
	selp.u32 	%r1037, 1, 0, %p606;
	prmt.b32 	%r1038, %r1037, %r1036, 0x3340U;
	selp.u32 	%r1039, 1, 0, %p605;
	selp.u32 	%r1040, 1, 0, %p604;
	prmt.b32 	%r1041, %r1040, %r1039, 0x3340U;
	prmt.b32 	%r1042, %r1041, %r1038, 0x5410U;
	st.shared.u32 	[%r163+16], %r1042;
	selp.u32 	%r1043, 1, 0, %p611;
	selp.u32 	%r1044, 1, 0, %p610;
	prmt.b32 	%r1045, %r1044, %r1043, 0x3340U;
	selp.u32 	%r1046, 1, 0, %p609;
	selp.u32 	%r1047, 1, 0, %p608;
	prmt.b32 	%r1048, %r1047, %r1046, 0x3340U;
	prmt.b32 	%r1049, %r1048, %r1045, 0x5410U;
	st.shared.u32 	[%r163+20], %r1049;
	selp.u32 	%r1050, 1, 0, %p615;
	selp.u32 	%r1051, 1, 0, %p614;
	prmt.b32 	%r1052, %r1051, %r1050, 0x3340U;
	selp.u32 	%r1053, 1, 0, %p613;
	selp.u32 	%r1054, 1, 0, %p612;
	prmt.b32 	%r1055, %r1054, %r1053, 0x3340U;
	prmt.b32 	%r1056, %r1055, %r1052, 0x5410U;
	st.shared.u32 	[%r163+24], %r1056;
	selp.u32 	%r1057, 1, 0, %p619;
	selp.u32 	%r1058, 1, 0, %p618;
	prmt.b32 	%r1059, %r1058, %r1057, 0x3340U;
	selp.u32 	%r1060, 1, 0, %p617;
	selp.u32 	%r1061, 1, 0, %p616;
	prmt.b32 	%r1062, %r1061, %r1060, 0x3340U;
	prmt.b32 	%r1063, %r1062, %r1059, 0x5410U;
	st.shared.u32 	[%r163+28], %r1063;
	selp.u32 	%r1064, 1, 0, %p623;
	selp.u32 	%r1065, 1, 0, %p622;
	prmt.b32 	%r1066, %r1065, %r1064, 0x3340U;
	selp.u32 	%r1067, 1, 0, %p621;
	selp.u32 	%r1068, 1, 0, %p620;
	prmt.b32 	%r1069, %r1068, %r1067, 0x3340U;
	prmt.b32 	%r1070, %r1069, %r1066, 0x5410U;
	st.shared.u32 	[%r163+32], %r1070;
	selp.u32 	%r1071, 1, 0, %p627;
	selp.u32 	%r1072, 1, 0, %p626;
	prmt.b32 	%r1073, %r1072, %r1071, 0x3340U;
	selp.u32 	%r1074, 1, 0, %p625;
	selp.u32 	%r1075, 1, 0, %p624;
	prmt.b32 	%r1076, %r1075, %r1074, 0x3340U;
	prmt.b32 	%r1077, %r1076, %r1073, 0x5410U;
	st.shared.u32 	[%r163+36], %r1077;
	selp.u32 	%r1078, 1, 0, %p631;
	selp.u32 	%r1079, 1, 0, %p630;
	prmt.b32 	%r1080, %r1079, %r1078, 0x3340U;
	selp.u32 	%r1081, 1, 0, %p629;
	selp.u32 	%r1082, 1, 0, %p628;
	prmt.b32 	%r1083, %r1082, %r1081, 0x3340U;
	prmt.b32 	%r1084, %r1083, %r1080, 0x5410U;
	st.shared.u32 	[%r163+40], %r1084;
	bar.warp.sync 	-1;
	ld.shared.u8 	%rs264, [%r162];
	ld.shared.u8 	%rs265, [%r162+32];
	ld.shared.u8 	%rs266, [%r162+64];
	ld.shared.u8 	%rs267, [%r162+96];
	ld.shared.u8 	%rs268, [%r162+128];
	ld.shared.u8 	%rs269, [%r162+160];
	ld.shared.u8 	%rs270, [%r162+192];
	ld.shared.u8 	%rs271, [%r162+224];
	ld.shared.u8 	%rs272, [%r162+256];
	ld.shared.u8 	%rs273, [%r162+288];
	ld.shared.u8 	%rs274, [%r162+320];
	ld.shared.u8 	%rs275, [%r162+352];
	ld.shared.u8 	%rs276, [%r162+384];
	ld.shared.u8 	%rs277, [%r162+416];
	ld.shared.u8 	%rs278, [%r162+448];
	ld.shared.u8 	%rs279, [%r162+480];
	ld.shared.u8 	%rs280, [%r162+512];
	ld.shared.u8 	%rs281, [%r162+544];
	ld.shared.u8 	%rs282, [%r162+576];
	ld.shared.u8 	%rs283, [%r162+608];
	ld.shared.u8 	%rs284, [%r162+640];
	ld.shared.u8 	%rs285, [%r162+672];
	ld.shared.u8 	%rs286, [%r162+704];
	ld.shared.u8 	%rs287, [%r162+736];
	ld.shared.u8 	%rs288, [%r162+768];
	ld.shared.u8 	%rs289, [%r162+800];
	ld.shared.u8 	%rs290, [%r162+832];
	ld.shared.u8 	%rs291, [%r162+864];
	ld.shared.u8 	%rs292, [%r162+896];
	ld.shared.u8 	%rs293, [%r162+928];
	ld.shared.u8 	%rs294, [%r162+960];
	ld.shared.u8 	%rs295, [%r162+992];
	ld.shared.u8 	%rs296, [%r162+1024];
	ld.shared.u8 	%rs297, [%r162+1056];
	ld.shared.u8 	%rs298, [%r162+1088];
	ld.shared.u8 	%rs299, [%r162+1120];
	ld.shared.u8 	%rs300, [%r162+1152];
	ld.shared.u8 	%rs301, [%r162+1184];
	ld.shared.u8 	%rs302, [%r162+1216];
	ld.shared.u8 	%rs303, [%r162+1248];
	ld.shared.u8 	%rs304, [%r162+1280];
	ld.shared.u8 	%rs305, [%r162+1312];
	ld.shared.u8 	%rs306, [%r162+1344];
	ld.shared.u8 	%rs307, [%r162+1376];
	setp.ne.s32 	%p402, %r126, 0;
	@%p402 bra 	$L__BB13_207;
	st.volatile.shared.u32 	[_ZZN3cub18CUB_300001_SM_10006detail4scan16DeviceScanKernelINS2_10policy_hubIbibjN4cuda3std3__44plusIvEEE10Policy1000EN6thrust24THRUST_300001_SM_1000_NS10device_ptrIbEENSE_IiEENS0_13ScanTileStateIbLb1EEES9_NS1_10InputValueIbPbEEjbLb0EbEEvT0_T1_T2_iT3_T4_T5_E12temp_storage+8448], %r3;
$L__BB13_207:
	ld.param.u32 	%r2025, [_ZN3cub18CUB_300001_SM_10006detail4scan16DeviceScanKernelINS2_10policy_hubIbibjN4cuda3std3__44plusIvEEE10Policy1000EN6thrust24THRUST_300001_SM_1000_NS10device_ptrIbEENSE_IiEENS0_13ScanTileStateIbLb1EEES9_NS1_10InputValueIbPbEEjbLb0EbEEvT0_T1_T2_iT3_T4_T5__param_3];
	cvt.u32.u64 	%r1085, %rd10;
	bar.sync 	0;
	ld.volatile.shared.u32 	%r277, [_ZZN3cub18CUB_300001_SM_10006detail4scan16DeviceScanKernelINS2_10policy_hubIbibjN4cuda3std3__44plusIvEEE10Policy1000EN6thrust24THRUST_300001_SM_1000_NS10device_ptrIbEENSE_IiEENS0_13ScanTileStateIbLb1EEES9_NS1_10InputValueIbPbEEjbLb0EbEEvT0_T1_T2_iT3_T4_T5_E12temp_storage+8448];
	mov.u32 	%r1086, %ctaid.x;
	add.s32 	%r1087, %r2025, %r1086;
	mul.lo.s32 	%r1088, %r1087, 8448;
	cvt.u64.u32 	%rd37, %r1088;
	add.s64 	%rd38, %rd10, %rd37;
	setp.ge.s32 	%p403, %r1085, %r277;
	shl.b64 	%rd39, %rd38, 2;
	add.s64 	%rd15, %rd4, %rd39;
	@%p403 bra 	$L__BB13_209;
	cvt.u32.u16 	%r1089, %rs264;
	cvt.s32.s8 	%r1090, %r1089;
	st.global.u32 	[%rd15], %r1090;
$L__BB13_209:
	setp.ge.s32 	%p404, %r127, %r277;
	@%p404 bra 	$L__BB13_211;
	cvt.u32.u16 	%r1091, %rs265;
	cvt.s32.s8 	%r1092, %r1091;
	st.global.u32 	[%rd15+128], %r1092;
$L__BB13_211:
	setp.ge.s32 	%p405, %r128, %r277;
	@%p405 bra 	$L__BB13_213;
	cvt.u32.u16 	%r1093, %rs266;
	cvt.s32.s8 	%r1094, %r1093;
	st.global.u32 	[%rd15+256], %r1094;
$L__BB13_213:
	setp.ge.s32 	%p406, %r129, %r277;
	@%p406 bra 	$L__BB13_215;
	cvt.u32.u16 	%r1095, %rs267;
	cvt.s32.s8 	%r1096, %r1095;
	st.global.u32 	[%rd15+384], %r1096;
$L__BB13_215:
	setp.ge.s32 	%p407, %r130, %r277;
	@%p407 bra 	$L__BB13_217;
	cvt.u32.u16 	%r1097, %rs268;
	cvt.s32.s8 	%r1098, %r1097;
	st.global.u32 	[%rd15+512], %r1098;
$L__BB13_217:
	setp.ge.s32 	%p408, %r131, %r277;
	@%p408 bra 	$L__BB13_219;
	cvt.u32.u16 	%r1099, %rs269;
	cvt.s32.s8 	%r1100, %r1099;
	st.global.u32 	[%rd15+640], %r1100;
$L__BB13_219:
	mov.u32 	%r1101, %tid.x;
	and.b32  	%r1102, %r1101, 992;
	mul.lo.s32 	%r1103, %r1102, 44;
	and.b32  	%r1104, %r1101, 31;
	or.b32  	%r1105, %r1103, %r1104;
	add.s32 	%r1106, %r1105, 192;
	setp.ge.s32 	%p409, %r1106, %r277;
	@%p409 bra 	$L__BB13_221;
	cvt.u32.u16 	%r1107, %rs270;
	cvt.s32.s8 	%r1108, %r1107;
	st.global.u32 	[%rd15+768], %r1108;
$L__BB13_221:
	setp.ge.s32 	%p410, %r132, %r277;
	@%p410 bra 	$L__BB13_223;
	cvt.u32.u16 	%r1109, %rs271;
	cvt.s32.s8 	%r1110, %r1109;
	st.global.u32 	[%rd15+896], %r1110;
$L__BB13_223:
	setp.ge.s32 	%p411, %r133, %r277;
	@%p411 bra 	$L__BB13_225;
	cvt.u32.u16 	%r1111, %rs272;
	cvt.s32.s8 	%r1112, %r1111;
	st.global.u32 	[%rd15+1024], %r1112;
$L__BB13_225:
	setp.ge.s32 	%p412, %r134, %r277;
	@%p412 bra 	$L__BB13_227;
	cvt.u32.u16 	%r1113, %rs273;
	cvt.s32.s8 	%r1114, %r1113;
	st.global.u32 	[%rd15+1152], %r1114;
$L__BB13_227:
	add.s32 	%r1120, %r1105, 320;
	setp.ge.s32 	%p413, %r1120, %r277;
	@%p413 bra 	$L__BB13_229;
	cvt.u32.u16 	%r1121, %rs274;
	cvt.s32.s8 	%r1122, %r1121;
	st.global.u32 	[%rd15+1280], %r1122;
$L__BB13_229:
	add.s32 	%r1128, %r1105, 352;
	setp.ge.s32 	%p414, %r1128, %r277;
	@%p414 bra 	$L__BB13_231;
	cvt.u32.u16 	%r1129, %rs275;
	cvt.s32.s8 	%r1130, %r1129;
	st.global.u32 	[%rd15+1408], %r1130;
$L__BB13_231:
	setp.ge.s32 	%p415, %r135, %r277;
	@%p415 bra 	$L__BB13_233;
	cvt.u32.u16 	%r1131, %rs276;
	cvt.s32.s8 	%r1132, %r1131;
	st.global.u32 	[%rd15+1536], %r1132;
$L__BB13_233:
	add.s32 	%r1138, %r1105, 416;
	setp.ge.s32 	%p416, %r1138, %r277;
	@%p416 bra 	$L__BB13_235;
	cvt.u32.u16 	%r1139, %rs277;
	cvt.s32.s8 	%r1140, %r1139;
	st.global.u32 	[%rd15+1664], %r1140;
$L__BB13_235:
	setp.ge.s32 	%p417, %r136, %r277;
	@%p417 bra 	$L__BB13_237;
	cvt.u32.u16 	%r1141, %rs278;
	cvt.s32.s8 	%r1142, %r1141;
	st.global.u32 	[%rd15+1792], %r1142;
$L__BB13_237:
	setp.ge.s32 	%p418, %r137, %r277;
	@%p418 bra 	$L__BB13_239;
	cvt.u32.u16 	%r1143, %rs279;
	cvt.s32.s8 	%r1144, %r1143;
	st.global.u32 	[%rd15+1920], %r1144;
$L__BB13_239:
	setp.ge.s32 	%p419, %r138, %r277;
	@%p419 bra 	$L__BB13_241;
	cvt.u32.u16 	%r1145, %rs280;
	cvt.s32.s8 	%r1146, %r1145;
	st.global.u32 	[%rd15+2048], %r1146;
$L__BB13_241:
	setp.ge.s32 	%p420, %r139, %r277;
	@%p420 bra 	$L__BB13_243;
	cvt.u32.u16 	%r1147, %rs281;
	cvt.s32.s8 	%r1148, %r1147;
	st.global.u32 	[%rd15+2176], %r1148;
$L__BB13_243:
	add.s32 	%r1154, %r1105, 576;
	setp.ge.s32 	%p421, %r1154, %r277;
	@%p421 bra 	$L__BB13_245;
	cvt.u32.u16 	%r1155, %rs282;
	cvt.s32.s8 	%r1156, %r1155;
	st.global.u32 	[%rd15+2304], %r1156;
$L__BB13_245:
	setp.ge.s32 	%p422, %r140, %r277;
	@%p422 bra 	$L__BB13_247;
	cvt.u32.u16 	%r1157, %rs283;
	cvt.s32.s8 	%r1158, %r1157;
	st.global.u32 	[%rd15+2432], %r1158;
$L__BB13_247:
	setp.ge.s32 	%p423, %r141, %r277;
	@%p423 bra 	$L__BB13_249;
	cvt.u32.u16 	%r1159, %rs284;
	cvt.s32.s8 	%r1160, %r1159;
	st.global.u32 	[%rd15+2560], %r1160;
$L__BB13_249:
	setp.ge.s32 	%p424, %r142, %r277;
	@%p424 bra 	$L__BB13_251;
	cvt.u32.u16 	%r1161, %rs285;
	cvt.s32.s8 	%r1162, %r1161;
	st.global.u32 	[%rd15+2688], %r1162;
$L__BB13_251:
	add.s32 	%r1168, %r1105, 704;
	setp.ge.s32 	%p425, %r1168, %r277;
	@%p425 bra 	$L__BB13_253;
	cvt.u32.u16 	%r1169, %rs286;
	cvt.s32.s8 	%r1170, %r1169;
	st.global.u32 	[%rd15+2816], %r1170;
$L__BB13_253:
	setp.ge.s32 	%p426, %r143, %r277;
	@%p426 bra 	$L__BB13_255;
	cvt.u32.u16 	%r1171, %rs287;
	cvt.s32.s8 	%r1172, %r1171;
	st.global.u32 	[%rd15+2944], %r1172;
$L__BB13_255:
	add.s32 	%r1178, %r1105, 768;
	setp.ge.s32 	%p427, %r1178, %r277;
	@%p427 bra 	$L__BB13_257;
	cvt.u32.u16 	%r1179, %rs288;
	cvt.s32.s8 	%r1180, %r1179;
	st.global.u32 	[%rd15+3072], %r1180;
$L__BB13_257:
	setp.ge.s32 	%p428, %r144, %r277;
	@%p428 bra 	$L__BB13_259;
	cvt.u32.u16 	%r1181, %rs289;
	cvt.s32.s8 	%r1182, %r1181;
	st.global.u32 	[%rd15+3200], %r1182;
$L__BB13_259:
	add.s32 	%r1188, %r1105, 832;
	setp.ge.s32 	%p429, %r1188, %r277;
	@%p429 bra 	$L__BB13_261;
	cvt.u32.u16 	%r1189, %rs290;
	cvt.s32.s8 	%r1190, %r1189;
	st.global.u32 	[%rd15+3328], %r1190;
$L__BB13_261:
	setp.ge.s32 	%p430, %r145, %r277;
	@%p430 bra 	$L__BB13_263;
	cvt.u32.u16 	%r1191, %rs291;
	cvt.s32.s8 	%r1192, %r1191;
	st.global.u32 	[%rd15+3456], %r1192;
$L__BB13_263:
	add.s32 	%r1198, %r1105, 896;
	setp.ge.s32 	%p431, %r1198, %r277;
	@%p431 bra 	$L__BB13_265;
	cvt.u32.u16 	%r1199, %rs292;
	cvt.s32.s8 	%r1200, %r1199;
	st.global.u32 	[%rd15+3584], %r1200;
$L__BB13_265:
	setp.ge.s32 	%p432, %r146, %r277;
	@%p432 bra 	$L__BB13_267;
	cvt.u32.u16 	%r1201, %rs293;
	cvt.s32.s8 	%r1202, %r1201;
	st.global.u32 	[%rd15+3712], %r1202;
$L__BB13_267:
	setp.ge.s32 	%p433, %r147, %r277;
	@%p433 bra 	$L__BB13_269;
	cvt.u32.u16 	%r1203, %rs294;
	cvt.s32.s8 	%r1204, %r1203;
	st.global.u32 	[%rd15+3840], %r1204;
$L__BB13_269:
	setp.ge.s32 	%p434, %r148, %r277;
	@%p434 bra 	$L__BB13_271;
	cvt.u32.u16 	%r1205, %rs295;
	cvt.s32.s8 	%r1206, %r1205;
	st.global.u32 	[%rd15+3968], %r1206;
$L__BB13_271:
	add.s32 	%r1212, %r1105, 1024;
	setp.ge.s32 	%p435, %r1212, %r277;
	@%p435 bra 	$L__BB13_273;
	cvt.u32.u16 	%r1213, %rs296;
	cvt.s32.s8 	%r1214, %r1213;
	st.global.u32 	[%rd15+4096], %r1214;
$L__BB13_273:
	setp.ge.s32 	%p436, %r149, %r277;
	@%p436 bra 	$L__BB13_275;
	cvt.u32.u16 	%r1215, %rs297;
	cvt.s32.s8 	%r1216, %r1215;
	st.global.u32 	[%rd15+4224], %r1216;
$L__BB13_275:
	setp.ge.s32 	%p437, %r150, %r277;
	@%p437 bra 	$L__BB13_277;
	cvt.u32.u16 	%r1217, %rs298;
	cvt.s32.s8 	%r1218, %r1217;
	st.global.u32 	[%rd15+4352], %r1218;
$L__BB13_277:
	setp.ge.s32 	%p438, %r151, %r277;
	@%p438 bra 	$L__BB13_279;
	cvt.u32.u16 	%r1219, %rs299;
	cvt.s32.s8 	%r1220, %r1219;
	st.global.u32 	[%rd15+4480], %r1220;
$L__BB13_279:
	setp.ge.s32 	%p439, %r152, %r277;
	@%p439 bra 	$L__BB13_281;
	cvt.u32.u16 	%r1221, %rs300;
	cvt.s32.s8 	%r1222, %r1221;
	st.global.u32 	[%rd15+4608], %r1222;
$L__BB13_281:
	setp.ge.s32 	%p440, %r153, %r277;
	@%p440 bra 	$L__BB13_283;
	cvt.u32.u16 	%r1223, %rs301;
	cvt.s32.s8 	%r1224, %r1223;
	st.global.u32 	[%rd15+4736], %r1224;
$L__BB13_283:
	setp.ge.s32 	%p441, %r154, %r277;
	@%p441 bra 	$L__BB13_285;
	cvt.u32.u16 	%r1225, %rs302;
	cvt.s32.s8 	%r1226, %r1225;
	st.global.u32 	[%rd15+4864], %r1226;
$L__BB13_285:
	setp.ge.s32 	%p442, %r155, %r277;
	@%p442 bra 	$L__BB13_287;
	cvt.u32.u16 	%r1227, %rs303;
	cvt.s32.s8 	%r1228, %r1227;
	st.global.u32 	[%rd15+4992], %r1228;
$L__BB13_287:
	setp.ge.s32 	%p443, %r156, %r277;
	@%p443 bra 	$L__BB13_289;
	cvt.u32.u16 	%r1229, %rs304;
	cvt.s32.s8 	%r1230, %r1229;
	st.global.u32 	[%rd15+5120], %r1230;
$L__BB13_289:
	setp.ge.s32 	%p444, %r157, %r277;
	@%p444 bra 	$L__BB13_291;
	cvt.u32.u16 	%r1231, %rs305;
	cvt.s32.s8 	%r1232, %r1231;
	st.global.u32 	[%rd15+5248], %r1232;
$L__BB13_291:
	setp.ge.s32 	%p445, %r158, %r277;
	@%p445 bra 	$L__BB13_293;
	cvt.u32.u16 	%r1233, %rs306;
	cvt.s32.s8 	%r1234, %r1233;
	st.global.u32 	[%rd15+5376], %r1234;
$L__BB13_293:
	setp.ge.s32 	%p446, %r159, %r277;
	@%p446 bra 	$L__BB13_295;
	cvt.u32.u16 	%r1235, %rs307;
	cvt.s32.s8 	%r1236, %r1235;
	st.global.u32 	[%rd15+5504], %r1236;
$L__BB13_295:
	ret;

}
	// .globl	_ZN3cub18CUB_300001_SM_10006detail4scan16DeviceScanKernelINS2_10policy_hubIbibmN4cuda3std3__44plusIvEEE10Policy1000EN6thrust24THRUST_300001_SM_1000_NS10device_ptrIbEENSE_IiEENS0_13ScanTileStateIbLb1EEES9_NS1_10InputValueIbPbEEmbLb0EbEEvT0_T1_T2_iT3_T4_T5_
.visible .entry _ZN3cub18CUB_300001_SM_10006detail4scan16DeviceScanKernelINS2_10policy_hubIbibmN4cuda3std3__44plusIvEEE10Policy1000EN6thrust24THRUST_300001_SM_1000_NS10device_ptrIbEENSE_IiEENS0_13ScanTileStateIbLb1EEES9_NS1_10InputValueIbPbEEmbLb0EbEEvT0_T1_T2_iT3_T4_T5_(
	.param .align 8 .b8 _ZN3cub18CUB_300001_SM_10006detail4scan16DeviceScanKernelINS2_10policy_hubIbibmN4cuda3std3__44plusIvEEE10Policy1000EN6thrust24THRUST_300001_SM_1000_NS10device_ptrIbEENSE_IiEENS0_13ScanTileStateIbLb1EEES9_NS1_10InputValueIbPbEEmbLb0EbEEvT0_T1_T2_iT3_T4_T5__param_0[8],
	.param .align 8 .b8 _ZN3cub18CUB_300001_SM_10006detail4scan16DeviceScanKernelINS2_10policy_hubIbibmN4cuda3std3__44plusIvEEE10Policy1000EN6thrust24THRUST_300001_SM_1000_NS10device_ptrIbEENSE_IiEENS0_13ScanTileStateIbLb1EEES9_NS1_10InputValueIbPbEEmbLb0EbEEvT0_T1_T2_iT3_T4_T5__param_1[8],
	.param .align 8 .b8 _ZN3cub18CUB_300001_SM_10006detail4scan16DeviceScanKernelINS2_10policy_hubIbibmN4cuda3std3__44plusIvEEE10Policy1000EN6thrust24THRUST_300001_SM_1000_NS10device_ptrIbEENSE_IiEENS0_13ScanTileStateIbLb1EEES9_NS1_10InputValueIbPbEEmbLb0EbEEvT0_T1_T2_iT3_T4_T5__param_2[8],
	.param .u32 _ZN3cub18CUB_300001_SM_10006detail4scan16DeviceScanKernelINS2_10policy_hubIbibmN4cuda3std3__44plusIvEEE10Policy1000EN6thrust24THRUST_300001_SM_1000_NS10device_ptrIbEENSE_IiEENS0_13ScanTileStateIbLb1EEES9_NS1_10InputValueIbPbEEmbLb0EbEEvT0_T1_T2_iT3_T4_T5__param_3,
	.param .align 1 .b8 _ZN3cub18CUB_300001_SM_10006detail4scan16DeviceScanKernelINS2_10policy_hubIbibmN4cuda3std3__44plusIvEEE10Policy1000EN6thrust24THRUST_300001_SM_1000_NS10device_ptrIbEENSE_IiEENS0_13ScanTileStateIbLb1EEES9_NS1_10InputValueIbPbEEmbLb0EbEEvT0_T1_T2_iT3_T4_T5__param_4[1],
	.param .align 8 .b8 _ZN3cub18CUB_300001_SM_10006detail4scan16DeviceScanKernelINS2_10policy_hubIbibmN4cuda3std3__44plusIvEEE10Policy1000EN6thrust24THRUST_300001_SM_1000_NS10device_ptrIbEENSE_IiEENS0_13ScanTileStateIbLb1EEES9_NS1_10InputValueIbPbEEmbLb0EbEEvT0_T1_T2_iT3_T4_T5__param_5[16],
	.param .u64 _ZN3cub18CUB_300001_SM_10006detail4scan16DeviceScanKernelINS2_10policy_hubIbibmN4cuda3std3__44plusIvEEE10Policy1000EN6thrust24THRUST_300001_SM_1000_NS10device_ptrIbEENSE_IiEENS0_13ScanTileStateIbLb1EEES9_NS1_10InputValueIbPbEEmbLb0EbEEvT0_T1_T2_iT3_T4_T5__param_6
)
.maxntid 192
{
	.reg .pred 	%p<632>;
	.reg .b16 	%rs<537>;
	.reg .b32 	%r<2038>;
	.reg .b64 	%rd<61>;
	// demoted variable
	.shared .align 16 .b8 _ZZN3cub18CUB_300001_SM_10006detail4scan16DeviceScanKernelINS2_10policy_hubIbibmN4cuda3std3__44plusIvEEE10Policy1000EN6thrust24THRUST_300001_SM_1000_NS10device_ptrIbEENSE_IiEENS0_13ScanTileStateIbLb1EEES9_NS1_10InputValueIbPbEEmbLb0EbEEvT0_T1_T2_iT3_T4_T5_E12temp_storage[8464];
	ld.param.u32 	%r276, [_ZN3cub18CUB_300001_SM_10006detail4scan16DeviceScanKernelINS2_10policy_hubIbibmN4cuda3std3__44plusIvEEE10Policy1000EN6thrust24THRUST_300001_SM_1000_NS10device_ptrIbEENSE_IiEENS0_13ScanTileStateIbLb1EEES9_NS1_10InputValueIbPbEEmbLb0EbEEvT0_T1_T2_iT3_T4_T5__param_5];
	bfe.u32 	%r277, %r276, 0, 8;
	cvt.u16.u32 	%rs308, %r277;
	and.b16  	%rs309, %rs308, 255;
	ld.param.u64 	%rd20, [_ZN3cub18CUB_300001_SM_10006detail4scan16DeviceScanKernelINS2_10policy_hubIbibmN4cuda3std3__44plusIvEEE10Policy1000EN6thrust24THRUST_300001_SM_1000_NS10device_ptrIbEENSE_IiEENS0_13ScanTileStateIbLb1EEES9_NS1_10InputValueIbPbEEmbLb0EbEEvT0_T1_T2_iT3_T4_T5__param_2];
	ld.param.u64 	%rd19, [_ZN3cub18CUB_300001_SM_10006detail4scan16DeviceScanKernelINS2_10policy_hubIbibmN4cuda3std3__44plusIvEEE10Policy1000EN6thrust24THRUST_300001_SM_1000_NS10device_ptrIbEENSE_IiEENS0_13ScanTileStateIbLb1EEES9_NS1_10InputValueIbPbEEmbLb0EbEEvT0_T1_T2_iT3_T4_T5__param_1];
	ld.param.u64 	%rd18, [_ZN3cub18CUB_300001_SM_10006detail4scan16DeviceScanKernelINS2_10policy_hubIbibmN4cuda3std3__44plusIvEEE10Policy1000EN6thrust24THRUST_300001_SM_1000_NS10device_ptrIbEENSE_IiEENS0_13ScanTileStateIbLb1EEES9_NS1_10InputValueIbPbEEmbLb0EbEEvT0_T1_T2_iT3_T4_T5__param_0];
	ld.param.u64 	%rd1, [_ZN3cub18CUB_300001_SM_10006detail4scan16DeviceScanKernelINS2_10policy_hubIbibmN4cuda3std3__44plusIvEEE10Policy1000EN6thrust24THRUST_300001_SM_1000_NS10device_ptrIbEENSE_IiEENS0_13ScanTileStateIbLb1EEES9_NS1_10InputValueIbPbEEmbLb0EbEEvT0_T1_T2_iT3_T4_T5__param_5+8];
	ld.param.u64 	%rd21, [_ZN3cub18CUB_300001_SM_10006detail4scan16DeviceScanKernelINS2_10policy_hubIbibmN4cuda3std3__44plusIvEEE10Policy1000EN6thrust24THRUST_300001_SM_1000_NS10device_ptrIbEENSE_IiEENS0_13ScanTileStateIbLb1EEES9_NS1_10InputValueIbPbEEmbLb0EbEEvT0_T1_T2_iT3_T4_T5__param_6];
	setp.eq.s16 	%p259, %rs309, 0;
	@%p259 bra 	$L__BB14_2;
	cvta.to.global.u64 	%rd22, %rd1;
	ld.global.u8 	%rs462, [%rd22];
	bra.uni 	$L__BB14_3;
$L__BB14_2:
	cvt.u16.u64 	%rs462, %rd1;
$L__BB14_3:
	ld.param.u32 	%r2029, [_ZN3cub18CUB_300001_SM_10006detail4scan16DeviceScanKernelINS2_10policy_hubIbibmN4cuda3std3__44plusIvEEE10Policy1000EN6thrust24THRUST_300001_SM_1000_NS10device_ptrIbEENSE_IiEENS0_13ScanTileStateIbLb1EEES9_NS1_10InputValueIbPbEEmbLb0EbEEvT0_T1_T2_iT3_T4_T5__param_3];
	cvta.to.global.u64 	%rd3, %rd18;
	cvta.to.global.u64 	%rd4, %rd19;
	mov.u32 	%r278, %ctaid.x;
	add.s32 	%r1, %r2029, %r278;
	mul.wide.s32 	%rd5, %r1, 8448;
	sub.s64 	%rd6, %rd21, %rd5;
	setp.lt.u64 	%p260, %rd6, 8449;
	@%p260 bra 	$L__BB14_61;
	mov.u32 	%r2, %tid.x;
	and.b32  	%r1245, %r2, 31;
	and.b32  	%r1246, %r2, 992;
	mul.lo.s32 	%r1247, %r1246, 44;
	or.b32  	%r1248, %r1247, %r1245;
	cvt.u64.u32 	%rd41, %r1248;
	add.s64 	%rd7, %rd5, %rd41;
	add.s64 	%rd42, %rd3, %rd7;
	ld.global.u8 	%rs363, [%rd42];
	ld.global.u8 	%rs364, [%rd42+32];
	ld.global.u8 	%rs365, [%rd42+64];
	ld.global.u8 	%rs366, [%rd42+96];
	ld.global.u8 	%rs367, [%rd42+128];
	ld.global.u8 	%rs368, [%rd42+160];
	ld.global.u8 	%rs369, [%rd42+192];
	ld.global.u8 	%rs370, [%rd42+224];
	ld.global.u8 	%rs371, [%rd42+256];
	ld.global.u8 	%rs372, [%rd42+288];
	ld.global.u8 	%rs373, [%rd42+320];
	ld.global.u8 	%rs374, [%rd42+352];
	ld.global.u8 	%rs375, [%rd42+384];
	ld.global.u8 	%rs376, [%rd42+416];
	ld.global.u8 	%rs377, [%rd42+448];
	ld.global.u8 	%rs378, [%rd42+480];
	ld.global.u8 	%rs379, [%rd42+512];
	ld.global.u8 	%rs380, [%rd42+544];
	ld.global.u8 	%rs381, [%rd42+576];
	ld.global.u8 	%rs382, [%rd42+608];
	ld.global.u8 	%rs383, [%rd42+640];
	ld.global.u8 	%rs384, [%rd42+672];
	ld.global.u8 	%rs385, [%rd42+704];
	ld.global.u8 	%rs386, [%rd42+736];
	ld.global.u8 	%rs387, [%rd42+768];
	ld.global.u8 	%rs388, [%rd42+800];
	ld.global.u8 	%rs389, [%rd42+832];
	ld.global.u8 	%rs390, [%rd42+864];
	ld.global.u8 	%rs391, [%rd42+896];
	ld.global.u8 	%rs392, [%rd42+928];
	ld.global.u8 	%rs393, [%rd42+960];
	ld.global.u8 	%rs394, [%rd42+992];
	ld.global.u8 	%rs395, [%rd42+1024];
	ld.global.u8 	%rs396, [%rd42+1056];
	ld.global.u8 	%rs397, [%rd42+1088];
	ld.global.u8 	%rs398, [%rd42+1120];
	ld.global.u8 	%rs399, [%rd42+1152];
	ld.global.u8 	%rs400, [%rd42+1184];
	ld.global.u8 	%rs401, [%rd42+1216];
	ld.global.u8 	%rs402, [%rd42+1248];
	ld.global.u8 	%rs403, [%rd42+1280];
	ld.global.u8 	%rs404, [%rd42+1312];
	ld.global.u8 	%rs405, [%rd42+1344];
	ld.global.u8 	%rs406, [%rd42+1376];
	// begin inline asm
	mov.u32 %r1244, %laneid;
	// end inline asm
	shr.u32 	%r4, %r2, 5;
	mad.lo.s32 	%r1249, %r4, 1408, %r1244;
	mov.u32 	%r1250, _ZZN3cub18CUB_300001_SM_10006detail4scan16DeviceScanKernelINS2_10policy_hubIbibmN4cuda3std3__44plusIvEEE10Policy1000EN6thrust24THRUST_300001_SM_1000_NS10device_ptrIbEENSE_IiEENS0_13ScanTileStateIbLb1EEES9_NS1_10InputValueIbPbEEmbLb0EbEEvT0_T1_T2_iT3_T4_T5_E12temp_storage;
	add.s32 	%r5, %r1250, %r1249;
	st.shared.u8 	[%r5], %rs363;
	st.shared.u8 	[%r5+32], %rs364;
	st.shared.u8 	[%r5+64], %rs365;
	st.shared.u8 	[%r5+96], %rs366;
	st.shared.u8 	[%r5+128], %rs367;
	st.shared.u8 	[%r5+160], %rs368;
	st.shared.u8 	[%r5+192], %rs369;
	st.shared.u8 	[%r5+224], %rs370;
	st.shared.u8 	[%r5+256], %rs371;
	st.shared.u8 	[%r5+288], %rs372;
	st.shared.u8 	[%r5+320], %rs373;
	st.shared.u8 	[%r5+352], %rs374;
	st.shared.u8 	[%r5+384], %rs375;
	st.shared.u8 	[%r5+416], %rs376;
	st.shared.u8 	[%r5+448], %rs377;
	st.shared.u8 	[%r5+480], %rs378;
	st.shared.u8 	[%r5+512], %rs379;
	st.shared.u8 	[%r5+544], %rs380;
	st.shared.u8 	[%r5+576], %rs381;
	st.shared.u8 	[%r5+608], %rs382;
	st.shared.u8 	[%r5+640], %rs383;
	st.shared.u8 	[%r5+672], %rs384;
	st.shared.u8 	[%r5+704], %rs385;
	st.shared.u8 	[%r5+736], %rs386;
	st.shared.u8 	[%r5+768], %rs387;
	st.shared.u8 	[%r5+800], %rs388;
	st.shared.u8 	[%r5+832], %rs389;
	st.shared.u8 	[%r5+864], %rs390;
	st.shared.u8 	[%r5+896], %rs391;
	st.shared.u8 	[%r5+928], %rs392;
	st.shared.u8 	[%r5+960], %rs393;
	st.shared.u8 	[%r5+992], %rs394;
	st.shared.u8 	[%r5+1024], %rs395;
	st.shared.u8 	[%r5+1056], %rs396;
	st.shared.u8 	[%r5+1088], %rs397;
	st.shared.u8 	[%r5+1120], %rs398;
	st.shared.u8 	[%r5+1152], %rs399;
	st.shared.u8 	[%r5+1184], %rs400;
	st.shared.u8 	[%r5+1216], %rs401;
	st.shared.u8 	[%r5+1248], %rs402;
	st.shared.u8 	[%r5+1280], %rs403;
	st.shared.u8 	[%r5+1312], %rs404;
	st.shared.u8 	[%r5+1344], %rs405;
	st.shared.u8 	[%r5+1376], %rs406;
	bar.warp.sync 	-1;
	mad.lo.s32 	%r6, %r1244, 43, %r5;
	ld.shared.u32 	%r1251, [%r6];
	bfe.u32 	%r1252, %r1251, 0, 8;
	cvt.u16.u32 	%rs4, %r1252;
	bfe.u32 	%r1253, %r1251, 8, 8;
	cvt.u16.u32 	%rs5, %r1253;
	bfe.u32 	%r1254, %r1251, 16, 8;
	cvt.u16.u32 	%rs6, %r1254;
	bfe.u32 	%r1255, %r1251, 24, 8;
	cvt.u16.u32 	%rs7, %r1255;
	ld.shared.u32 	%r1256, [%r6+4];
	bfe.u32 	%r1257, %r1256, 0, 8;
	cvt.u16.u32 	%rs8, %r1257;
	bfe.u32 	%r1258, %r1256, 8, 8;
	cvt.u16.u32 	%rs9, %r1258;
	bfe.u32 	%r1259, %r1256, 16, 8;
	cvt.u16.u32 	%rs10, %r1259;
	bfe.u32 	%r1260, %r1256, 24, 8;
	cvt.u16.u32 	%rs11, %r1260;
	ld.shared.u32 	%r1261, [%r6+8];
	bfe.u32 	%r1262, %r1261, 0, 8;
	cvt.u16.u32 	%rs12, %r1262;
	bfe.u32 	%r1263, %r1261, 8, 8;
	cvt.u16.u32 	%rs13, %r1263;
	bfe.u32 	%r1264, %r1261, 16, 8;
	cvt.u16.u32 	%rs14, %r1264;
	bfe.u32 	%r1265, %r1261, 24, 8;
	cvt.u16.u32 	%rs15, %r1265;
	ld.shared.u32 	%r1266, [%r6+12];
	bfe.u32 	%r1267, %r1266, 0, 8;
	cvt.u16.u32 	%rs16, %r1267;
	bfe.u32 	%r1268, %r1266, 8, 8;
	cvt.u16.u32 	%rs17, %r1268;
	bfe.u32 	%r1269, %r1266, 16, 8;
	cvt.u16.u32 	%rs18, %r1269;
	bfe.u32 	%r1270, %r1266, 24, 8;
	cvt.u16.u32 	%rs19, %r1270;
	ld.shared.u32 	%r1271, [%r6+16];
	bfe.u32 	%r1272, %r1271, 0, 8;
	cvt.u16.u32 	%rs20, %r1272;
	bfe.u32 	%r1273, %r1271, 8, 8;
	cvt.u16.u32 	%rs21, %r1273;
	bfe.u32 	%r1274, %r1271, 16, 8;
	cvt.u16.u32 	%rs22, %r1274;
	bfe.u32 	%r1275, %r1271, 24, 8;
	cvt.u16.u32 	%rs23, %r1275;
	ld.shared.u32 	%r1276, [%r6+20];
	bfe.u32 	%r1277, %r1276, 0, 8;
	cvt.u16.u32 	%rs24, %r1277;
	bfe.u32 	%r1278, %r1276, 8, 8;
	cvt.u16.u32 	%rs25, %r1278;
	bfe.u32 	%r1279, %r1276, 16, 8;
	cvt.u16.u32 	%rs26, %r1279;
	bfe.u32 	%r1280, %r1276, 24, 8;
	cvt.u16.u32 	%rs27, %r1280;
	ld.shared.u32 	%r1281, [%r6+24];
	bfe.u32 	%r1282, %r1281, 0, 8;
	cvt.u16.u32 	%rs28, %r1282;
	bfe.u32 	%r1283, %r1281, 8, 8;
	cvt.u16.u32 	%rs29, %r1283;
	bfe.u32 	%r1284, %r1281, 16, 8;
	cvt.u16.u32 	%rs30, %r1284;
	bfe.u32 	%r1285, %r1281, 24, 8;
	cvt.u16.u32 	%rs31, %r1285;
	ld.shared.u32 	%r1286, [%r6+28];
	bfe.u32 	%r1287, %r1286, 0, 8;
	cvt.u16.u32 	%rs32, %r1287;
	bfe.u32 	%r1288, %r1286, 8, 8;
	cvt.u16.u32 	%rs33, %r1288;
	bfe.u32 	%r1289, %r1286, 16, 8;
	cvt.u16.u32 	%rs34, %r1289;
	bfe.u32 	%r1290, %r1286, 24, 8;
	cvt.u16.u32 	%rs35, %r1290;
	ld.shared.u32 	%r1291, [%r6+32];
	bfe.u32 	%r1292, %r1291, 0, 8;
	cvt.u16.u32 	%rs36, %r1292;
	bfe.u32 	%r1293, %r1291, 8, 8;
	cvt.u16.u32 	%rs37, %r1293;
	bfe.u32 	%r1294, %r1291, 16, 8;
	cvt.u16.u32 	%rs38, %r1294;
	bfe.u32 	%r1295, %r1291, 24, 8;
	cvt.u16.u32 	%rs39, %r1295;
	ld.shared.u32 	%r1296, [%r6+36];
	bfe.u32 	%r1297, %r1296, 0, 8;
	cvt.u16.u32 	%rs40, %r1297;
	bfe.u32 	%r1298, %r1296, 8, 8;
	cvt.u16.u32 	%rs41, %r1298;
	bfe.u32 	%r1299, %r1296, 16, 8;
	cvt.u16.u32 	%rs42, %r1299;
	bfe.u32 	%r1300, %r1296, 24, 8;
	cvt.u16.u32 	%rs43, %r1300;
	ld.shared.u32 	%r1301, [%r6+40];
	bfe.u32 	%r1302, %r1301, 0, 8;
	cvt.u16.u32 	%rs44, %r1302;
	bfe.u32 	%r1303, %r1301, 8, 8;
	cvt.u16.u32 	%rs45, %r1303;
	bfe.u32 	%r1304, %r1301, 16, 8;
	cvt.u16.u32 	%rs46, %r1304;
	bfe.u32 	%r1305, %r1301, 24, 8;
	cvt.u16.u32 	%rs47, %r1305;
	bar.sync 	0;
	setp.ne.s32 	%p447, %r1, 0;
	@%p447 bra 	$L__BB14_9;
	cvt.u32.u16 	%r1695, %rs4;
	cvt.s32.s8 	%r7, %r1695;
	cvt.u32.u16 	%r1696, %rs5;
	cvt.s32.s8 	%r8, %r1696;
	cvt.u32.u16 	%r1697, %rs6;
	cvt.s32.s8 	%r9, %r1697;
	cvt.u32.u16 	%r1698, %rs7;
	cvt.s32.s8 	%r10, %r1698;
	cvt.u32.u16 	%r1699, %rs8;
	cvt.s32.s8 	%r11, %r1699;
	cvt.u32.u16 	%r1700, %rs9;
	cvt.s32.s8 	%r12, %r1700;
	cvt.u32.u16 	%r1701, %rs10;
	cvt.s32.s8 	%r13, %r1701;
	cvt.u32.u16 	%r1702, %rs11;
	cvt.s32.s8 	%r14, %r1702;
	cvt.u32.u16 	%r1703, %rs12;
	cvt.s32.s8 	%r15, %r1703;
	cvt.u32.u16 	%r1704, %rs13;
	cvt.s32.s8 	%r16, %r1704;
	cvt.u32.u16 	%r1705, %rs14;
	cvt.s32.s8 	%r17, %r1705;
	cvt.u32.u16 	%r1706, %rs15;
	cvt.s32.s8 	%r18, %r1706;
	cvt.u32.u16 	%r1707, %rs16;
	cvt.s32.s8 	%r19, %r1707;
	cvt.u32.u16 	%r1708, %rs17;
	cvt.s32.s8 	%r20, %r1708;
	cvt.u32.u16 	%r1709, %rs18;
	cvt.s32.s8 	%r21, %r1709;
	cvt.u32.u16 	%r1710, %rs19;
	cvt.s32.s8 	%r22, %r1710;
	cvt.u32.u16 	%r1711, %rs20;
	cvt.s32.s8 	%r23, %r1711;
	cvt.u32.u16 	%r1712, %rs21;
	cvt.s32.s8 	%r24, %r1712;
	cvt.u32.u16 	%r1713, %rs22;
	cvt.s32.s8 	%r25, %r1713;
	cvt.u32.u16 	%r1714, %rs23;
	cvt.s32.s8 	%r26, %r1714;
	cvt.u32.u16 	%r1715, %rs24;
	cvt.s32.s8 	%r27, %r1715;
	cvt.u32.u16 	%r1716, %rs25;
	cvt.s32.s8 	%r28, %r1716;
	cvt.u32.u16 	%r1717, %rs26;
	cvt.s32.s8 	%r29, %r1717;
	cvt.u32.u16 	%r1718, %rs27;
	cvt.s32.s8 	%r30, %r1718;
	cvt.u32.u16 	%r1719, %rs28;
	cvt.s32.s8 	%r31, %r1719;
	cvt.u32.u16 	%r1720, %rs29;
	cvt.s32.s8 	%r32, %r1720;
	cvt.u32.u16 	%r1721, %rs30;
	cvt.s32.s8 	%r33, %r1721;
	cvt.u32.u16 	%r1722, %rs31;
	cvt.s32.s8 	%r34, %r1722;
	cvt.u32.u16 	%r1723, %rs32;
	cvt.s32.s8 	%r35, %r1723;
	cvt.u32.u16 	%r1724, %rs33;
	cvt.s32.s8 	%r36, %r1724;
	cvt.u32.u16 	%r1725, %rs34;
	cvt.s32.s8 	%r37, %r1725;
	cvt.u32.u16 	%r1726, %rs35;
	cvt.s32.s8 	%r38, %r1726;
	cvt.u32.u16 	%r1727, %rs36;
	cvt.s32.s8 	%r39, %r1727;
	cvt.u32.u16 	%r1728, %rs37;
	cvt.s32.s8 	%r40, %r1728;
	cvt.u32.u16 	%r1729, %rs38;
	cvt.s32.s8 	%r41, %r1729;
	cvt.u32.u16 	%r1730, %rs39;
	cvt.s32.s8 	%r42, %r1730;
	cvt.u32.u16 	%r1731, %rs40;
	cvt.s32.s8 	%r43, %r1731;
	cvt.u32.u16 	%r1732, %rs41;
	cvt.s32.s8 	%r44, %r1732;
	cvt.u32.u16 	%r1733, %rs42;
	cvt.s32.s8 	%r45, %r1733;
	cvt.u32.u16 	%r1734, %rs43;
	cvt.s32.s8 	%r46, %r1734;
	cvt.u32.u16 	%r1735, %rs44;
	cvt.s32.s8 	%r47, %r1735;
	cvt.u32.u16 	%r1736, %rs45;
	cvt.s32.s8 	%r48, %r1736;
	cvt.u32.u16 	%r1737, %rs46;
	cvt.s32.s8 	%r49, %r1737;
	cvt.u32.u16 	%r1738, %rs47;
	cvt.s32.s8 	%r1739, %r1738;
	add.s32 	%r1740, %r8, %r7;
	add.s32 	%r1741, %r10, %r9;
	add.s32 	%r1742, %r12, %r11;
	add.s32 	%r1743, %r14, %r13;
	add.s32 	%r1744, %r16, %r15;
	add.s32 	%r1745, %r18, %r17;
	add.s32 	%r1746, %r20, %r19;
	add.s32 	%r1747, %r22, %r21;
	add.s32 	%r1748, %r24, %r23;
	add.s32 	%r1749, %r26, %r25;
	add.s32 	%r1750, %r28, %r27;
	add.s32 	%r1751, %r30, %r29;
	add.s32 	%r1752, %r32, %r31;
	add.s32 	%r1753, %r34, %r33;
	add.s32 	%r1754, %r36, %r35;
	add.s32 	%r1755, %r38, %r37;
	add.s32 	%r1756, %r40, %r39;
	add.s32 	%r1757, %r42, %r41;
	add.s32 	%r1758, %r44, %r43;
	add.s32 	%r1759, %r46, %r45;
	add.s32 	%r1760, %r48, %r47;
	add.s32 	%r1761, %r1739, %r49;
	add.s32 	%r1762, %r1741, %r1740;
	add.s32 	%r1763, %r1743, %r1742;
	add.s32 	%r1764, %r1745, %r1744;
	add.s32 	%r1765, %r1747, %r1746;
	add.s32 	%r1766, %r1749, %r1748;
	add.s32 	%r1767, %r1751, %r1750;
	add.s32 	%r1768, %r1753, %r1752;
	add.s32 	%r1769, %r1755, %r1754;
	add.s32 	%r1770, %r1757, %r1756;
	add.s32 	%r1771, %r1759, %r1758;
	add.s32 	%r1772, %r1761, %r1760;
	add.s32 	%r1773, %r1763, %r1762;
	add.s32 	%r1774, %r1765, %r1764;
	add.s32 	%r1775, %r1767, %r1766;
	add.s32 	%r1776, %r1769, %r1768;
	add.s32 	%r1777, %r1771, %r1770;
	add.s32 	%r1778, %r1774, %r1773;
	add.s32 	%r1779, %r1776, %r1775;
	add.s32 	%r1780, %r1772, %r1777;
	add.s32 	%r1781, %r1779, %r1778;
	neg.s32 	%r1782, %r1781;
	setp.ne.s32 	%p518, %r1780, %r1782;
	selp.u16 	%rs48, 1, 0, %p518;
	selp.s32 	%r1783, -1, 0, %p518;
	selp.u32 	%r1671, 1, 0, %p518;
	mov.b32 	%r1672, 1;
	mov.b32 	%r1693, 0;
	mov.b32 	%r1694, -1;
	// begin inline asm
	shfl.sync.up.b32 %r1670, %r1671, %r1672, %r1693, %r1694;
	// end inline asm
	cvt.s32.s8 	%r1784, %r1670;
	setp.ne.s32 	%p519, %r1784, %r1783;
	selp.u16 	%rs437, 1, 0, %p519;
	setp.lt.s32 	%p520, %r1244, 1;
	selp.b16 	%rs438, %rs48, %rs437, %p520;
	cvt.u32.u16 	%r1676, %rs438;
	mov.b32 	%r1677, 2;
	// begin inline asm
	shfl.sync.up.b32 %r1675, %r1676, %r1677, %r1693, %r1694;
	// end inline asm
	cvt.s32.s8 	%r1785, %r1675;
	neg.s32 	%r1786, %r1676;
	setp.ne.s32 	%p521, %r1785, %r1786;
	selp.u16 	%rs439, 1, 0, %p521;
	setp.lt.s32 	%p522, %r1244, 2;
	selp.b16 	%rs440, %rs438, %rs439, %p522;
	cvt.u32.u16 	%r1681, %rs440;
	mov.b32 	%r1682, 4;
	// begin inline asm
	shfl.sync.up.b32 %r1680, %r1681, %r1682, %r1693, %r1694;
	// end inline asm
	cvt.s32.s8 	%r1787, %r1680;
	neg.s32 	%r1788, %r1681;
	setp.ne.s32 	%p523, %r1787, %r1788;
	selp.u16 	%rs441, 1, 0, %p523;
	setp.lt.s32 	%p524, %r1244, 4;
	selp.b16 	%rs442, %rs440, %rs441, %p524;
	cvt.u32.u16 	%r1686, %rs442;
	mov.b32 	%r1687, 8;
	// begin inline asm
	shfl.sync.up.b32 %r1685, %r1686, %r1687, %r1693, %r1694;
	// end inline asm
	cvt.s32.s8 	%r1789, %r1685;
	neg.s32 	%r1790, %r1686;
	setp.ne.s32 	%p525, %r1789, %r1790;
	selp.u16 	%rs443, 1, 0, %p525;
	setp.lt.s32 	%p526, %r1244, 8;
	selp.b16 	%rs49, %rs442, %rs443, %p526;
	cvt.u32.u16 	%r1691, %rs49;
	mov.b32 	%r1692, 16;
	// begin inline asm
	shfl.sync.up.b32 %r1690, %r1691, %r1692, %r1693, %r1694;
	// end inline asm
	cvt.s32.s8 	%r1791, %r1690;
	neg.s32 	%r1792, %r1691;
	setp.ne.s32 	%p527, %r1791, %r1792;
	selp.u16 	%rs50, 1, 0, %p527;
	setp.ne.s32 	%p528, %r1244, 31;
	@%p528 bra 	$L__BB14_7;
	add.s32 	%r1794, %r1250, %r4;
	st.shared.u8 	[%r1794+16], %rs50;
$L__BB14_7:
	setp.lt.s32 	%p529, %r1244, 16;
	selp.b16 	%rs444, %rs49, %rs50, %p529;
	setp.ne.s16 	%p530, %rs444, %rs48;
	bar.sync 	0;
	ld.shared.v2.b32 	{%r1795, %r1796}, [_ZZN3cub18CUB_300001_SM_10006detail4scan16DeviceScanKernelINS2_10policy_hubIbibmN4cuda3std3__44plusIvEEE10Policy1000EN6thrust24THRUST_300001_SM_1000_NS10device_ptrIbEENSE_IiEENS0_13ScanTileStateIbLb1EEES9_NS1_10InputValueIbPbEEmbLb0EbEEvT0_T1_T2_iT3_T4_T5_E12temp_storage+16];
	mov.b64 	%rd56, {%r1797, %r1796};
	bfe.u32 	%r1798, %r1795, 0, 8;
	cvt.u16.u32 	%rs445, %r1798;
	bfe.s32 	%r1799, %r1795, 0, 8;
	bfe.s32 	%r1800, %r1795, 8, 8;
	neg.s32 	%r1801, %r1800;
	setp.ne.s32 	%p531, %r1799, %r1801;
	setp.eq.s32 	%p532, %r4, 2;
	selp.u16 	%rs446, 1, 0, %p531;
	selp.b16 	%rs447, %rs446, %rs445, %p532;
	selp.u32 	%r1802, 1, 0, %p531;
	bfe.s32 	%r1803, %r1795, 16, 8;
	neg.s32 	%r1804, %r1803;
	setp.ne.s32 	%p533, %r1802, %r1804;
	setp.eq.s32 	%p534, %r4, 3;
	selp.u16 	%rs448, 1, 0, %p533;
	selp.b16 	%rs449, %rs448, %rs447, %p534;
	selp.u32 	%r1805, 1, 0, %p533;
	bfe.s32 	%r1806, %r1795, 24, 8;
	neg.s32 	%r1807, %r1806;
	setp.ne.s32 	%p535, %r1805, %r1807;
	setp.eq.s32 	%p536, %r4, 4;
	selp.u16 	%rs450, 1, 0, %p535;
	selp.b16 	%rs451, %rs450, %rs449, %p536;
	selp.u32 	%r1808, 1, 0, %p535;
	bfe.s32 	%r1809, %r1796, 0, 8;
	neg.s32 	%r1810, %r1809;
	setp.ne.s32 	%p537, %r1808, %r1810;
	setp.eq.s32 	%p538, %r4, 5;
	selp.u16 	%rs452, 1, 0, %p537;
	selp.b16 	%rs453, %rs452, %rs451, %p538;
	shr.u64 	%rd57, %rd56, 40;
	cvt.u32.u64 	%r1811, %rd57;
	selp.u32 	%r1812, 1, 0, %p537;
	cvt.s32.s8 	%r1813, %r1811;
	neg.s32 	%r1814, %r1813;
	setp.ne.s32 	%p539, %r1812, %r1814;
	cvt.u32.u16 	%r1815, %rs462;
	cvt.s32.s8 	%r1816, %r1815;
	cvt.u32.u16 	%r1817, %rs453;
	cvt.s32.s8 	%r1818, %r1817;
	neg.s32 	%r1819, %r1818;
	setp.ne.s32 	%p540, %r1816, %r1819;
	selp.u16 	%rs454, 1, 0, %p540;
	setp.lt.u32 	%p541, %r2, 32;
	selp.b16 	%rs455, %rs462, %rs454, %p541;
	and.b16  	%rs456, %rs455, 255;
	selp.s16 	%rs457, -1, 0, %p530;
	and.b16  	%rs458, %rs457, 255;
	setp.ne.s16 	%p542, %rs456, %rs458;
	selp.u16 	%rs459, 1, 0, %p542;
	setp.eq.s32 	%p543, %r1244, 0;
	selp.b16 	%rs475, %rs455, %rs459, %p543;
	cvt.u32.u16 	%r1820, %rs475;
	cvt.s32.s8 	%r1821, %r1820;
	neg.s32 	%r1822, %r7;
	setp.ne.s32 	%p588, %r1821, %r1822;
	selp.u32 	%r1823, 1, 0, %p588;
	neg.s32 	%r1824, %r8;
	setp.ne.s32 	%p587, %r1823, %r1824;
	selp.u32 	%r1825, 1, 0, %p587;
	neg.s32 	%r1826, %r9;
	setp.ne.s32 	%p586, %r1825, %r1826;
	selp.u32 	%r1827, 1, 0, %p586;
	neg.s32 	%r1828, %r10;
	setp.ne.s32 	%p585, %r1827, %r1828;
	selp.u32 	%r1829, 1, 0, %p585;
	neg.s32 	%r1830, %r11;
	setp.ne.s32 	%p584, %r1829, %r1830;
	selp.u32 	%r1831, 1, 0, %p584;
	neg.s32 	%r1832, %r12;
	setp.ne.s32 	%p583, %r1831, %r1832;
	selp.u32 	%r1833, 1, 0, %p583;
	neg.s32 	%r1834, %r13;
	setp.ne.s32 	%p582, %r1833, %r1834;
	selp.u32 	%r1835, 1, 0, %p582;
	neg.s32 	%r1836, %r14;
	setp.ne.s32 	%p581, %r1835, %r1836;
	selp.u32 	%r1837, 1, 0, %p581;
	neg.s32 	%r1838, %r15;
	setp.ne.s32 	%p580, %r1837, %r1838;
	selp.u32 	%r1839, 1, 0, %p580;
	neg.s32 	%r1840, %r16;
	setp.ne.s32 	%p579, %r1839, %r1840;
	selp.u32 	%r1841, 1, 0, %p579;
	neg.s32 	%r1842, %r17;
	setp.ne.s32 	%p578, %r1841, %r1842;
	selp.u32 	%r1843, 1, 0, %p578;
	neg.s32 	%r1844, %r18;
	setp.ne.s32 	%p577, %r1843, %r1844;
	selp.u32 	%r1845, 1, 0, %p577;
	neg.s32 	%r1846, %r19;
	setp.ne.s32 	%p576, %r1845, %r1846;
	selp.u32 	%r1847, 1, 0, %p576;
	neg.s32 	%r1848, %r20;
	setp.ne.s32 	%p575, %r1847, %r1848;
	selp.u32 	%r1849, 1, 0, %p575;
	neg.s32 	%r1850, %r21;
	setp.ne.s32 	%p574, %r1849, %r1850;
	selp.u32 	%r1851, 1, 0, %p574;
	neg.s32 	%r1852, %r22;
	setp.ne.s32 	%p573, %r1851, %r1852;
	selp.u32 	%r1853, 1, 0, %p573;
	neg.s32 	%r1854, %r23;
	setp.ne.s32 	%p572, %r1853, %r1854;
	selp.u32 	%r1855, 1, 0, %p572;
	neg.s32 	%r1856, %r24;
	setp.ne.s32 	%p571, %r1855, %r1856;
	selp.u32 	%r1857, 1, 0, %p571;
	neg.s32 	%r1858, %r25;
	setp.ne.s32 	%p570, %r1857, %r1858;
	selp.u32 	%r1859, 1, 0, %p570;
	neg.s32 	%r1860, %r26;
	setp.ne.s32 	%p569, %r1859, %r1860;
	selp.u32 	%r1861, 1, 0, %p569;
	neg.s32 	%r1862, %r27;
	setp.ne.s32 	%p568, %r1861, %r1862;
	selp.u32 	%r1863, 1, 0, %p568;
	neg.s32 	%r1864, %r28;
	setp.ne.s32 	%p567, %r1863, %r1864;
	selp.u32 	%r1865, 1, 0, %p567;
	neg.s32 	%r1866, %r29;
	setp.ne.s32 	%p566, %r1865, %r1866;
	selp.u32 	%r1867, 1, 0, %p566;
	neg.s32 	%r1868, %r30;
	setp.ne.s32 	%p565, %r1867, %r1868;
	selp.u32 	%r1869, 1, 0, %p565;
	neg.s32 	%r1870, %r31;
	setp.ne.s32 	%p564, %r1869, %r1870;
	selp.u32 	%r1871, 1, 0, %p564;
	neg.s32 	%r1872, %r32;
	setp.ne.s32 	%p563, %r1871, %r1872;
	selp.u32 	%r1873, 1, 0, %p563;
	neg.s32 	%r1874, %r33;
	setp.ne.s32 	%p562, %r1873, %r1874;
	selp.u32 	%r1875, 1, 0, %p562;
	neg.s32 	%r1876, %r34;
	setp.ne.s32 	%p561, %r1875, %r1876;
	selp.u32 	%r1877, 1, 0, %p561;
	neg.s32 	%r1878, %r35;
	setp.ne.s32 	%p560, %r1877, %r1878;
	selp.u32 	%r1879, 1, 0, %p560;
	neg.s32 	%r1880, %r36;
	setp.ne.s32 	%p559, %r1879, %r1880;
	selp.u32 	%r1881, 1, 0, %p559;
	neg.s32 	%r1882, %r37;
	setp.ne.s32 	%p558, %r1881, %r1882;
	selp.u32 	%r1883, 1, 0, %p558;
	neg.s32 	%r1884, %r38;
	setp.ne.s32 	%p557, %r1883, %r1884;
	selp.u32 	%r1885, 1, 0, %p557;
	neg.s32 	%r1886, %r39;
	setp.ne.s32 	%p556, %r1885, %r1886;
	selp.u32 	%r1887, 1, 0, %p556;
	neg.s32 	%r1888, %r40;
	setp.ne.s32 	%p555, %r1887, %r1888;
	selp.u32 	%r1889, 1, 0, %p555;
	neg.s32 	%r1890, %r41;
	setp.ne.s32 	%p554, %r1889, %r1890;
	selp.u32 	%r1891, 1, 0, %p554;
	neg.s32 	%r1892, %r42;
	setp.ne.s32 	%p553, %r1891, %r1892;
	selp.u32 	%r1893, 1, 0, %p553;
	neg.s32 	%r1894, %r43;
	setp.ne.s32 	%p552, %r1893, %r1894;
	selp.u32 	%r1895, 1, 0, %p552;
	neg.s32 	%r1896, %r44;
	setp.ne.s32 	%p551, %r1895, %r1896;
	selp.u32 	%r1897, 1, 0, %p551;
	neg.s32 	%r1898, %r45;
	setp.ne.s32 	%p550, %r1897, %r1898;
	selp.u32 	%r1899, 1, 0, %p550;
	neg.s32 	%r1900, %r46;
	setp.ne.s32 	%p549, %r1899, %r1900;
	selp.u32 	%r1901, 1, 0, %p549;
	neg.s32 	%r1902, %r47;
	setp.ne.s32 	%p548, %r1901, %r1902;
	selp.u32 	%r1903, 1, 0, %p548;
	neg.s32 	%r1904, %r48;
	setp.ne.s32 	%p547, %r1903, %r1904;
	selp.u32 	%r1905, 1, 0, %p547;
	neg.s32 	%r1906, %r49;
	setp.ne.s32 	%p546, %r1905, %r1906;
	selp.s16 	%rs52, -1, 0, %p539;
	setp.ne.s32 	%p544, %r2, 0;
	@%p544 bra 	$L__BB14_60;
	and.b16  	%rs460, %rs52, 255;
	and.b16  	%rs461, %rs462, 255;
	setp.eq.s16 	%p545, %rs461, %rs460;
	add.s64 	%rd58, %rd20, 128;
	selp.b32 	%r1907, 101, 357, %p545;
	// begin inline asm
	st.relaxed.gpu.u32 [%rd58], %r1907;
	// end inline asm
	bra.uni 	$L__BB14_60;
$L__BB14_9:
	cvt.u32.u16 	%r1331, %rs4;
	cvt.s32.s8 	%r50, %r1331;
	cvt.u32.u16 	%r1332, %rs5;
	cvt.s32.s8 	%r51, %r1332;
	cvt.u32.u16 	%r1333, %rs6;
	cvt.s32.s8 	%r52, %r1333;
	cvt.u32.u16 	%r1334, %rs7;
	cvt.s32.s8 	%r53, %r1334;
	cvt.u32.u16 	%r1335, %rs8;
	cvt.s32.s8 	%r54, %r1335;
	cvt.u32.u16 	%r1336, %rs9;
	cvt.s32.s8 	%r55, %r1336;
	cvt.u32.u16 	%r1337, %rs10;
	cvt.s32.s8 	%r56, %r1337;
	cvt.u32.u16 	%r1338, %rs11;
	cvt.s32.s8 	%r57, %r1338;
	cvt.u32.u16 	%r1339, %rs12;
	cvt.s32.s8 	%r58, %r1339;
	cvt.u32.u16 	%r1340, %rs13;
	cvt.s32.s8 	%r59, %r1340;
	cvt.u32.u16 	%r1341, %rs14;
	cvt.s32.s8 	%r60, %r1341;
	cvt.u32.u16 	%r1342, %rs15;
	cvt.s32.s8 	%r61, %r1342;
	cvt.u32.u16 	%r1343, %rs16;
	cvt.s32.s8 	%r62, %r1343;
	cvt.u32.u16 	%r1344, %rs17;
	cvt.s32.s8 	%r63, %r1344;
	cvt.u32.u16 	%r1345, %rs18;
	cvt.s32.s8 	%r64, %r1345;
	cvt.u32.u16 	%r1346, %rs19;
	cvt.s32.s8 	%r65, %r1346;
	cvt.u32.u16 	%r1347, %rs20;
	cvt.s32.s8 	%r66, %r1347;
	cvt.u32.u16 	%r1348, %rs21;
	cvt.s32.s8 	%r67, %r1348;
	cvt.u32.u16 	%r1349, %rs22;
	cvt.s32.s8 	%r68, %r1349;
	cvt.u32.u16 	%r1350, %rs23;
	cvt.s32.s8 	%r69, %r1350;
	cvt.u32.u16 	%r1351, %rs24;
	cvt.s32.s8 	%r70, %r1351;
	cvt.u32.u16 	%r1352, %rs25;
	cvt.s32.s8 	%r71, %r1352;
	cvt.u32.u16 	%r1353, %rs26;
	cvt.s32.s8 	%r72, %r1353;
	cvt.u32.u16 	%r1354, %rs27;
	cvt.s32.s8 	%r73, %r1354;
	cvt.u32.u16 	%r1355, %rs28;
	cvt.s32.s8 	%r74, %r1355;
	cvt.u32.u16 	%r1356, %rs29;
	cvt.s32.s8 	%r75, %r1356;
	cvt.u32.u16 	%r1357, %rs30;
	cvt.s32.s8 	%r76, %r1357;
	cvt.u32.u16 	%r1358, %rs31;
	cvt.s32.s8 	%r77, %r1358;
	cvt.u32.u16 	%r1359, %rs32;
	cvt.s32.s8 	%r78, %r1359;
	cvt.u32.u16 	%r1360, %rs33;
	cvt.s32.s8 	%r79, %r1360;
	cvt.u32.u16 	%r1361, %rs34;
	cvt.s32.s8 	%r80, %r1361;
	cvt.u32.u16 	%r1362, %rs35;
	cvt.s32.s8 	%r81, %r1362;
	cvt.u32.u16 	%r1363, %rs36;
	cvt.s32.s8 	%r82, %r1363;
	cvt.u32.u16 	%r1364, %rs37;
	cvt.s32.s8 	%r83, %r1364;
	cvt.u32.u16 	%r1365, %rs38;
	cvt.s32.s8 	%r84, %r1365;
	cvt.u32.u16 	%r1366, %rs39;
	cvt.s32.s8 	%r85, %r1366;
	cvt.u32.u16 	%r1367, %rs40;
	cvt.s32.s8 	%r86, %r1367;
	cvt.u32.u16 	%r1368, %rs41;
	cvt.s32.s8 	%r87, %r1368;
	cvt.u32.u16 	%r1369, %rs42;
	cvt.s32.s8 	%r88, %r1369;
	cvt.u32.u16 	%r1370, %rs43;
	cvt.s32.s8 	%r89, %r1370;
	cvt.u32.u16 	%r1371, %rs44;
	cvt.s32.s8 	%r90, %r1371;
	cvt.u32.u16 	%r1372, %rs45;
	cvt.s32.s8 	%r91, %r1372;
	cvt.u32.u16 	%r1373, %rs46;
	cvt.s32.s8 	%r92, %r1373;
	cvt.u32.u16 	%r1374, %rs47;
	cvt.s32.s8 	%r1375, %r1374;
	add.s32 	%r1376, %r51, %r50;
	add.s32 	%r1377, %r53, %r52;
	add.s32 	%r1378, %r55, %r54;
	add.s32 	%r1379, %r57, %r56;
	add.s32 	%r1380, %r59, %r58;
	add.s32 	%r1381, %r61, %r60;
	add.s32 	%r1382, %r63, %r62;
	add.s32 	%r1383, %r65, %r64;
	add.s32 	%r1384, %r67, %r66;
	add.s32 	%r1385, %r69, %r68;
	add.s32 	%r1386, %r71, %r70;
	add.s32 	%r1387, %r73, %r72;
	add.s32 	%r1388, %r75, %r74;
	add.s32 	%r1389, %r77, %r76;
	add.s32 	%r1390, %r79, %r78;
	add.s32 	%r1391, %r81, %r80;
	add.s32 	%r1392, %r83, %r82;
	add.s32 	%r1393, %r85, %r84;
	add.s32 	%r1394, %r87, %r86;
	add.s32 	%r1395, %r89, %r88;
	add.s32 	%r1396, %r91, %r90;
	add.s32 	%r1397, %r1375, %r92;
	add.s32 	%r1398, %r1377, %r1376;
	add.s32 	%r1399, %r1379, %r1378;
	add.s32 	%r1400, %r1381, %r1380;
	add.s32 	%r1401, %r1383, %r1382;
	add.s32 	%r1402, %r1385, %r1384;
	add.s32 	%r1403, %r1387, %r1386;
	add.s32 	%r1404, %r1389, %r1388;
	add.s32 	%r1405, %r1391, %r1390;
	add.s32 	%r1406, %r1393, %r1392;
	add.s32 	%r1407, %r1395, %r1394;
	add.s32 	%r1408, %r1397, %r1396;
	add.s32 	%r1409, %r1399, %r1398;
	add.s32 	%r1410, %r1401, %r1400;
	add.s32 	%r1411, %r1403, %r1402;
	add.s32 	%r1412, %r1405, %r1404;
	add.s32 	%r1413, %r1407, %r1406;
	add.s32 	%r1414, %r1410, %r1409;
	add.s32 	%r1415, %r1412, %r1411;
	add.s32 	%r1416, %r1408, %r1413;
	add.s32 	%r1417, %r1415, %r1414;
	neg.s32 	%r1418, %r1417;
	setp.ne.s32 	%p448, %r1416, %r1418;
	selp.u16 	%rs53, 1, 0, %p448;
	selp.s32 	%r1419, -1, 0, %p448;
	selp.u32 	%r1307, 1, 0, %p448;
	mov.b32 	%r1308, 1;
	mov.b32 	%r1329, 0;
	mov.b32 	%r1330, -1;
	// begin inline asm
	shfl.sync.up.b32 %r1306, %r1307, %r1308, %r1329, %r1330;
	// end inline asm
	cvt.s32.s8 	%r1420, %r1306;
	setp.ne.s32 	%p449, %r1420, %r1419;
	selp.u16 	%rs407, 1, 0, %p449;
	setp.lt.s32 	%p450, %r1244, 1;
	selp.b16 	%rs408, %rs53, %rs407, %p450;
	cvt.u32.u16 	%r1312, %rs408;
	mov.b32 	%r1313, 2;
	// begin inline asm
	shfl.sync.up.b32 %r1311, %r1312, %r1313, %r1329, %r1330;
	// end inline asm
	cvt.s32.s8 	%r1421, %r1311;
	neg.s32 	%r1422, %r1312;
	setp.ne.s32 	%p451, %r1421, %r1422;
	selp.u16 	%rs409, 1, 0, %p451;
	setp.lt.s32 	%p452, %r1244, 2;
	selp.b16 	%rs410, %rs408, %rs409, %p452;
	cvt.u32.u16 	%r1317, %rs410;
	mov.b32 	%r1318, 4;
	// begin inline asm
	shfl.sync.up.b32 %r1316, %r1317, %r1318, %r1329, %r1330;
	// end inline asm
	cvt.s32.s8 	%r1423, %r1316;
	neg.s32 	%r1424, %r1317;
	setp.ne.s32 	%p453, %r1423, %r1424;
	selp.u16 	%rs411, 1, 0, %p453;
	setp.lt.s32 	%p454, %r1244, 4;
	selp.b16 	%rs412, %rs410, %rs411, %p454;
	cvt.u32.u16 	%r1322, %rs412;
	mov.b32 	%r1323, 8;
	// begin inline asm
	shfl.sync.up.b32 %r1321, %r1322, %r1323, %r1329, %r1330;
	// end inline asm
	cvt.s32.s8 	%r1425, %r1321;
	neg.s32 	%r1426, %r1322;
	setp.ne.s32 	%p455, %r1425, %r1426;
	selp.u16 	%rs413, 1, 0, %p455;
	setp.lt.s32 	%p456, %r1244, 8;
	selp.b16 	%rs414, %rs412, %rs413, %p456;
	cvt.u32.u16 	%r1327, %rs414;
	mov.b32 	%r1328, 16;
	// begin inline asm
	shfl.sync.up.b32 %r1326, %r1327, %r1328, %r1329, %r1330;
	// end inline asm
	cvt.s32.s8 	%r1427, %r1326;
	neg.s32 	%r1428, %r1327;
	setp.ne.s32 	%p457, %r1427, %r1428;
	selp.u16 	%rs54, 1, 0, %p457;
	setp.lt.s32 	%p458, %r1244, 16;
	selp.b16 	%rs55, %rs414, %rs54, %p458;
	setp.ne.s32 	%p459, %r1244, 31;
	@%p459 bra 	$L__BB14_11;
	add.s32 	%r1430, %r1250, %r4;
	st.shared.u8 	[%r1430+16], %rs54;
$L__BB14_11:
	bar.sync 	0;
	ld.shared.v2.b32 	{%r1431, %r1432}, [_ZZN3cub18CUB_300001_SM_10006detail4scan16DeviceScanKernelINS2_10policy_hubIbibmN4cuda3std3__44plusIvEEE10Policy1000EN6thrust24THRUST_300001_SM_1000_NS10device_ptrIbEENSE_IiEENS0_13ScanTileStateIbLb1EEES9_NS1_10InputValueIbPbEEmbLb0EbEEvT0_T1_T2_iT3_T4_T5_E12temp_storage+16];
	mov.b64 	%rd43, {%r1433, %r1432};
	bfe.u32 	%r1434, %r1431, 0, 8;
	cvt.u16.u32 	%rs415, %r1434;
	bfe.s32 	%r1435, %r1431, 0, 8;
	bfe.s32 	%r1436, %r1431, 8, 8;
	neg.s32 	%r1437, %r1436;
	setp.ne.s32 	%p460, %r1435, %r1437;
	setp.eq.s32 	%p461, %r4, 2;
	selp.u16 	%rs416, 1, 0, %p460;
	selp.b16 	%rs417, %rs416, %rs415, %p461;
	selp.u32 	%r1438, 1, 0, %p460;
	bfe.s32 	%r1439, %r1431, 16, 8;
	neg.s32 	%r1440, %r1439;
	setp.ne.s32 	%p462, %r1438, %r1440;
	setp.eq.s32 	%p463, %r4, 3;
	selp.u16 	%rs418, 1, 0, %p462;
	selp.b16 	%rs419, %rs418, %rs417, %p463;
	selp.u32 	%r1441, 1, 0, %p462;
	bfe.s32 	%r1442, %r1431, 24, 8;
	neg.s32 	%r1443, %r1442;
	setp.ne.s32 	%p464, %r1441, %r1443;
	setp.eq.s32 	%p465, %r4, 4;
	selp.u16 	%rs420, 1, 0, %p464;
	selp.b16 	%rs421, %rs420, %rs419, %p465;
	selp.u32 	%r1444, 1, 0, %p464;
	bfe.s32 	%r1445, %r1432, 0, 8;
	neg.s32 	%r1446, %r1445;
	setp.ne.s32 	%p466, %r1444, %r1446;
	setp.eq.s32 	%p467, %r4, 5;
	selp.u16 	%rs422, 1, 0, %p466;
	selp.b16 	%rs56, %rs422, %rs421, %p467;
	shr.u64 	%rd44, %rd43, 40;
	cvt.u32.u64 	%r1447, %rd44;
	selp.u32 	%r93, 1, 0, %p466;
	cvt.s32.s8 	%r1448, %r1447;
	neg.s32 	%r94, %r1448;
	setp.lt.u32 	%p468, %r2, 32;
	@%p468 bra 	$L__BB14_13;
	setp.ne.s16 	%p469, %rs55, %rs53;
	selp.s16 	%rs423, -1, 0, %p469;
	and.b16  	%rs424, %rs423, 255;
	and.b16  	%rs425, %rs56, 255;
	setp.ne.s16 	%p470, %rs425, %rs424;
	selp.u16 	%rs426, 1, 0, %p470;
	setp.eq.s32 	%p471, %r1244, 0;
	selp.b16 	%rs475, %rs56, %rs426, %p471;
	bra.uni 	$L__BB14_57;
$L__BB14_13:
	setp.ne.s32 	%p472, %r2, 0;
	mul.wide.s32 	%rd45, %r1, 4;
	add.s64 	%rd8, %rd20, %rd45;
	@%p472 bra 	$L__BB14_15;
	setp.ne.s32 	%p473, %r93, %r94;
	selp.u16 	%rs427, 1, 0, %p473;
	st.shared.u8 	[_ZZN3cub18CUB_300001_SM_10006detail4scan16DeviceScanKernelINS2_10policy_hubIbibmN4cuda3std3__44plusIvEEE10Policy1000EN6thrust24THRUST_300001_SM_1000_NS10device_ptrIbEENSE_IiEENS0_13ScanTileStateIbLb1EEES9_NS1_10InputValueIbPbEEmbLb0EbEEvT0_T1_T2_iT3_T4_T5_E12temp_storage+3], %rs427;
	add.s64 	%rd46, %rd8, 128;
	selp.b32 	%r1449, 356, 100, %p473;
	// begin inline asm
	st.relaxed.gpu.u32 [%rd46], %r1449;
	// end inline asm
$L__BB14_15:
	not.b32 	%r1450, %r2;
	add.s32 	%r2033, %r1, %r1450;
	mov.u32 	%r96, %nctaid.x;
	setp.gt.u32 	%p474, %r96, 499;
	@%p474 bra 	$L__BB14_17;
	membar.cta;
	bra.uni 	$L__BB14_18;
$L__BB14_17:
	mov.b32 	%r1451, 1140;
	// begin inline asm
	nanosleep.u32 %r1451;
	// end inline asm
$L__BB14_18:
	mul.wide.s32 	%rd48, %r2033, 4;
	add.s64 	%rd49, %rd20, %rd48;
	add.s64 	%rd47, %rd49, 128;
	// begin inline asm
	ld.relaxed.gpu.u32 %r2032, [%rd47];
	// end inline asm
$L__BB14_19:
	cvt.u16.u32 	%rs468, %r2032;
	and.b16  	%rs428, %rs468, 255;
	setp.eq.s16 	%p475, %rs428, 99;
	mov.b32 	%r1453, -1;
	vote.sync.any.pred 	%p476, %p475, %r1453;
	not.pred 	%p477, %p476;
	@%p477 bra 	$L__BB14_24;
	setp.gt.u32 	%p517, %r96, 499;
	@%p517 bra 	$L__BB14_22;
	membar.cta;
	bra.uni 	$L__BB14_23;
$L__BB14_22:
	mov.b32 	%r1668, 168;
	// begin inline asm
	nanosleep.u32 %r1668;
	// end inline asm
$L__BB14_23:
	// begin inline asm
	ld.relaxed.gpu.u32 %r2032, [%rd47];
	// end inline asm
	bra.uni 	$L__BB14_19;
$L__BB14_24:
	shr.u32 	%r100, %r2032, 8;
	cvt.u16.u32 	%rs464, %r100;
	setp.eq.s16 	%p478, %rs428, 101;
	mov.b32 	%r1460, -1;
	vote.sync.ballot.b32 	%r1461, %p478, %r1460;
	// begin inline asm
	mov.u32 %r1455, %lanemask_ge;
	// end inline asm
	and.b32  	%r1462, %r1461, %r1455;
	or.b32  	%r1463, %r1462, -2147483648;
	add.s32 	%r1464, %r1463, -1;
	not.b32 	%r1465, %r1463;
	and.b32  	%r1466, %r1465, %r1464;
	popc.b32 	%r102, %r1466;
	and.b32  	%r1457, %r100, 255;
	mov.b32 	%r1458, 1;
	// begin inline asm
	shfl.sync.down.b32 %r1456, %r1457, %r1458, %r102, %r1460;
	// end inline asm
	setp.ge.s32 	%p480, %r1244, %r102;
	@%p480 bra 	$L__BB14_26;
	cvt.s32.s8 	%r1467, %r1456;
	cvt.s32.s8 	%r1468, %r100;
	neg.s32 	%r1469, %r1468;
	setp.ne.s32 	%p481, %r1467, %r1469;
	selp.u16 	%rs464, 1, 0, %p481;
$L__BB14_26:
	cvt.u32.u16 	%r1475, %rs464;
	and.b32  	%r1471, %r1475, 255;
	mov.b32 	%r1472, 2;
	mov.b32 	%r1474, -1;
	// begin inline asm
	shfl.sync.down.b32 %r1470, %r1471, %r1472, %r102, %r1474;
	// end inline asm
	add.s32 	%r105, %r1244, 2;
	setp.gt.s32 	%p482, %r105, %r102;
	@%p482 bra 	$L__BB14_28;
	cvt.s32.s8 	%r1476, %r1470;
	cvt.s32.s8 	%r1478, %r1475;
	neg.s32 	%r1479, %r1478;
	setp.ne.s32 	%p483, %r1476, %r1479;
	selp.u16 	%rs464, 1, 0, %p483;
$L__BB14_28:
	cvt.u32.u16 	%r1485, %rs464;
	and.b32  	%r1481, %r1485, 255;
	mov.b32 	%r1482, 4;
	mov.b32 	%r1484, -1;
	// begin inline asm
	shfl.sync.down.b32 %r1480, %r1481, %r1482, %r102, %r1484;
	// end inline asm
	add.s32 	%r107, %r1244, 4;
	setp.gt.s32 	%p484, %r107, %r102;
	@%p484 bra 	$L__BB14_30;
	cvt.s32.s8 	%r1486, %r1480;
	cvt.s32.s8 	%r1488, %r1485;
	neg.s32 	%r1489, %r1488;
	setp.ne.s32 	%p485, %r1486, %r1489;
	selp.u16 	%rs464, 1, 0, %p485;
$L__BB14_30:
	cvt.u32.u16 	%r1495, %rs464;
	and.b32  	%r1491, %r1495, 255;
	mov.b32 	%r1492, 8;
	mov.b32 	%r1494, -1;
	// begin inline asm
	shfl.sync.down.b32 %r1490, %r1491, %r1492, %r102, %r1494;
	// end inline asm
	add.s32 	%r109, %r1244, 8;
	setp.gt.s32 	%p486, %r109, %r102;
	@%p486 bra 	$L__BB14_32;
	cvt.s32.s8 	%r1496, %r1490;
	cvt.s32.s8 	%r1498, %r1495;
	neg.s32 	%r1499, %r1498;
	setp.ne.s32 	%p487, %r1496, %r1499;
	selp.u16 	%rs464, 1, 0, %p487;
$L__BB14_32:
	cvt.u32.u16 	%r1505, %rs464;
	and.b32  	%r1501, %r1505, 255;
	mov.b32 	%r1502, 16;
	mov.b32 	%r1504, -1;
	// begin inline asm
	shfl.sync.down.b32 %r1500, %r1501, %r1502, %r102, %r1504;
	// end inline asm
	add.s32 	%r111, %r1244, 16;
	setp.gt.s32 	%p488, %r111, %r102;
	@%p488 bra 	$L__BB14_34;
	cvt.s32.s8 	%r1506, %r1500;
	cvt.s32.s8 	%r1508, %r1505;
	neg.s32 	%r1509, %r1508;
	setp.ne.s32 	%p489, %r1506, %r1509;
	selp.u16 	%rs464, 1, 0, %p489;
$L__BB14_34:
	add.s64 	%rd10, %rd20, 128;
$L__BB14_35:
	and.b16  	%rs430, %rs468, 255;
	setp.ne.s16 	%p490, %rs430, 101;
	mov.b32 	%r1510, -1;
	vote.sync.all.pred 	%p491, %p490, %r1510;
	not.pred 	%p492, %p491;
	@%p492 bra 	$L__BB14_53;
	mul.wide.s32 	%rd52, %r2033, 4;
	add.s64 	%rd53, %rd10, %rd52;
	add.s64 	%rd51, %rd53, -128;
	// begin inline asm
	ld.relaxed.gpu.u32 %r2034, [%rd51];
	// end inline asm
$L__BB14_37:
	cvt.u16.u32 	%rs468, %r2034;
	and.b16  	%rs435, %rs468, 255;
	setp.eq.s16 	%p500, %rs435, 99;
	mov.b32 	%r1605, -1;
	vote.sync.any.pred 	%p501, %p500, %r1605;
	not.pred 	%p502, %p501;
	@%p502 bra 	$L__BB14_42;
	setp.gt.u32 	%p516, %r96, 499;
	@%p516 bra 	$L__BB14_40;
	membar.cta;
	bra.uni 	$L__BB14_41;
$L__BB14_40:
	mov.b32 	%r1666, 168;
	// begin inline asm
	nanosleep.u32 %r1666;
	// end inline asm
$L__BB14_41:
	// begin inline asm
	ld.relaxed.gpu.u32 %r2034, [%rd51];
	// end inline asm
	bra.uni 	$L__BB14_37;
$L__BB14_42:
	shr.u32 	%r116, %r2034, 8;
	cvt.u16.u32 	%rs471, %r116;
	setp.eq.s16 	%p503, %rs435, 101;
	mov.b32 	%r1611, -1;
	vote.sync.ballot.b32 	%r1612, %p503, %r1611;
	and.b32  	%r1613, %r1612, %r1455;
	or.b32  	%r1614, %r1613, -2147483648;
	add.s32 	%r1615, %r1614, -1;
	not.b32 	%r1616, %r1614;
	and.b32  	%r1617, %r1616, %r1615;
	popc.b32 	%r117, %r1617;
	and.b32  	%r1608, %r116, 255;
	mov.b32 	%r1609, 1;
	// begin inline asm
	shfl.sync.down.b32 %r1607, %r1608, %r1609, %r117, %r1611;
	// end inline asm
	setp.ge.s32 	%p505, %r1244, %r117;
	@%p505 bra 	$L__BB14_44;
	cvt.s32.s8 	%r1618, %r1607;
	cvt.s32.s8 	%r1619, %r116;
	neg.s32 	%r1620, %r1619;
	setp.ne.s32 	%p506, %r1618, %r1620;
	selp.u16 	%rs471, 1, 0, %p506;
$L__BB14_44:
	cvt.u32.u16 	%r1626, %rs471;
	and.b32  	%r1622, %r1626, 255;
	mov.b32 	%r1623, 2;
	mov.b32 	%r1625, -1;
	// begin inline asm
	shfl.sync.down.b32 %r1621, %r1622, %r1623, %r117, %r1625;
	// end inline asm
	setp.gt.s32 	%p507, %r105, %r117;
	@%p507 bra 	$L__BB14_46;
	cvt.s32.s8 	%r1627, %r1621;
	cvt.s32.s8 	%r1629, %r1626;
	neg.s32 	%r1630, %r1629;
	setp.ne.s32 	%p508, %r1627, %r1630;
	selp.u16 	%rs471, 1, 0, %p508;
$L__BB14_46:
	cvt.u32.u16 	%r1636, %rs471;
	and.b32  	%r1632, %r1636, 255;
	mov.b32 	%r1633, 4;
	mov.b32 	%r1635, -1;
	// begin inline asm
	shfl.sync.down.b32 %r1631, %r1632, %r1633, %r117, %r1635;
	// end inline asm
	setp.gt.s32 	%p509, %r107, %r117;
	@%p509 bra 	$L__BB14_48;
	cvt.s32.s8 	%r1637, %r1631;
	cvt.s32.s8 	%r1639, %r1636;
	neg.s32 	%r1640, %r1639;
	setp.ne.s32 	%p510, %r1637, %r1640;
	selp.u16 	%rs471, 1, 0, %p510;
$L__BB14_48:
	cvt.u32.u16 	%r1646, %rs471;
	and.b32  	%r1642, %r1646, 255;
	mov.b32 	%r1643, 8;
	mov.b32 	%r1645, -1;
	// begin inline asm
	shfl.sync.down.b32 %r1641, %r1642, %r1643, %r117, %r1645;
	// end inline asm
	setp.gt.s32 	%p511, %r109, %r117;
	@%p511 bra 	$L__BB14_50;
	cvt.s32.s8 	%r1647, %r1641;
	cvt.s32.s8 	%r1649, %r1646;
	neg.s32 	%r1650, %r1649;
	setp.ne.s32 	%p512, %r1647, %r1650;
	selp.u16 	%rs471, 1, 0, %p512;
$L__BB14_50:
	cvt.u32.u16 	%r1656, %rs471;
	and.b32  	%r1652, %r1656, 255;
	mov.b32 	%r1653, 16;
	mov.b32 	%r1655, -1;
	// begin inline asm
	shfl.sync.down.b32 %r1651, %r1652, %r1653, %r117, %r1655;
	// end inline asm
	setp.gt.s32 	%p513, %r111, %r117;
	@%p513 bra 	$L__BB14_52;
	cvt.s32.s8 	%r1657, %r1651;
	cvt.s32.s8 	%r1659, %r1656;
	neg.s32 	%r1660, %r1659;
	setp.ne.s32 	%p514, %r1657, %r1660;
	selp.u16 	%rs471, 1, 0, %p514;
$L__BB14_52:
	cvt.u32.u16 	%r1661, %rs471;
	cvt.s32.s8 	%r1662, %r1661;
	cvt.u32.u16 	%r1663, %rs464;
	cvt.s32.s8 	%r1664, %r1663;
	neg.s32 	%r1665, %r1664;
	setp.ne.s32 	%p515, %r1662, %r1665;
	selp.u16 	%rs464, 1, 0, %p515;
	add.s32 	%r2033, %r2033, -32;
	bra.uni 	$L__BB14_35;
$L__BB14_53:
	setp.ne.s32 	%p493, %r2, 0;
	@%p493 bra 	$L__BB14_55;
	setp.ne.s32 	%p494, %r93, %r94;
	selp.s16 	%rs431, -1, 0, %p494;
	and.b16  	%rs432, %rs431, 255;
	and.b16  	%rs433, %rs464, 255;
	setp.ne.s16 	%p495, %rs433, %rs432;
	selp.u16 	%rs434, 1, 0, %p495;
	add.s64 	%rd50, %rd8, 128;
	selp.b32 	%r1512, 357, 101, %p495;
	// begin inline asm
	st.relaxed.gpu.u32 [%rd50], %r1512;
	// end inline asm
	st.shared.u8 	[_ZZN3cub18CUB_300001_SM_10006detail4scan16DeviceScanKernelINS2_10policy_hubIbibmN4cuda3std3__44plusIvEEE10Policy1000EN6thrust24THRUST_300001_SM_1000_NS10device_ptrIbEENSE_IiEENS0_13ScanTileStateIbLb1EEES9_NS1_10InputValueIbPbEEmbLb0EbEEvT0_T1_T2_iT3_T4_T5_E12temp_storage+1], %rs464;
	st.shared.u8 	[_ZZN3cub18CUB_300001_SM_10006detail4scan16DeviceScanKernelINS2_10policy_hubIbibmN4cuda3std3__44plusIvEEE10Policy1000EN6thrust24THRUST_300001_SM_1000_NS10device_ptrIbEENSE_IiEENS0_13ScanTileStateIbLb1EEES9_NS1_10InputValueIbPbEEmbLb0EbEEvT0_T1_T2_iT3_T4_T5_E12temp_storage+2], %rs434;
$L__BB14_55:
	setp.ne.s32 	%p496, %r1244, 0;
	setp.ne.s16 	%p497, %rs55, %rs53;
	selp.u16 	%rs475, 1, 0, %p497;
	@%p496 bra 	$L__BB14_57;
	st.shared.u8 	[_ZZN3cub18CUB_300001_SM_10006detail4scan16DeviceScanKernelINS2_10policy_hubIbibmN4cuda3std3__44plusIvEEE10Policy1000EN6thrust24THRUST_300001_SM_1000_NS10device_ptrIbEENSE_IiEENS0_13ScanTileStateIbLb1EEES9_NS1_10InputValueIbPbEEmbLb0EbEEvT0_T1_T2_iT3_T4_T5_E12temp_storage+28], %rs464;
	mov.u16 	%rs475, %rs464;
$L__BB14_57:
	bar.sync 	0;
	setp.eq.s32 	%p498, %r2, 0;
	@%p498 bra 	$L__BB14_59;
	ld.shared.s8 	%r1513, [_ZZN3cub18CUB_300001_SM_10006detail4scan16DeviceScanKernelINS2_10policy_hubIbibmN4cuda3std3__44plusIvEEE10Policy1000EN6thrust24THRUST_300001_SM_1000_NS10device_ptrIbEENSE_IiEENS0_13ScanTileStateIbLb1EEES9_NS1_10InputValueIbPbEEmbLb0EbEEvT0_T1_T2_iT3_T4_T5_E12temp_storage+28];
	cvt.u32.u16 	%r1514, %rs475;
	cvt.s32.s8 	%r1515, %r1514;
	neg.s32 	%r1516, %r1515;
	setp.ne.s32 	%p499, %r1513, %r1516;
	selp.u16 	%rs475, 1, 0, %p499;
$L__BB14_59:
	cvt.u32.u16 	%r1517, %rs475;
	cvt.s32.s8 	%r1518, %r1517;
	neg.s32 	%r1519, %r50;
	setp.ne.s32 	%p588, %r1518, %r1519;
	selp.u32 	%r1520, 1, 0, %p588;
	neg.s32 	%r1521, %r51;
	setp.ne.s32 	%p587, %r1520, %r1521;
	selp.u32 	%r1522, 1, 0, %p587;
	neg.s32 	%r1523, %r52;
	setp.ne.s32 	%p586, %r1522, %r1523;
	selp.u32 	%r1524, 1, 0, %p586;
	neg.s32 	%r1525, %r53;
	setp.ne.s32 	%p585, %r1524, %r1525;
	selp.u32 	%r1526, 1, 0, %p585;
	neg.s32 	%r1527, %r54;
	setp.ne.s32 	%p584, %r1526, %r1527;
	selp.u32 	%r1528, 1, 0, %p584;
	neg.s32 	%r1529, %r55;
	setp.ne.s32 	%p583, %r1528, %r1529;
	selp.u32 	%r1530, 1, 0, %p583;
	neg.s32 	%r1531, %r56;
	setp.ne.s32 	%p582, %r1530, %r1531;
	selp.u32 	%r1532, 1, 0, %p582;
	neg.s32 	%r1533, %r57;
	setp.ne.s32 	%p581, %r1532, %r1533;
	selp.u32 	%r1534, 1, 0, %p581;
	neg.s32 	%r1535, %r58;
	setp.ne.s32 	%p580, %r1534, %r1535;
	selp.u32 	%r1536, 1, 0, %p580;
	neg.s32 	%r1537, %r59;
	setp.ne.s32 	%p579, %r1536, %r1537;
	selp.u32 	%r1538, 1, 0, %p579;
	neg.s32 	%r1539, %r60;
	setp.ne.s32 	%p578, %r1538, %r1539;
	selp.u32 	%r1540, 1, 0, %p578;
	neg.s32 	%r1541, %r61;
	setp.ne.s32 	%p577, %r1540, %r1541;
	selp.u32 	%r1542, 1, 0, %p577;
	neg.s32 	%r1543, %r62;
	setp.ne.s32 	%p576, %r1542, %r1543;
	selp.u32 	%r1544, 1, 0, %p576;
	neg.s32 	%r1545, %r63;
	setp.ne.s32 	%p575, %r1544, %r1545;
	selp.u32 	%r1546, 1, 0, %p575;
	neg.s32 	%r1547, %r64;
	setp.ne.s32 	%p574, %r1546, %r1547;
	selp.u32 	%r1548, 1, 0, %p574;
	neg.s32 	%r1549, %r65;
	setp.ne.s32 	%p573, %r1548, %r1549;
	selp.u32 	%r1550, 1, 0, %p573;
	neg.s32 	%r1551, %r66;
	setp.ne.s32 	%p572, %r1550, %r1551;
	selp.u32 	%r1552, 1, 0, %p572;
	neg.s32 	%r1553, %r67;
	setp.ne.s32 	%p571, %r1552, %r1553;
	selp.u32 	%r1554, 1, 0, %p571;
	neg.s32 	%r1555, %r68;
	setp.ne.s32 	%p570, %r1554, %r1555;
	selp.u32 	%r1556, 1, 0, %p570;
	neg.s32 	%r1557, %r69;
	setp.ne.s32 	%p569, %r1556, %r1557;
	selp.u32 	%r1558, 1, 0, %p569;
	neg.s32 	%r1559, %r70;
	setp.ne.s32 	%p568, %r1558, %r1559;
	selp.u32 	%r1560, 1, 0, %p568;
	neg.s32 	%r1561, %r71;
	setp.ne.s32 	%p567, %r1560, %r1561;
	selp.u32 	%r1562, 1, 0, %p567;
	neg.s32 	%r1563, %r72;
	setp.ne.s32 	%p566, %r1562, %r1563;
	selp.u32 	%r1564, 1, 0, %p566;
	neg.s32 	%r1565, %r73;
	setp.ne.s32 	%p565, %r1564, %r1565;
	selp.u32 	%r1566, 1, 0, %p565;
	neg.s32 	%r1567, %r74;
	setp.ne.s32 	%p564, %r1566, %r1567;
	selp.u32 	%r1568, 1, 0, %p564;
	neg.s32 	%r1569, %r75;
	setp.ne.s32 	%p563, %r1568, %r1569;
	selp.u32 	%r1570, 1, 0, %p563;
	neg.s32 	%r1571, %r76;
	setp.ne.s32 	%p562, %r1570, %r1571;
	selp.u32 	%r1572, 1, 0, %p562;
	neg.s32 	%r1573, %r77;
	setp.ne.s32 	%p561, %r1572, %r1573;
	selp.u32 	%r1574, 1, 0, %p561;
	neg.s32 	%r1575, %r78;
	setp.ne.s32 	%p560, %r1574, %r1575;
	selp.u32 	%r1576, 1, 0, %p560;
	neg.s32 	%r1577, %r79;
	setp.ne.s32 	%p559, %r1576, %r1577;
	selp.u32 	%r1578, 1, 0, %p559;
	neg.s32 	%r1579, %r80;
	setp.ne.s32 	%p558, %r1578, %r1579;
	selp.u32 	%r1580, 1, 0, %p558;
	neg.s32 	%r1581, %r81;
	setp.ne.s32 	%p557, %r1580, %r1581;
	selp.u32 	%r1582, 1, 0, %p557;
	neg.s32 	%r1583, %r82;
	setp.ne.s32 	%p556, %r1582, %r1583;
	selp.u32 	%r1584, 1, 0, %p556;
	neg.s32 	%r1585, %r83;
	setp.ne.s32 	%p555, %r1584, %r1585;
	selp.u32 	%r1586, 1, 0, %p555;
	neg.s32 	%r1587, %r84;
	setp.ne.s32 	%p554, %r1586, %r1587;
	selp.u32 	%r1588, 1, 0, %p554;
	neg.s32 	%r1589, %r85;
	setp.ne.s32 	%p553, %r1588, %r1589;
	selp.u32 	%r1590, 1, 0, %p553;
	neg.s32 	%r1591, %r86;
	setp.ne.s32 	%p552, %r1590, %r1591;
	selp.u32 	%r1592, 1, 0, %p552;
	neg.s32 	%r1593, %r87;
	setp.ne.s32 	%p551, %r1592, %r1593;
	selp.u32 	%r1594, 1, 0, %p551;
	neg.s32 	%r1595, %r88;
	setp.ne.s32 	%p550, %r1594, %r1595;
	selp.u32 	%r1596, 1, 0, %p550;
	neg.s32 	%r1597, %r89;
	setp.ne.s32 	%p549, %r1596, %r1597;
	selp.u32 	%r1598, 1, 0, %p549;
	neg.s32 	%r1599, %r90;
	setp.ne.s32 	%p548, %r1598, %r1599;
	selp.u32 	%r1600, 1, 0, %p548;
	neg.s32 	%r1601, %r91;
	setp.ne.s32 	%p547, %r1600, %r1601;
	selp.u32 	%r1602, 1, 0, %p547;
	neg.s32 	%r1603, %r92;
	setp.ne.s32 	%p546, %r1602, %r1603;
$L__BB14_60:
	bar.sync 	0;
	selp.u32 	%r1908, 1, 0, %p586;
	selp.u32 	%r1909, 1, 0, %p587;
	prmt.b32 	%r1910, %r1909, %r1908, 0x3340U;
	selp.u32 	%r1911, 1, 0, %p588;
	cvt.u32.u16 	%r1912, %rs475;
	prmt.b32 	%r1913, %r1912, %r1911, 0x3340U;
	prmt.b32 	%r1914, %r1913, %r1910, 0x5410U;
	st.shared.u32 	[%r6], %r1914;
	selp.u32 	%r1915, 1, 0, %p582;
	selp.u32 	%r1916, 1, 0, %p583;
	prmt.b32 	%r1917, %r1916, %r1915, 0x3340U;
	selp.u32 	%r1918, 1, 0, %p584;
	selp.u32 	%r1919, 1, 0, %p585;
	prmt.b32 	%r1920, %r1919, %r1918, 0x3340U;
	prmt.b32 	%r1921, %r1920, %r1917, 0x5410U;
	st.shared.u32 	[%r6+4], %r1921;
	selp.u32 	%r1922, 1, 0, %p578;
	selp.u32 	%r1923, 1, 0, %p579;
	prmt.b32 	%r1924, %r1923, %r1922, 0x3340U;
	selp.u32 	%r1925, 1, 0, %p580;
	selp.u32 	%r1926, 1, 0, %p581;
	prmt.b32 	%r1927, %r1926, %r1925, 0x3340U;
	prmt.b32 	%r1928, %r1927, %r1924, 0x5410U;
	st.shared.u32 	[%r6+8], %r1928;
	selp.u32 	%r1929, 1, 0, %p574;
	selp.u32 	%r1930, 1, 0, %p575;
	prmt.b32 	%r1931, %r1930, %r1929, 0x3340U;
	selp.u32 	%r1932, 1, 0, %p576;
	selp.u32 	%r1933, 1, 0, %p577;
	prmt.b32 	%r1934, %r1933, %r1932, 0x3340U;
	prmt.b32 	%r1935, %r1934, %r1931, 0x5410U;
	st.shared.u32 	[%r6+12], %r1935;
	selp.u32 	%r1936, 1, 0, %p570;
	selp.u32 	%r1937, 1, 0, %p571;
	prmt.b32 	%r1938, %r1937, %r1936, 0x3340U;
	selp.u32 	%r1939, 1, 0, %p572;
	selp.u32 	%r1940, 1, 0, %p573;
	prmt.b32 	%r1941, %r1940, %r1939, 0x3340U;
	prmt.b32 	%r1942, %r1941, %r1938, 0x5410U;
	st.shared.u32 	[%r6+16], %r1942;
	selp.u32 	%r1943, 1, 0, %p566;
	selp.u32 	%r1944, 1, 0, %p567;
	prmt.b32 	%r1945, %r1944, %r1943, 0x3340U;
	selp.u32 	%r1946, 1, 0, %p568;
	selp.u32 	%r1947, 1, 0, %p569;
	prmt.b32 	%r1948, %r1947, %r1946, 0x3340U;
	prmt.b32 	%r1949, %r1948, %r1945, 0x5410U;
	st.shared.u32 	[%r6+20], %r1949;
	selp.u32 	%r1950, 1, 0, %p562;
	selp.u32 	%r1951, 1, 0, %p563;
	prmt.b32 	%r1952, %r1951, %r1950, 0x3340U;
	selp.u32 	%r1953, 1, 0, %p564;
	selp.u32 	%r1954, 1, 0, %p565;
	prmt.b32 	%r1955, %r1954, %r1953, 0x3340U;
	prmt.b32 	%r1956, %r1955, %r1952, 0x5410U;
	st.shared.u32 	[%r6+24], %r1956;
	selp.u32 	%r1957, 1, 0, %p558;
	selp.u32 	%r1958, 1, 0, %p559;
	prmt.b32 	%r1959, %r1958, %r1957, 0x3340U;
	selp.u32 	%r1960, 1, 0, %p560;
	selp.u32 	%r1961, 1, 0, %p561;
	prmt.b32 	%r1962, %r1961, %r1960, 0x3340U;
	prmt.b32 	%r1963, %r1962, %r1959, 0x5410U;
	st.shared.u32 	[%r6+28], %r1963;
	selp.u32 	%r1964, 1, 0, %p554;
	selp.u32 	%r1965, 1, 0, %p555;
	prmt.b32 	%r1966, %r1965, %r1964, 0x3340U;
	selp.u32 	%r1967, 1, 0, %p556;
	selp.u32 	%r1968, 1, 0, %p557;
	prmt.b32 	%r1969, %r1968, %r1967, 0x3340U;
	prmt.b32 	%r1970, %r1969, %r1966, 0x5410U;
	st.shared.u32 	[%r6+32], %r1970;
	selp.u32 	%r1971, 1, 0, %p550;
	selp.u32 	%r1972, 1, 0, %p551;
	prmt.b32 	%r1973, %r1972, %r1971, 0x3340U;
	selp.u32 	%r1974, 1, 0, %p552;
	selp.u32 	%r1975, 1, 0, %p553;
	prmt.b32 	%r1976, %r1975, %r1974, 0x3340U;
	prmt.b32 	%r1977, %r1976, %r1973, 0x5410U;
	st.shared.u32 	[%r6+36], %r1977;
	selp.u32 	%r1978, 1, 0, %p546;
	selp.u32 	%r1979, 1, 0, %p547;
	prmt.b32 	%r1980, %r1979, %r1978, 0x3340U;
	selp.u32 	%r1981, 1, 0, %p548;
	selp.u32 	%r1982, 1, 0, %p549;
	prmt.b32 	%r1983, %r1982, %r1981, 0x3340U;
	prmt.b32 	%r1984, %r1983, %r1980, 0x5410U;
	st.shared.u32 	[%r6+40], %r1984;
	bar.warp.sync 	-1;
	ld.shared.s8 	%r1985, [%r5];
	ld.shared.s8 	%r1986, [%r5+32];
	ld.shared.s8 	%r1987, [%r5+64];
	ld.shared.s8 	%r1988, [%r5+96];
	ld.shared.s8 	%r1989, [%r5+128];
	ld.shared.s8 	%r1990, [%r5+160];
	ld.shared.s8 	%r1991, [%r5+192];
	ld.shared.s8 	%r1992, [%r5+224];
	ld.shared.s8 	%r1993, [%r5+256];
	ld.shared.s8 	%r1994, [%r5+288];
	ld.shared.s8 	%r1995, [%r5+320];
	ld.shared.s8 	%r1996, [%r5+352];
	ld.shared.s8 	%r1997, [%r5+384];
	ld.shared.s8 	%r1998, [%r5+416];
	ld.shared.s8 	%r1999, [%r5+448];
	ld.shared.s8 	%r2000, [%r5+480];
	ld.shared.s8 	%r2001, [%r5+512];
	ld.shared.s8 	%r2002, [%r5+544];
	ld.shared.s8 	%r2003, [%r5+576];
	ld.shared.s8 	%r2004, [%r5+608];
	ld.shared.s8 	%r2005, [%r5+640];
	ld.shared.s8 	%r2006, [%r5+672];
	ld.shared.s8 	%r2007, [%r5+704];
	ld.shared.s8 	%r2008, [%r5+736];
	ld.shared.s8 	%r2009, [%r5+768];
	ld.shared.s8 	%r2010, [%r5+800];
	ld.shared.s8 	%r2011, [%r5+832];
	ld.shared.s8 	%r2012, [%r5+864];
	ld.shared.s8 	%r2013, [%r5+896];
	ld.shared.s8 	%r2014, [%r5+928];
	ld.shared.s8 	%r2015, [%r5+960];
	ld.shared.s8 	%r2016, [%r5+992];
	ld.shared.s8 	%r2017, [%r5+1024];
	ld.shared.s8 	%r2018, [%r5+1056];
	ld.shared.s8 	%r2019, [%r5+1088];
	ld.shared.s8 	%r2020, [%r5+1120];
	ld.shared.s8 	%r2021, [%r5+1152];
	ld.shared.s8 	%r2022, [%r5+1184];
	ld.shared.s8 	%r2023, [%r5+1216];
	ld.shared.s8 	%r2024, [%r5+1248];
	ld.shared.s8 	%r2025, [%r5+1280];
	ld.shared.s8 	%r2026, [%r5+1312];
	ld.shared.s8 	%r2027, [%r5+1344];
	ld.shared.s8 	%r2028, [%r5+1376];
	shl.b64 	%rd59, %rd7, 2;
	add.s64 	%rd60, %rd4, %rd59;
	st.global.u32 	[%rd60], %r1985;
	st.global.u32 	[%rd60+128], %r1986;
	st.global.u32 	[%rd60+256], %r1987;
	st.global.u32 	[%rd60+384], %r1988;
	st.global.u32 	[%rd60+512], %r1989;
	st.global.u32 	[%rd60+640], %r1990;
	st.global.u32 	[%rd60+768], %r1991;
	st.global.u32 	[%rd60+896], %r1992;
	st.global.u32 	[%rd60+1024], %r1993;
	st.global.u32 	[%rd60+1152], %r1994;
	st.global.u32 	[%rd60+1280], %r1995;
	st.global.u32 	[%rd60+1408], %r1996;
	st.global.u32 	[%rd60+1536], %r1997;
	st.global.u32 	[%rd60+1664], %r1998;
	st.global.u32 	[%rd60+1792], %r1999;
	st.global.u32 	[%rd60+1920], %r2000;
	st.global.u32 	[%rd60+2048], %r2001;
	st.global.u32 	[%rd60+2176], %r2002;
	st.global.u32 	[%rd60+2304], %r2003;
	st.global.u32 	[%rd60+2432], %r2004;
	st.global.u32 	[%rd60+2560], %r2005;
	st.global.u32 	[%rd60+2688], %r2006;
	st.global.u32 	[%rd60+2816], %r2007;
	st.global.u32 	[%rd60+2944], %r2008;
	st.global.u32 	[%rd60+3072], %r2009;
	st.global.u32 	[%rd60+3200], %r2010;
	st.global.u32 	[%rd60+3328], %r2011;
	st.global.u32 	[%rd60+3456], %r2012;
	st.global.u32 	[%rd60+3584], %r2013;
	st.global.u32 	[%rd60+3712], %r2014;
	st.global.u32 	[%rd60+3840], %r2015;
	st.global.u32 	[%rd60+3968], %r2016;
	st.global.u32 	[%rd60+4096], %r2017;
	st.global.u32 	[%rd60+4224], %r2018;
	st.global.u32 	[%rd60+4352], %r2019;
	st.global.u32 	[%rd60+4480], %r2020;
	st.global.u32 	[%rd60+4608], %r2021;
	st.global.u32 	[%rd60+4736], %r2022;
	st.global.u32 	[%rd60+4864], %r2023;
	st.global.u32 	[%rd60+4992], %r2024;
	st.global.u32 	[%rd60+5120], %r2025;
	st.global.u32 	[%rd60+5248], %r2026;
	st.global.u32 	[%rd60+5376], %r2027;
	st.global.u32 	[%rd60+5504], %r2028;
	bra.uni 	$L__BB14_295;
$L__BB14_61:
	setp.eq.s64 	%p261, %rd6, 0;
	@%p261 bra 	$L__BB14_295;
	cvt.u32.u64 	%r124, %rd6;
	add.s64 	%rd23, %rd3, %rd5;
	mov.u32 	%r125, %tid.x;
	ld.global.u8 	%rs521, [%rd23];
	and.b32  	%r279, %r125, 31;
	and.b32  	%r280, %r125, 992;
	mul.lo.s32 	%r281, %r280, 44;
	or.b32  	%r282, %r281, %r279;
	setp.ge.u32 	%p262, %r282, %r124;
	cvt.u64.u32 	%rd12, %r282;
	add.s64 	%rd13, %rd23, %rd12;
	mov.u16 	%rs478, %rs521;
	@%p262 bra 	$L__BB14_64;
	ld.global.u8 	%rs478, [%rd13];
$L__BB14_64:
	cvt.u32.u64 	%r283, %rd12;
	add.s32 	%r126, %r283, 32;
	setp.ge.u32 	%p263, %r126, %r124;
	mov.u16 	%rs479, %rs521;
	@%p263 bra 	$L__BB14_66;
	ld.global.u8 	%rs479, [%rd13+32];
$L__BB14_66:
	add.s32 	%r127, %r283, 64;
	setp.ge.u32 	%p264, %r127, %r124;
	mov.u16 	%rs480, %rs521;
	@%p264 bra 	$L__BB14_68;
	ld.global.u8 	%rs480, [%rd13+64];
$L__BB14_68:
	add.s32 	%r128, %r283, 96;
	setp.ge.u32 	%p265, %r128, %r124;
	mov.u16 	%rs481, %rs521;
	@%p265 bra 	$L__BB14_70;
	ld.global.u8 	%rs481, [%rd13+96];
$L__BB14_70:
	add.s32 	%r129, %r283, 128;
	setp.ge.u32 	%p266, %r129, %r124;
	mov.u16 	%rs482, %rs521;
	@%p266 bra 	$L__BB14_72;
	ld.global.u8 	%rs482, [%rd13+128];
$L__BB14_72:
	add.s32 	%r130, %r283, 160;
	setp.ge.u32 	%p267, %r130, %r124;
	mov.u16 	%rs483, %rs521;
	@%p267 bra 	$L__BB14_74;
	ld.global.u8 	%rs483, [%rd13+160];
$L__BB14_74:
	add.s32 	%r131, %r283, 192;
	setp.ge.u32 	%p268, %r131, %r124;
	mov.u16 	%rs484, %rs521;
	@%p268 bra 	$L__BB14_76;
	ld.global.u8 	%rs484, [%rd13+192];
$L__BB14_76:
	add.s32 	%r290, %r283, 224;
	setp.ge.u32 	%p269, %r290, %r124;
	mov.u16 	%rs485, %rs521;
	@%p269 bra 	$L__BB14_78;
	ld.global.u8 	%rs485, [%rd13+224];
$L__BB14_78:
	add.s32 	%r132, %r283, 256;
	setp.ge.u32 	%p270, %r132, %r124;
	mov.u16 	%rs486, %rs521;
	@%p270 bra 	$L__BB14_80;
	ld.global.u8 	%rs486, [%rd13+256];
$L__BB14_80:
	add.s32 	%r293, %r283, 288;
	setp.ge.u32 	%p271, %r293, %r124;
	mov.u16 	%rs487, %rs521;
	@%p271 bra 	$L__BB14_82;
	ld.global.u8 	%rs487, [%rd13+288];
$L__BB14_82:
	add.s32 	%r295, %r283, 320;
	setp.ge.u32 	%p272, %r295, %r124;
	mov.u16 	%rs488, %rs521;
	@%p272 bra 	$L__BB14_84;
	ld.global.u8 	%rs488, [%rd13+320];
$L__BB14_84:
	add.s32 	%r297, %r283, 352;
	setp.ge.u32 	%p273, %r297, %r124;
	mov.u16 	%rs489, %rs521;
	@%p273 bra 	$L__BB14_86;
	ld.global.u8 	%rs489, [%rd13+352];
$L__BB14_86:
	add.s32 	%r133, %r283, 384;
	setp.ge.u32 	%p274, %r133, %r124;
	mov.u16 	%rs490, %rs521;
	@%p274 bra 	$L__BB14_88;
	ld.global.u8 	%rs490, [%rd13+384];
$L__BB14_88:
	add.s32 	%r300, %r283, 416;
	setp.ge.u32 	%p275, %r300, %r124;
	mov.u16 	%rs491, %rs521;
	@%p275 bra 	$L__BB14_90;
	ld.global.u8 	%rs491, [%rd13+416];
$L__BB14_90:
	add.s32 	%r302, %r283, 448;
	setp.ge.u32 	%p276, %r302, %r124;
	mov.u16 	%rs492, %rs521;
	@%p276 bra 	$L__BB14_92;
	ld.global.u8 	%rs492, [%rd13+448];
$L__BB14_92:
	add.s32 	%r304, %r283, 480;
	setp.ge.u32 	%p277, %r304, %r124;
	mov.u16 	%rs493, %rs521;
	@%p277 bra 	$L__BB14_94;
	ld.global.u8 	%rs493, [%rd13+480];
$L__BB14_94:
	add.s32 	%r306, %r283, 512;
	setp.ge.u32 	%p278, %r306, %r124;
	mov.u16 	%rs494, %rs521;
	@%p278 bra 	$L__BB14_96;
	ld.global.u8 	%rs494, [%rd13+512];
$L__BB14_96:
	add.s32 	%r134, %r283, 544;
	setp.ge.u32 	%p279, %r134, %r124;
	mov.u16 	%rs495, %rs521;
	@%p279 bra 	$L__BB14_98;
	ld.global.u8 	%rs495, [%rd13+544];
$L__BB14_98:
	add.s32 	%r135, %r283, 576;
	setp.ge.u32 	%p280, %r135, %r124;
	mov.u16 	%rs496, %rs521;
	@%p280 bra 	$L__BB14_100;
	ld.global.u8 	%rs496, [%rd13+576];
$L__BB14_100:
	add.s32 	%r136, %r283, 608;
	setp.ge.u32 	%p281, %r136, %r124;
	mov.u16 	%rs497, %rs521;
	@%p281 bra 	$L__BB14_102;
	ld.global.u8 	%rs497, [%rd13+608];
$L__BB14_102:
	add.s32 	%r137, %r283, 640;
	setp.ge.u32 	%p282, %r137, %r124;
	mov.u16 	%rs498, %rs521;
	@%p282 bra 	$L__BB14_104;
	ld.global.u8 	%rs498, [%rd13+640];
$L__BB14_104:
	add.s32 	%r138, %r283, 672;
	setp.ge.u32 	%p283, %r138, %r124;
	mov.u16 	%rs499, %rs521;
	@%p283 bra 	$L__BB14_106;
	ld.global.u8 	%rs499, [%rd13+672];
$L__BB14_106:
	add.s32 	%r313, %r283, 704;
	setp.ge.u32 	%p284, %r313, %r124;
	mov.u16 	%rs500, %rs521;
	@%p284 bra 	$L__BB14_108;
	ld.global.u8 	%rs500, [%rd13+704];
$L__BB14_108:
	add.s32 	%r139, %r283, 736;
	setp.ge.u32 	%p285, %r139, %r124;
	mov.u16 	%rs501, %rs521;
	@%p285 bra 	$L__BB14_110;
	ld.global.u8 	%rs501, [%rd13+736];
$L__BB14_110:
	add.s32 	%r316, %r283, 768;
	setp.ge.u32 	%p286, %r316, %r124;
	mov.u16 	%rs502, %rs521;
	@%p286 bra 	$L__BB14_112;
	ld.global.u8 	%rs502, [%rd13+768];
$L__BB14_112:
	add.s32 	%r140, %r283, 800;
	setp.ge.u32 	%p287, %r140, %r124;
	mov.u16 	%rs503, %rs521;
	@%p287 bra 	$L__BB14_114;
	ld.global.u8 	%rs503, [%rd13+800];
$L__BB14_114:
	add.s32 	%r141, %r283, 832;
	setp.ge.u32 	%p288, %r141, %r124;
	mov.u16 	%rs504, %rs521;
	@%p288 bra 	$L__BB14_116;
	ld.global.u8 	%rs504, [%rd13+832];
$L__BB14_116:
	add.s32 	%r142, %r283, 864;
	setp.ge.u32 	%p289, %r142, %r124;
	mov.u16 	%rs505, %rs521;
	@%p289 bra 	$L__BB14_118;
	ld.global.u8 	%rs505, [%rd13+864];
$L__BB14_118:
	add.s32 	%r321, %r283, 896;
	setp.ge.u32 	%p290, %r321, %r124;
	mov.u16 	%rs506, %rs521;
	@%p290 bra 	$L__BB14_120;
	ld.global.u8 	%rs506, [%rd13+896];
$L__BB14_120:
	add.s32 	%r143, %r283, 928;
	setp.ge.u32 	%p291, %r143, %r124;
	mov.u16 	%rs507, %rs521;
	@%p291 bra 	$L__BB14_122;
	ld.global.u8 	%rs507, [%rd13+928];
$L__BB14_122:
	add.s32 	%r144, %r283, 960;
	setp.ge.u32 	%p292, %r144, %r124;
	mov.u16 	%rs508, %rs521;
	@%p292 bra 	$L__BB14_124;
	ld.global.u8 	%rs508, [%rd13+960];
$L__BB14_124:
	add.s32 	%r145, %r283, 992;
	setp.ge.u32 	%p293, %r145, %r124;
	mov.u16 	%rs509, %rs521;
	@%p293 bra 	$L__BB14_126;
	ld.global.u8 	%rs509, [%rd13+992];
$L__BB14_126:
	add.s32 	%r326, %r283, 1024;
	setp.ge.u32 	%p294, %r326, %r124;
	mov.u16 	%rs510, %rs521;
	@%p294 bra 	$L__BB14_128;
	ld.global.u8 	%rs510, [%rd13+1024];
$L__BB14_128:
	add.s32 	%r146, %r283, 1056;
	setp.ge.u32 	%p295, %r146, %r124;
	mov.u16 	%rs511, %rs521;
	@%p295 bra 	$L__BB14_130;
	ld.global.u8 	%rs511, [%rd13+1056];
$L__BB14_130:
	add.s32 	%r147, %r283, 1088;
	setp.ge.u32 	%p296, %r147, %r124;
	mov.u16 	%rs512, %rs521;
	@%p296 bra 	$L__BB14_132;
	ld.global.u8 	%rs512, [%rd13+1088];
$L__BB14_132:
	add.s32 	%r148, %r283, 1120;
	setp.ge.u32 	%p297, %r148, %r124;
	mov.u16 	%rs513, %rs521;
	@%p297 bra 	$L__BB14_134;
	ld.global.u8 	%rs513, [%rd13+1120];
$L__BB14_134:
	add.s32 	%r149, %r283, 1152;
	setp.ge.u32 	%p298, %r149, %r124;
	mov.u16 	%rs514, %rs521;
	@%p298 bra 	$L__BB14_136;
	ld.global.u8 	%rs514, [%rd13+1152];
$L__BB14_136:
	add.s32 	%r150, %r283, 1184;
	setp.ge.u32 	%p299, %r150, %r124;
	mov.u16 	%rs515, %rs521;
	@%p299 bra 	$L__BB14_138;
	ld.global.u8 	%rs515, [%rd13+1184];
$L__BB14_138:
	cvt.u32.u64 	%r332, %rd12;
	add.s32 	%r151, %r332, 1216;
	setp.ge.u32 	%p300, %r151, %r124;
	mov.u16 	%rs516, %rs521;
	@%p300 bra 	$L__BB14_140;
	ld.global.u8 	%rs516, [%rd13+1216];
$L__BB14_140:
	cvt.u32.u64 	%r333, %rd12;
	add.s32 	%r152, %r333, 1248;
	setp.ge.u32 	%p301, %r152, %r124;
	mov.u16 	%rs517, %rs521;
	@%p301 bra 	$L__BB14_142;
	ld.global.u8 	%rs517, [%rd13+1248];
$L__BB14_142:
	cvt.u32.u64 	%r334, %rd12;
	add.s32 	%r153, %r334, 1280;
	setp.ge.u32 	%p302, %r153, %r124;
	mov.u16 	%rs518, %rs521;
	@%p302 bra 	$L__BB14_144;
	ld.global.u8 	%rs518, [%rd13+1280];
$L__BB14_144:
	cvt.u32.u64 	%r335, %rd12;
	add.s32 	%r154, %r335, 1312;
	setp.ge.u32 	%p303, %r154, %r124;
	mov.u16 	%rs519, %rs521;
	@%p303 bra 	$L__BB14_146;
	ld.global.u8 	%rs519, [%rd13+1312];
$L__BB14_146:
	cvt.u32.u64 	%r336, %rd12;
	add.s32 	%r155, %r336, 1344;
	setp.ge.u32 	%p304, %r155, %r124;
	mov.u16 	%rs520, %rs521;
	@%p304 bra 	$L__BB14_148;
	ld.global.u8 	%rs520, [%rd13+1344];
$L__BB14_148:
	cvt.u32.u64 	%r337, %rd12;
	add.s32 	%r156, %r337, 1376;
	setp.ge.u32 	%p305, %r156, %r124;
	@%p305 bra 	$L__BB14_150;
	ld.global.u8 	%rs521, [%rd13+1376];
$L__BB14_150:
	// begin inline asm
	mov.u32 %r338, %laneid;
	// end inline asm
	shr.u32 	%r158, %r125, 5;
	mad.lo.s32 	%r339, %r158, 1408, %r338;
	mov.u32 	%r340, _ZZN3cub18CUB_300001_SM_10006detail4scan16DeviceScanKernelINS2_10policy_hubIbibmN4cuda3std3__44plusIvEEE10Policy1000EN6thrust24THRUST_300001_SM_1000_NS10device_ptrIbEENSE_IiEENS0_13ScanTileStateIbLb1EEES9_NS1_10InputValueIbPbEEmbLb0EbEEvT0_T1_T2_iT3_T4_T5_E12temp_storage;
	add.s32 	%r159, %r340, %r339;
	st.shared.u8 	[%r159], %rs478;
	st.shared.u8 	[%r159+32], %rs479;
	st.shared.u8 	[%r159+64], %rs480;
	st.shared.u8 	[%r159+96], %rs481;
	st.shared.u8 	[%r159+128], %rs482;
	st.shared.u8 	[%r159+160], %rs483;
	st.shared.u8 	[%r159+192], %rs484;
	st.shared.u8 	[%r159+224], %rs485;
	st.shared.u8 	[%r159+256], %rs486;
	st.shared.u8 	[%r159+288], %rs487;
	st.shared.u8 	[%r159+320], %rs488;
	st.shared.u8 	[%r159+352], %rs489;
	st.shared.u8 	[%r159+384], %rs490;
	st.shared.u8 	[%r159+416], %rs491;
	st.shared.u8 	[%r159+448], %rs492;
	st.shared.u8 	[%r159+480], %rs493;
	st.shared.u8 	[%r159+512], %rs494;
	st.shared.u8 	[%r159+544], %rs495;
	st.shared.u8 	[%r159+576], %rs496;
	st.shared.u8 	[%r159+608], %rs497;
	st.shared.u8 	[%r159+640], %rs498;
	st.shared.u8 	[%r159+672], %rs499;
	st.shared.u8 	[%r159+704], %rs500;
	st.shared.u8 	[%r159+736], %rs501;
	st.shared.u8 	[%r159+768], %rs502;
	st.shared.u8 	[%r159+800], %rs503;
	st.shared.u8 	[%r159+832], %rs504;
	st.shared.u8 	[%r159+864], %rs505;
	st.shared.u8 	[%r159+896], %rs506;
	st.shared.u8 	[%r159+928], %rs507;
	st.shared.u8 	[%r159+960], %rs508;
	st.shared.u8 	[%r159+992], %rs509;
	st.shared.u8 	[%r159+1024], %rs510;
	st.shared.u8 	[%r159+1056], %rs511;
	st.shared.u8 	[%r159+1088], %rs512;
	st.shared.u8 	[%r159+1120], %rs513;
	st.shared.u8 	[%r159+1152], %rs514;
	st.shared.u8 	[%r159+1184], %rs515;
	st.shared.u8 	[%r159+1216], %rs516;
	st.shared.u8 	[%r159+1248], %rs517;
	st.shared.u8 	[%r159+1280], %rs518;
	st.shared.u8 	[%r159+1312], %rs519;
	st.shared.u8 	[%r159+1344], %rs520;
	st.shared.u8 	[%r159+1376], %rs521;
	bar.warp.sync 	-1;
	mad.lo.s32 	%r160, %r338, 43, %r159;
	ld.shared.u32 	%r341, [%r160];
	bfe.u32 	%r342, %r341, 0, 8;
	cvt.u16.u32 	%rs179, %r342;
	bfe.u32 	%r343, %r341, 8, 8;
	cvt.u16.u32 	%rs180, %r343;
	bfe.u32 	%r344, %r341, 16, 8;
	cvt.u16.u32 	%rs181, %r344;
	bfe.u32 	%r345, %r341, 24, 8;
	cvt.u16.u32 	%rs182, %r345;
	ld.shared.u32 	%r346, [%r160+4];
	bfe.u32 	%r347, %r346, 0, 8;
	cvt.u16.u32 	%rs183, %r347;
	bfe.u32 	%r348, %r346, 8, 8;
	cvt.u16.u32 	%rs184, %r348;
	bfe.u32 	%r349, %r346, 16, 8;
	cvt.u16.u32 	%rs185, %r349;
	bfe.u32 	%r350, %r346, 24, 8;
	cvt.u16.u32 	%rs186, %r350;
	ld.shared.u32 	%r351, [%r160+8];
	bfe.u32 	%r352, %r351, 0, 8;
	cvt.u16.u32 	%rs187, %r352;
	bfe.u32 	%r353, %r351, 8, 8;
	cvt.u16.u32 	%rs188, %r353;
	bfe.u32 	%r354, %r351, 16, 8;
	cvt.u16.u32 	%rs189, %r354;
	bfe.u32 	%r355, %r351, 24, 8;
	cvt.u16.u32 	%rs190, %r355;
	ld.shared.u32 	%r356, [%r160+12];
	bfe.u32 	%r357, %r356, 0, 8;
	cvt.u16.u32 	%rs191, %r357;
	bfe.u32 	%r358, %r356, 8, 8;
	cvt.u16.u32 	%rs192, %r358;
	bfe.u32 	%r359, %r356, 16, 8;
	cvt.u16.u32 	%rs193, %r359;
	bfe.u32 	%r360, %r356, 24, 8;
	cvt.u16.u32 	%rs194, %r360;
	ld.shared.u32 	%r361, [%r160+16];
	bfe.u32 	%r362, %r361, 0, 8;
	cvt.u16.u32 	%rs195, %r362;
	bfe.u32 	%r363, %r361, 8, 8;
	cvt.u16.u32 	%rs196, %r363;
	bfe.u32 	%r364, %r361, 16, 8;
	cvt.u16.u32 	%rs197, %r364;
	bfe.u32 	%r365, %r361, 24, 8;
	cvt.u16.u32 	%rs198, %r365;
	ld.shared.u32 	%r366, [%r160+20];
	bfe.u32 	%r367, %r366, 0, 8;
	cvt.u16.u32 	%rs199, %r367;
	bfe.u32 	%r368, %r366, 8, 8;
	cvt.u16.u32 	%rs200, %r368;
	bfe.u32 	%r369, %r366, 16, 8;
	cvt.u16.u32 	%rs201, %r369;
	bfe.u32 	%r370, %r366, 24, 8;
	cvt.u16.u32 	%rs202, %r370;
	ld.shared.u32 	%r371, [%r160+24];
	bfe.u32 	%r372, %r371, 0, 8;
	cvt.u16.u32 	%rs203, %r372;
	bfe.u32 	%r373, %r371, 8, 8;
	cvt.u16.u32 	%rs204, %r373;
	bfe.u32 	%r374, %r371, 16, 8;
	cvt.u16.u32 	%rs205, %r374;
	bfe.u32 	%r375, %r371, 24, 8;
	cvt.u16.u32 	%rs206, %r375;
	ld.shared.u32 	%r376, [%r160+28];
	bfe.u32 	%r377, %r376, 0, 8;
	cvt.u16.u32 	%rs207, %r377;
	bfe.u32 	%r378, %r376, 8, 8;
	cvt.u16.u32 	%rs208, %r378;
	bfe.u32 	%r379, %r376, 16, 8;
	cvt.u16.u32 	%rs209, %r379;
	bfe.u32 	%r380, %r376, 24, 8;
	cvt.u16.u32 	%rs210, %r380;
	ld.shared.u32 	%r381, [%r160+32];
	bfe.u32 	%r382, %r381, 0, 8;
	cvt.u16.u32 	%rs211, %r382;
	bfe.u32 	%r383, %r381, 8, 8;
	cvt.u16.u32 	%rs212, %r383;
	bfe.u32 	%r384, %r381, 16, 8;
	cvt.u16.u32 	%rs213, %r384;
	bfe.u32 	%r385, %r381, 24, 8;
	cvt.u16.u32 	%rs214, %r385;
	ld.shared.u32 	%r386, [%r160+36];
	bfe.u32 	%r387, %r386, 0, 8;
	cvt.u16.u32 	%rs215, %r387;
	bfe.u32 	%r388, %r386, 8, 8;
	cvt.u16.u32 	%rs216, %r388;
	bfe.u32 	%r389, %r386, 16, 8;
	cvt.u16.u32 	%rs217, %r389;
	bfe.u32 	%r390, %r386, 24, 8;
	cvt.u16.u32 	%rs218, %r390;
	ld.shared.u32 	%r391, [%r160+40];
	bfe.u32 	%r392, %r391, 0, 8;
	cvt.u16.u32 	%rs219, %r392;
	bfe.u32 	%r393, %r391, 8, 8;
	cvt.u16.u32 	%rs220, %r393;
	bfe.u32 	%r394, %r391, 16, 8;
	cvt.u16.u32 	%rs221, %r394;
	bfe.u32 	%r395, %r391, 24, 8;
	cvt.u16.u32 	%rs222, %r395;
	bar.sync 	0;
	setp.ne.s32 	%p306, %r1, 0;
	@%p306 bra 	$L__BB14_154;
	cvt.u32.u16 	%r799, %rs179;
	cvt.s32.s8 	%r161, %r799;
	cvt.u32.u16 	%r800, %rs180;
	cvt.s32.s8 	%r162, %r800;
	cvt.u32.u16 	%r801, %rs181;
	cvt.s32.s8 	%r163, %r801;
	cvt.u32.u16 	%r802, %rs182;
	cvt.s32.s8 	%r164, %r802;
	cvt.u32.u16 	%r803, %rs183;
	cvt.s32.s8 	%r165, %r803;
	cvt.u32.u16 	%r804, %rs184;
	cvt.s32.s8 	%r166, %r804;
	cvt.u32.u16 	%r805, %rs185;
	cvt.s32.s8 	%r167, %r805;
	cvt.u32.u16 	%r806, %rs186;
	cvt.s32.s8 	%r168, %r806;
	cvt.u32.u16 	%r807, %rs187;
	cvt.s32.s8 	%r169, %r807;
	cvt.u32.u16 	%r808, %rs188;
	cvt.s32.s8 	%r170, %r808;
	cvt.u32.u16 	%r809, %rs189;
	cvt.s32.s8 	%r171, %r809;
	cvt.u32.u16 	%r810, %rs190;
	cvt.s32.s8 	%r172, %r810;
	cvt.u32.u16 	%r811, %rs191;
	cvt.s32.s8 	%r173, %r811;
	cvt.u32.u16 	%r812, %rs192;
	cvt.s32.s8 	%r174, %r812;
	cvt.u32.u16 	%r813, %rs193;
	cvt.s32.s8 	%r175, %r813;
	cvt.u32.u16 	%r814, %rs194;
	cvt.s32.s8 	%r176, %r814;
	cvt.u32.u16 	%r815, %rs195;
	cvt.s32.s8 	%r177, %r815;
	cvt.u32.u16 	%r816, %rs196;
	cvt.s32.s8 	%r178, %r816;
	cvt.u32.u16 	%r817, %rs197;
	cvt.s32.s8 	%r179, %r817;
	cvt.u32.u16 	%r818, %rs198;
	cvt.s32.s8 	%r180, %r818;
	cvt.u32.u16 	%r819, %rs199;
	cvt.s32.s8 	%r181, %r819;
	cvt.u32.u16 	%r820, %rs200;
	cvt.s32.s8 	%r182, %r820;
	cvt.u32.u16 	%r821, %rs201;
	cvt.s32.s8 	%r183, %r821;
	cvt.u32.u16 	%r822, %rs202;
	cvt.s32.s8 	%r184, %r822;
	cvt.u32.u16 	%r823, %rs203;
	cvt.s32.s8 	%r185, %r823;
	cvt.u32.u16 	%r824, %rs204;
	cvt.s32.s8 	%r186, %r824;
	cvt.u32.u16 	%r825, %rs205;
	cvt.s32.s8 	%r187, %r825;
	cvt.u32.u16 	%r826, %rs206;
	cvt.s32.s8 	%r188, %r826;
	cvt.u32.u16 	%r827, %rs207;
	cvt.s32.s8 	%r189, %r827;
	cvt.u32.u16 	%r828, %rs208;
	cvt.s32.s8 	%r190, %r828;
	cvt.u32.u16 	%r829, %rs209;
	cvt.s32.s8 	%r191, %r829;
	cvt.u32.u16 	%r830, %rs210;
	cvt.s32.s8 	%r192, %r830;
	cvt.u32.u16 	%r831, %rs211;
	cvt.s32.s8 	%r193, %r831;
	cvt.u32.u16 	%r832, %rs212;
	cvt.s32.s8 	%r194, %r832;
	cvt.u32.u16 	%r833, %rs213;
	cvt.s32.s8 	%r195, %r833;
	cvt.u32.u16 	%r834, %rs214;
	cvt.s32.s8 	%r196, %r834;
	cvt.u32.u16 	%r835, %rs215;
	cvt.s32.s8 	%r197, %r835;
	cvt.u32.u16 	%r836, %rs216;
	cvt.s32.s8 	%r198, %r836;
	cvt.u32.u16 	%r837, %rs217;
	cvt.s32.s8 	%r199, %r837;
	cvt.u32.u16 	%r838, %rs218;
	cvt.s32.s8 	%r200, %r838;
	cvt.u32.u16 	%r839, %rs219;
	cvt.s32.s8 	%r201, %r839;
	cvt.u32.u16 	%r840, %rs220;
	cvt.s32.s8 	%r202, %r840;
	cvt.u32.u16 	%r841, %rs221;
	cvt.s32.s8 	%r203, %r841;
	cvt.u32.u16 	%r842, %rs222;
	cvt.s32.s8 	%r843, %r842;
	add.s32 	%r844, %r162, %r161;
	add.s32 	%r845, %r164, %r163;
	add.s32 	%r846, %r166, %r165;
	add.s32 	%r847, %r168, %r167;
	add.s32 	%r848, %r170, %r169;
	add.s32 	%r849, %r172, %r171;
	add.s32 	%r850, %r174, %r173;
	add.s32 	%r851, %r176, %r175;
	add.s32 	%r852, %r178, %r177;
	add.s32 	%r853, %r180, %r179;
	add.s32 	%r854, %r182, %r181;
	add.s32 	%r855, %r184, %r183;
	add.s32 	%r856, %r186, %r185;
	add.s32 	%r857, %r188, %r187;
	add.s32 	%r858, %r190, %r189;
	add.s32 	%r859, %r192, %r191;
	add.s32 	%r860, %r194, %r193;
	add.s32 	%r861, %r196, %r195;
	add.s32 	%r862, %r198, %r197;
	add.s32 	%r863, %r200, %r199;
	add.s32 	%r864, %r202, %r201;
	add.s32 	%r865, %r843, %r203;
	add.s32 	%r866, %r845, %r844;
	add.s32 	%r867, %r847, %r846;
	add.s32 	%r868, %r849, %r848;
	add.s32 	%r869, %r851, %r850;
	add.s32 	%r870, %r853, %r852;
	add.s32 	%r871, %r855, %r854;
	add.s32 	%r872, %r857, %r856;
	add.s32 	%r873, %r859, %r858;
	add.s32 	%r874, %r861, %r860;
	add.s32 	%r875, %r863, %r862;
	add.s32 	%r876, %r865, %r864;
	add.s32 	%r877, %r867, %r866;
	add.s32 	%r878, %r869, %r868;
	add.s32 	%r879, %r871, %r870;
	add.s32 	%r880, %r873, %r872;
	add.s32 	%r881, %r875, %r874;
	add.s32 	%r882, %r878, %r877;
	add.s32 	%r883, %r880, %r879;
	add.s32 	%r884, %r876, %r881;
	add.s32 	%r885, %r883, %r882;
	neg.s32 	%r886, %r885;
	setp.ne.s32 	%p377, %r884, %r886;
	selp.u16 	%rs223, 1, 0, %p377;
	selp.s32 	%r887, -1, 0, %p377;
	selp.u32 	%r775, 1, 0, %p377;
	mov.b32 	%r776, 1;
	mov.b32 	%r797, 0;
	mov.b32 	%r798, -1;
	// begin inline asm
	shfl.sync.up.b32 %r774, %r775, %r776, %r797, %r798;
	// end inline asm
	cvt.s32.s8 	%r888, %r774;
	setp.ne.s32 	%p378, %r888, %r887;
	selp.u16 	%rs340, 1, 0, %p378;
	setp.lt.s32 	%p379, %r338, 1;
	selp.b16 	%rs341, %rs223, %rs340, %p379;
	cvt.u32.u16 	%r780, %rs341;
	mov.b32 	%r781, 2;
	// begin inline asm
	shfl.sync.up.b32 %r779, %r780, %r781, %r797, %r798;
	// end inline asm
	cvt.s32.s8 	%r889, %r779;
	neg.s32 	%r890, %r780;
	setp.ne.s32 	%p380, %r889, %r890;
	selp.u16 	%rs342, 1, 0, %p380;
	setp.lt.s32 	%p381, %r338, 2;
	selp.b16 	%rs343, %rs341, %rs342, %p381;
	cvt.u32.u16 	%r785, %rs343;
	mov.b32 	%r786, 4;
	// begin inline asm
	shfl.sync.up.b32 %r784, %r785, %r786, %r797, %r798;
	// end inline asm
	cvt.s32.s8 	%r891, %r784;
	neg.s32 	%r892, %r785;
	setp.ne.s32 	%p382, %r891, %r892;
	selp.u16 	%rs344, 1, 0, %p382;
	setp.lt.s32 	%p383, %r338, 4;
	selp.b16 	%rs345, %rs343, %rs344, %p383;
	cvt.u32.u16 	%r790, %rs345;
	mov.b32 	%r791, 8;
	// begin inline asm
	shfl.sync.up.b32 %r789, %r790, %r791, %r797, %r798;
	// end inline asm
	cvt.s32.s8 	%r893, %r789;
	neg.s32 	%r894, %r790;
	setp.ne.s32 	%p384, %r893, %r894;
	selp.u16 	%rs346, 1, 0, %p384;
	setp.lt.s32 	%p385, %r338, 8;
	selp.b16 	%rs224, %rs345, %rs346, %p385;
	cvt.u32.u16 	%r795, %rs224;
	mov.b32 	%r796, 16;
	// begin inline asm
	shfl.sync.up.b32 %r794, %r795, %r796, %r797, %r798;
	// end inline asm
	cvt.s32.s8 	%r895, %r794;
	neg.s32 	%r896, %r795;
	setp.ne.s32 	%p386, %r895, %r896;
	selp.u16 	%rs225, 1, 0, %p386;
	setp.ne.s32 	%p387, %r338, 31;
	@%p387 bra 	$L__BB14_153;
	mov.u32 	%r897, _ZZN3cub18CUB_300001_SM_10006detail4scan16DeviceScanKernelINS2_10policy_hubIbibmN4cuda3std3__44plusIvEEE10Policy1000EN6thrust24THRUST_300001_SM_1000_NS10device_ptrIbEENSE_IiEENS0_13ScanTileStateIbLb1EEES9_NS1_10InputValueIbPbEEmbLb0EbEEvT0_T1_T2_iT3_T4_T5_E12temp_storage;
	add.s32 	%r898, %r897, %r158;
	st.shared.u8 	[%r898+16], %rs225;
$L__BB14_153:
	setp.lt.s32 	%p388, %r338, 16;
	selp.b16 	%rs347, %rs224, %rs225, %p388;
	setp.ne.s16 	%p389, %rs347, %rs223;
	bar.sync 	0;
	.pragma "used_bytes_mask 31";
	ld.shared.v2.b32 	{%r899, %r900}, [_ZZN3cub18CUB_300001_SM_10006detail4scan16DeviceScanKernelINS2_10policy_hubIbibmN4cuda3std3__44plusIvEEE10Policy1000EN6thrust24THRUST_300001_SM_1000_NS10device_ptrIbEENSE_IiEENS0_13ScanTileStateIbLb1EEES9_NS1_10InputValueIbPbEEmbLb0EbEEvT0_T1_T2_iT3_T4_T5_E12temp_storage+16];
	bfe.u32 	%r901, %r899, 0, 8;
	cvt.u16.u32 	%rs348, %r901;
	bfe.s32 	%r902, %r899, 0, 8;
	bfe.s32 	%r903, %r899, 8, 8;
	neg.s32 	%r904, %r903;
	setp.ne.s32 	%p390, %r902, %r904;
	setp.eq.s32 	%p391, %r158, 2;
	selp.u16 	%rs349, 1, 0, %p390;
	selp.b16 	%rs350, %rs349, %rs348, %p391;
	selp.u32 	%r905, 1, 0, %p390;
	bfe.s32 	%r906, %r899, 16, 8;
	neg.s32 	%r907, %r906;
	setp.ne.s32 	%p392, %r905, %r907;
	setp.eq.s32 	%p393, %r158, 3;
	selp.u16 	%rs351, 1, 0, %p392;
	selp.b16 	%rs352, %rs351, %rs350, %p393;
	selp.u32 	%r908, 1, 0, %p392;
	bfe.s32 	%r909, %r899, 24, 8;
	neg.s32 	%r910, %r909;
	setp.ne.s32 	%p394, %r908, %r910;
	setp.eq.s32 	%p395, %r158, 4;
	selp.u16 	%rs353, 1, 0, %p394;
	selp.b16 	%rs354, %rs353, %rs352, %p395;
	selp.u32 	%r911, 1, 0, %p394;
	bfe.s32 	%r912, %r900, 0, 8;
	neg.s32 	%r913, %r912;
	setp.ne.s32 	%p396, %r911, %r913;
	setp.eq.s32 	%p397, %r158, 5;
	selp.u16 	%rs355, 1, 0, %p396;
	selp.b16 	%rs356, %rs355, %rs354, %p397;
	cvt.u32.u16 	%r914, %rs462;
	cvt.s32.s8 	%r915, %r914;
	cvt.u32.u16 	%r916, %rs356;
	cvt.s32.s8 	%r917, %r916;
	neg.s32 	%r918, %r917;
	setp.ne.s32 	%p398, %r915, %r918;
	selp.u16 	%rs357, 1, 0, %p398;
	setp.lt.u32 	%p399, %r125, 32;
	selp.b16 	%rs358, %rs462, %rs357, %p399;
	and.b16  	%rs359, %rs358, 255;
	selp.s16 	%rs360, -1, 0, %p389;
	and.b16  	%rs361, %rs360, 255;
	setp.ne.s16 	%p400, %rs359, %rs361;
	selp.u16 	%rs362, 1, 0, %p400;
	setp.eq.s32 	%p401, %r338, 0;
	selp.b16 	%rs534, %rs358, %rs362, %p401;
	cvt.u32.u16 	%r919, %rs534;
	cvt.s32.s8 	%r920, %r919;
	neg.s32 	%r921, %r161;
	setp.ne.s32 	%p589, %r920, %r921;
	selp.u32 	%r922, 1, 0, %p589;
	neg.s32 	%r923, %r162;
	setp.ne.s32 	%p590, %r922, %r923;
	selp.u32 	%r924, 1, 0, %p590;
	neg.s32 	%r925, %r163;
	setp.ne.s32 	%p591, %r924, %r925;
	selp.u32 	%r926, 1, 0, %p591;
	neg.s32 	%r927, %r164;
	setp.ne.s32 	%p592, %r926, %r927;
	selp.u32 	%r928, 1, 0, %p592;
	neg.s32 	%r929, %r165;
	setp.ne.s32 	%p593, %r928, %r929;
	selp.u32 	%r930, 1, 0, %p593;
	neg.s32 	%r931, %r166;
	setp.ne.s32 	%p594, %r930, %r931;
	selp.u32 	%r932, 1, 0, %p594;
	neg.s32 	%r933, %r167;
	setp.ne.s32 	%p595, %r932, %r933;
	selp.u32 	%r934, 1, 0, %p595;
	neg.s32 	%r935, %r168;
	setp.ne.s32 	%p596, %r934, %r935;
	selp.u32 	%r936, 1, 0, %p596;
	neg.s32 	%r937, %r169;
	setp.ne.s32 	%p597, %r936, %r937;
	selp.u32 	%r938, 1, 0, %p597;
	neg.s32 	%r939, %r170;
	setp.ne.s32 	%p598, %r938, %r939;
	selp.u32 	%r940, 1, 0, %p598;
	neg.s32 	%r941, %r171;
	setp.ne.s32 	%p599, %r940, %r941;
	selp.u32 	%r942, 1, 0, %p599;
	neg.s32 	%r943, %r172;
	setp.ne.s32 	%p600, %r942, %r943;
	selp.u32 	%r944, 1, 0, %p600;
	neg.s32 	%r945, %r173;
	setp.ne.s32 	%p601, %r944, %r945;
	selp.u32 	%r946, 1, 0, %p601;
	neg.s32 	%r947, %r174;
	setp.ne.s32 	%p602, %r946, %r947;
	selp.u32 	%r948, 1, 0, %p602;
	neg.s32 	%r949, %r175;
	setp.ne.s32 	%p603, %r948, %r949;
	selp.u32 	%r950, 1, 0, %p603;
	neg.s32 	%r951, %r176;
	setp.ne.s32 	%p604, %r950, %r951;
	selp.u32 	%r952, 1, 0, %p604;
	neg.s32 	%r953, %r177;
	setp.ne.s32 	%p605, %r952, %r953;
	selp.u32 	%r954, 1, 0, %p605;
	neg.s32 	%r955, %r178;
	setp.ne.s32 	%p606, %r954, %r955;
	selp.u32 	%r956, 1, 0, %p606;
	neg.s32 	%r957, %r179;
	setp.ne.s32 	%p607, %r956, %r957;
	selp.u32 	%r958, 1, 0, %p607;
	neg.s32 	%r959, %r180;
	setp.ne.s32 	%p608, %r958, %r959;
	selp.u32 	%r960, 1, 0, %p608;
	neg.s32 	%r961, %r181;
	setp.ne.s32 	%p609, %r960, %r961;
	selp.u32 	%r962, 1, 0, %p609;
	neg.s32 	%r963, %r182;
	setp.ne.s32 	%p610, %r962, %r963;
	selp.u32 	%r964, 1, 0, %p610;
	neg.s32 	%r965, %r183;
	setp.ne.s32 	%p611, %r964, %r965;
	selp.u32 	%r966, 1, 0, %p611;
	neg.s32 	%r967, %r184;
	setp.ne.s32 	%p612, %r966, %r967;
	selp.u32 	%r968, 1, 0, %p612;
	neg.s32 	%r969, %r185;
	setp.ne.s32 	%p613, %r968, %r969;
	selp.u32 	%r970, 1, 0, %p613;
	neg.s32 	%r971, %r186;
	setp.ne.s32 	%p614, %r970, %r971;
	selp.u32 	%r972, 1, 0, %p614;
	neg.s32 	%r973, %r187;
	setp.ne.s32 	%p615, %r972, %r973;
	selp.u32 	%r974, 1, 0, %p615;
	neg.s32 	%r975, %r188;
	setp.ne.s32 	%p616, %r974, %r975;
	selp.u32 	%r976, 1, 0, %p616;
	neg.s32 	%r977, %r189;
	setp.ne.s32 	%p617, %r976, %r977;
	selp.u32 	%r978, 1, 0, %p617;
	neg.s32 	%r979, %r190;
	setp.ne.s32 	%p618, %r978, %r979;
	selp.u32 	%r980, 1, 0, %p618;
	neg.s32 	%r981, %r191;
	setp.ne.s32 	%p619, %r980, %r981;
	selp.u32 	%r982, 1, 0, %p619;
	neg.s32 	%r983, %r192;
	setp.ne.s32 	%p620, %r982, %r983;
	selp.u32 	%r984, 1, 0, %p620;
	neg.s32 	%r985, %r193;
	setp.ne.s32 	%p621, %r984, %r985;
	selp.u32 	%r986, 1, 0, %p621;
	neg.s32 	%r987, %r194;
	setp.ne.s32 	%p622, %r986, %r987;
	selp.u32 	%r988, 1, 0, %p622;
	neg.s32 	%r989, %r195;
	setp.ne.s32 	%p623, %r988, %r989;
	selp.u32 	%r990, 1, 0, %p623;
	neg.s32 	%r991, %r196;
	setp.ne.s32 	%p624, %r990, %r991;
	selp.u32 	%r992, 1, 0, %p624;
	neg.s32 	%r993, %r197;
	setp.ne.s32 	%p625, %r992, %r993;
	selp.u32 	%r994, 1, 0, %p625;
	neg.s32 	%r995, %r198;
	setp.ne.s32 	%p626, %r994, %r995;
	selp.u32 	%r996, 1, 0, %p626;
	neg.s32 	%r997, %r199;
	setp.ne.s32 	%p627, %r996, %r997;
	selp.u32 	%r998, 1, 0, %p627;
	neg.s32 	%r999, %r200;
	setp.ne.s32 	%p628, %r998, %r999;
	selp.u32 	%r1000, 1, 0, %p628;
	neg.s32 	%r1001, %r201;
	setp.ne.s32 	%p629, %r1000, %r1001;
	selp.u32 	%r1002, 1, 0, %p629;
	neg.s32 	%r1003, %r202;
	setp.ne.s32 	%p630, %r1002, %r1003;
	selp.u32 	%r1004, 1, 0, %p630;
	neg.s32 	%r1005, %r203;
	setp.ne.s32 	%p631, %r1004, %r1005;
	bra.uni 	$L__BB14_205;
$L__BB14_154:
	cvt.u32.u16 	%r421, %rs179;
	cvt.s32.s8 	%r204, %r421;
	cvt.u32.u16 	%r422, %rs180;
	cvt.s32.s8 	%r205, %r422;
	cvt.u32.u16 	%r423, %rs181;
	cvt.s32.s8 	%r206, %r423;
	cvt.u32.u16 	%r424, %rs182;
	cvt.s32.s8 	%r207, %r424;
	cvt.u32.u16 	%r425, %rs183;
	cvt.s32.s8 	%r208, %r425;
	cvt.u32.u16 	%r426, %rs184;
	cvt.s32.s8 	%r209, %r426;
	cvt.u32.u16 	%r427, %rs185;
	cvt.s32.s8 	%r210, %r427;
	cvt.u32.u16 	%r428, %rs186;
	cvt.s32.s8 	%r211, %r428;
	cvt.u32.u16 	%r429, %rs187;
	cvt.s32.s8 	%r212, %r429;
	cvt.u32.u16 	%r430, %rs188;
	cvt.s32.s8 	%r213, %r430;
	cvt.u32.u16 	%r431, %rs189;
	cvt.s32.s8 	%r214, %r431;
	cvt.u32.u16 	%r432, %rs190;
	cvt.s32.s8 	%r215, %r432;
	cvt.u32.u16 	%r433, %rs191;
	cvt.s32.s8 	%r216, %r433;
	cvt.u32.u16 	%r434, %rs192;
	cvt.s32.s8 	%r217, %r434;
	cvt.u32.u16 	%r435, %rs193;
	cvt.s32.s8 	%r218, %r435;
	cvt.u32.u16 	%r436, %rs194;
	cvt.s32.s8 	%r219, %r436;
	cvt.u32.u16 	%r437, %rs195;
	cvt.s32.s8 	%r220, %r437;
	cvt.u32.u16 	%r438, %rs196;
	cvt.s32.s8 	%r221, %r438;
	cvt.u32.u16 	%r439, %rs197;
	cvt.s32.s8 	%r222, %r439;
	cvt.u32.u16 	%r440, %rs198;
	cvt.s32.s8 	%r223, %r440;
	cvt.u32.u16 	%r441, %rs199;
	cvt.s32.s8 	%r224, %r441;
	cvt.u32.u16 	%r442, %rs200;
	cvt.s32.s8 	%r225, %r442;
	cvt.u32.u16 	%r443, %rs201;
	cvt.s32.s8 	%r226, %r443;
	cvt.u32.u16 	%r444, %rs202;
	cvt.s32.s8 	%r227, %r444;
	cvt.u32.u16 	%r445, %rs203;
	cvt.s32.s8 	%r228, %r445;
	cvt.u32.u16 	%r446, %rs204;
	cvt.s32.s8 	%r229, %r446;
	cvt.u32.u16 	%r447, %rs205;
	cvt.s32.s8 	%r230, %r447;
	cvt.u32.u16 	%r448, %rs206;
	cvt.s32.s8 	%r231, %r448;
	cvt.u32.u16 	%r449, %rs207;
	cvt.s32.s8 	%r232, %r449;
	cvt.u32.u16 	%r450, %rs208;
	cvt.s32.s8 	%r233, %r450;
	cvt.u32.u16 	%r451, %rs209;
	cvt.s32.s8 	%r234, %r451;
	cvt.u32.u16 	%r452, %rs210;
	cvt.s32.s8 	%r235, %r452;
	cvt.u32.u16 	%r453, %rs211;
	cvt.s32.s8 	%r236, %r453;
	cvt.u32.u16 	%r454, %rs212;
	cvt.s32.s8 	%r237, %r454;
	cvt.u32.u16 	%r455, %rs213;
	cvt.s32.s8 	%r238, %r455;
	cvt.u32.u16 	%r456, %rs214;
	cvt.s32.s8 	%r239, %r456;
	cvt.u32.u16 	%r457, %rs215;
	cvt.s32.s8 	%r240, %r457;
	cvt.u32.u16 	%r458, %rs216;
	cvt.s32.s8 	%r241, %r458;
	cvt.u32.u16 	%r459, %rs217;
	cvt.s32.s8 	%r242, %r459;
	cvt.u32.u16 	%r460, %rs218;
	cvt.s32.s8 	%r243, %r460;
	cvt.u32.u16 	%r461, %rs219;
	cvt.s32.s8 	%r244, %r461;
	cvt.u32.u16 	%r462, %rs220;
	cvt.s32.s8 	%r245, %r462;
	cvt.u32.u16 	%r463, %rs221;
	cvt.s32.s8 	%r246, %r463;
	cvt.u32.u16 	%r464, %rs222;
	cvt.s32.s8 	%r465, %r464;
	add.s32 	%r466, %r205, %r204;
	add.s32 	%r467, %r207, %r206;
	add.s32 	%r468, %r209, %r208;
	add.s32 	%r469, %r211, %r210;
	add.s32 	%r470, %r213, %r212;
	add.s32 	%r471, %r215, %r214;
	add.s32 	%r472, %r217, %r216;
	add.s32 	%r473, %r219, %r218;
	add.s32 	%r474, %r221, %r220;
	add.s32 	%r475, %r223, %r222;
	add.s32 	%r476, %r225, %r224;
	add.s32 	%r477, %r227, %r226;
	add.s32 	%r478, %r229, %r228;
	add.s32 	%r479, %r231, %r230;
	add.s32 	%r480, %r233, %r232;
	add.s32 	%r481, %r235, %r234;
	add.s32 	%r482, %r237, %r236;
	add.s32 	%r483, %r239, %r238;
	add.s32 	%r484, %r241, %r240;
	add.s32 	%r485, %r243, %r242;
	add.s32 	%r486, %r245, %r244;
	add.s32 	%r487, %r465, %r246;
	add.s32 	%r488, %r467, %r466;
	add.s32 	%r489, %r469, %r468;
	add.s32 	%r490, %r471, %r470;
	add.s32 	%r491, %r473, %r472;
	add.s32 	%r492, %r475, %r474;
	add.s32 	%r493, %r477, %r476;
	add.s32 	%r494, %r479, %r478;
	add.s32 	%r495, %r481, %r480;
	add.s32 	%r496, %r483, %r482;
	add.s32 	%r497, %r485, %r484;
	add.s32 	%r498, %r487, %r486;
	add.s32 	%r499, %r489, %r488;
	add.s32 	%r500, %r491, %r490;
	add.s32 	%r501, %r493, %r492;
	add.s32 	%r502, %r495, %r494;
	add.s32 	%r503, %r497, %r496;
	add.s32 	%r504, %r500, %r499;
	add.s32 	%r505, %r502, %r501;
	add.s32 	%r506, %r498, %r503;
	add.s32 	%r507, %r505, %r504;
	neg.s32 	%r508, %r507;
	setp.ne.s32 	%p307, %r506, %r508;
	selp.u16 	%rs227, 1, 0, %p307;
	selp.s32 	%r509, -1, 0, %p307;
	selp.u32 	%r397, 1, 0, %p307;
	mov.b32 	%r398, 1;
	mov.b32 	%r419, 0;
	mov.b32 	%r420, -1;
	// begin inline asm
	shfl.sync.up.b32 %r396, %r397, %r398, %r419, %r420;
	// end inline asm
	cvt.s32.s8 	%r510, %r396;
	setp.ne.s32 	%p308, %r510, %r509;
	selp.u16 	%rs310, 1, 0, %p308;
	setp.lt.s32 	%p309, %r338, 1;
	selp.b16 	%rs311, %rs227, %rs310, %p309;
	cvt.u32.u16 	%r402, %rs311;
	mov.b32 	%r403, 2;
	// begin inline asm
	shfl.sync.up.b32 %r401, %r402, %r403, %r419, %r420;
	// end inline asm
	cvt.s32.s8 	%r511, %r401;
	neg.s32 	%r512, %r402;
	setp.ne.s32 	%p310, %r511, %r512;
	selp.u16 	%rs312, 1, 0, %p310;
	setp.lt.s32 	%p311, %r338, 2;
	selp.b16 	%rs313, %rs311, %rs312, %p311;
	cvt.u32.u16 	%r407, %rs313;
	mov.b32 	%r408, 4;
	// begin inline asm
	shfl.sync.up.b32 %r406, %r407, %r408, %r419, %r420;
	// end inline asm
	cvt.s32.s8 	%r513, %r406;
	neg.s32 	%r514, %r407;
	setp.ne.s32 	%p312, %r513, %r514;
	selp.u16 	%rs314, 1, 0, %p312;
	setp.lt.s32 	%p313, %r338, 4;
	selp.b16 	%rs315, %rs313, %rs314, %p313;
	cvt.u32.u16 	%r412, %rs315;
	mov.b32 	%r413, 8;
	// begin inline asm
	shfl.sync.up.b32 %r411, %r412, %r413, %r419, %r420;
	// end inline asm
	cvt.s32.s8 	%r515, %r411;
	neg.s32 	%r516, %r412;
	setp.ne.s32 	%p314, %r515, %r516;
	selp.u16 	%rs316, 1, 0, %p314;
	setp.lt.s32 	%p315, %r338, 8;
	selp.b16 	%rs317, %rs315, %rs316, %p315;
	cvt.u32.u16 	%r417, %rs317;
	mov.b32 	%r418, 16;
	// begin inline asm
	shfl.sync.up.b32 %r416, %r417, %r418, %r419, %r420;
	// end inline asm
	cvt.s32.s8 	%r517, %r416;
	neg.s32 	%r518, %r417;
	setp.ne.s32 	%p316, %r517, %r518;
	selp.u16 	%rs228, 1, 0, %p316;
	setp.lt.s32 	%p317, %r338, 16;
	selp.b16 	%rs229, %rs317, %rs228, %p317;
	setp.ne.s32 	%p318, %r338, 31;
	@%p318 bra 	$L__BB14_156;
	mov.u32 	%r519, _ZZN3cub18CUB_300001_SM_10006detail4scan16DeviceScanKernelINS2_10policy_hubIbibmN4cuda3std3__44plusIvEEE10Policy1000EN6thrust24THRUST_300001_SM_1000_NS10device_ptrIbEENSE_IiEENS0_13ScanTileStateIbLb1EEES9_NS1_10InputValueIbPbEEmbLb0EbEEvT0_T1_T2_iT3_T4_T5_E12temp_storage;
	add.s32 	%r520, %r519, %r158;
	st.shared.u8 	[%r520+16], %rs228;
$L__BB14_156:
	bar.sync 	0;
	ld.shared.v2.b32 	{%r521, %r522}, [_ZZN3cub18CUB_300001_SM_10006detail4scan16DeviceScanKernelINS2_10policy_hubIbibmN4cuda3std3__44plusIvEEE10Policy1000EN6thrust24THRUST_300001_SM_1000_NS10device_ptrIbEENSE_IiEENS0_13ScanTileStateIbLb1EEES9_NS1_10InputValueIbPbEEmbLb0EbEEvT0_T1_T2_iT3_T4_T5_E12temp_storage+16];
	mov.b64 	%rd24, {%r523, %r522};
	bfe.u32 	%r524, %r521, 0, 8;
	cvt.u16.u32 	%rs318, %r524;
	bfe.s32 	%r525, %r521, 0, 8;
	bfe.s32 	%r526, %r521, 8, 8;
	neg.s32 	%r527, %r526;
	setp.ne.s32 	%p319, %r525, %r527;
	setp.eq.s32 	%p320, %r158, 2;
	selp.u16 	%rs319, 1, 0, %p319;
	selp.b16 	%rs320, %rs319, %rs318, %p320;
	selp.u32 	%r528, 1, 0, %p319;
	bfe.s32 	%r529, %r521, 16, 8;
	neg.s32 	%r530, %r529;
	setp.ne.s32 	%p321, %r528, %r530;
	setp.eq.s32 	%p322, %r158, 3;
	selp.u16 	%rs321, 1, 0, %p321;
	selp.b16 	%rs322, %rs321, %rs320, %p322;
	selp.u32 	%r531, 1, 0, %p321;
	bfe.s32 	%r532, %r521, 24, 8;
	neg.s32 	%r533, %r532;
	setp.ne.s32 	%p323, %r531, %r533;
	setp.eq.s32 	%p324, %r158, 4;
	selp.u16 	%rs323, 1, 0, %p323;
	selp.b16 	%rs324, %rs323, %rs322, %p324;
	selp.u32 	%r534, 1, 0, %p323;
	bfe.s32 	%r535, %r522, 0, 8;
	neg.s32 	%r536, %r535;
	setp.ne.s32 	%p325, %r534, %r536;
	setp.eq.s32 	%p326, %r158, 5;
	selp.u16 	%rs325, 1, 0, %p325;
	selp.b16 	%rs230, %rs325, %rs324, %p326;
	shr.u64 	%rd25, %rd24, 40;
	cvt.u32.u64 	%r537, %rd25;
	selp.u32 	%r247, 1, 0, %p325;
	cvt.s32.s8 	%r538, %r537;
	neg.s32 	%r248, %r538;
	setp.lt.u32 	%p327, %r125, 32;
	@%p327 bra 	$L__BB14_158;
	setp.ne.s16 	%p328, %rs229, %rs227;
	selp.s16 	%rs326, -1, 0, %p328;
	and.b16  	%rs327, %rs326, 255;
	and.b16  	%rs328, %rs230, 255;
	setp.ne.s16 	%p329, %rs328, %rs327;
	selp.u16 	%rs329, 1, 0, %p329;
	setp.eq.s32 	%p330, %r338, 0;
	selp.b16 	%rs534, %rs230, %rs329, %p330;
	bra.uni 	$L__BB14_202;
$L__BB14_158:
	setp.ne.s32 	%p331, %r125, 0;
	mul.wide.s32 	%rd26, %r1, 4;
	add.s64 	%rd14, %rd20, %rd26;
	@%p331 bra 	$L__BB14_160;
	setp.ne.s32 	%p332, %r247, %r248;
	selp.u16 	%rs330, 1, 0, %p332;
	st.shared.u8 	[_ZZN3cub18CUB_300001_SM_10006detail4scan16DeviceScanKernelINS2_10policy_hubIbibmN4cuda3std3__44plusIvEEE10Policy1000EN6thrust24THRUST_300001_SM_1000_NS10device_ptrIbEENSE_IiEENS0_13ScanTileStateIbLb1EEES9_NS1_10InputValueIbPbEEmbLb0EbEEvT0_T1_T2_iT3_T4_T5_E12temp_storage+3], %rs330;
	add.s64 	%rd27, %rd14, 128;
	selp.b32 	%r539, 356, 100, %p332;
	// begin inline asm
	st.relaxed.gpu.u32 [%rd27], %r539;
	// end inline asm
$L__BB14_160:
	mov.u32 	%r249, %nctaid.x;
	setp.gt.u32 	%p333, %r249, 499;
	@%p333 bra 	$L__BB14_162;
	membar.cta;
	bra.uni 	$L__BB14_163;
$L__BB14_162:
	mov.b32 	%r540, 1140;
	// begin inline asm
	nanosleep.u32 %r540;
	// end inline asm
$L__BB14_163:
	ld.param.u32 	%r2030, [_ZN3cub18CUB_300001_SM_10006detail4scan16DeviceScanKernelINS2_10policy_hubIbibmN4cuda3std3__44plusIvEEE10Policy1000EN6thrust24THRUST_300001_SM_1000_NS10device_ptrIbEENSE_IiEENS0_13ScanTileStateIbLb1EEES9_NS1_10InputValueIbPbEEmbLb0EbEEvT0_T1_T2_iT3_T4_T5__param_3];
	mov.u32 	%r542, %ctaid.x;
	add.s32 	%r543, %r2030, %r542;
	not.b32 	%r544, %r125;
	add.s32 	%r545, %r543, %r544;
	mul.wide.s32 	%rd29, %r545, 4;
	add.s64 	%rd30, %rd20, %rd29;
	add.s64 	%rd28, %rd30, 128;
	// begin inline asm
	ld.relaxed.gpu.u32 %r2035, [%rd28];
	// end inline asm
$L__BB14_164:
	cvt.u16.u32 	%rs528, %r2035;
	and.b16  	%rs331, %rs528, 255;
	setp.eq.s16 	%p334, %rs331, 99;
	mov.b32 	%r546, -1;
	vote.sync.any.pred 	%p335, %p334, %r546;
	not.pred 	%p336, %p335;
	@%p336 bra 	$L__BB14_169;
	@%p333 bra 	$L__BB14_167;
	membar.cta;
	bra.uni 	$L__BB14_168;
$L__BB14_167:
	mov.b32 	%r772, 168;
	// begin inline asm
	nanosleep.u32 %r772;
	// end inline asm
$L__BB14_168:
	// begin inline asm
	ld.relaxed.gpu.u32 %r2035, [%rd28];
	// end inline asm
	bra.uni 	$L__BB14_164;
$L__BB14_169:
	shr.u32 	%r253, %r2035, 8;
	cvt.u16.u32 	%rs523, %r253;
	and.b16  	%rs332, %rs528, 255;
	setp.eq.s16 	%p337, %rs332, 101;
	mov.b32 	%r553, -1;
	vote.sync.ballot.b32 	%r554, %p337, %r553;
	// begin inline asm
	mov.u32 %r548, %lanemask_ge;
	// end inline asm
	and.b32  	%r555, %r554, %r548;
	or.b32  	%r556, %r555, -2147483648;
	add.s32 	%r557, %r556, -1;
	not.b32 	%r558, %r556;
	and.b32  	%r559, %r558, %r557;
	popc.b32 	%r255, %r559;
	and.b32  	%r550, %r253, 255;
	mov.b32 	%r551, 1;
	// begin inline asm
	shfl.sync.down.b32 %r549, %r550, %r551, %r255, %r553;
	// end inline asm
	setp.ge.s32 	%p339, %r338, %r255;
	@%p339 bra 	$L__BB14_171;
	cvt.s32.s8 	%r560, %r549;
	cvt.s32.s8 	%r561, %r253;
	neg.s32 	%r562, %r561;
	setp.ne.s32 	%p340, %r560, %r562;
	selp.u16 	%rs523, 1, 0, %p340;
$L__BB14_171:
	cvt.u32.u16 	%r568, %rs523;
	and.b32  	%r564, %r568, 255;
	mov.b32 	%r565, 2;
	mov.b32 	%r567, -1;
	// begin inline asm
	shfl.sync.down.b32 %r563, %r564, %r565, %r255, %r567;
	// end inline asm
	add.s32 	%r569, %r338, 2;
	setp.gt.s32 	%p341, %r569, %r255;
	@%p341 bra 	$L__BB14_173;
	cvt.s32.s8 	%r570, %r563;
	cvt.u32.u16 	%r571, %rs523;
	cvt.s32.s8 	%r572, %r571;
	neg.s32 	%r573, %r572;
	setp.ne.s32 	%p342, %r570, %r573;
	selp.u16 	%rs523, 1, 0, %p342;
$L__BB14_173:
	cvt.u32.u16 	%r579, %rs523;
	and.b32  	%r575, %r579, 255;
	mov.b32 	%r576, 4;
	mov.b32 	%r578, -1;
	// begin inline asm
	shfl.sync.down.b32 %r574, %r575, %r576, %r255, %r578;
	// end inline asm
	add.s32 	%r580, %r338, 4;
	setp.gt.s32 	%p343, %r580, %r255;
	@%p343 bra 	$L__BB14_175;
	cvt.s32.s8 	%r581, %r574;
	cvt.u32.u16 	%r582, %rs523;
	cvt.s32.s8 	%r583, %r582;
	neg.s32 	%r584, %r583;
	setp.ne.s32 	%p344, %r581, %r584;
	selp.u16 	%rs523, 1, 0, %p344;
$L__BB14_175:
	cvt.u32.u16 	%r590, %rs523;
	and.b32  	%r586, %r590, 255;
	mov.b32 	%r587, 8;
	mov.b32 	%r589, -1;
	// begin inline asm
	shfl.sync.down.b32 %r585, %r586, %r587, %r255, %r589;
	// end inline asm
	add.s32 	%r591, %r338, 8;
	setp.gt.s32 	%p345, %r591, %r255;
	@%p345 bra 	$L__BB14_177;
	cvt.s32.s8 	%r592, %r585;
	cvt.u32.u16 	%r593, %rs523;
	cvt.s32.s8 	%r594, %r593;
	neg.s32 	%r595, %r594;
	setp.ne.s32 	%p346, %r592, %r595;
	selp.u16 	%rs523, 1, 0, %p346;
$L__BB14_177:
	cvt.u32.u16 	%r601, %rs523;
	and.b32  	%r597, %r601, 255;
	mov.b32 	%r598, 16;
	mov.b32 	%r600, -1;
	// begin inline asm
	shfl.sync.down.b32 %r596, %r597, %r598, %r255, %r600;
	// end inline asm
	add.s32 	%r602, %r338, 16;
	setp.gt.s32 	%p347, %r602, %r255;
	@%p347 bra 	$L__BB14_179;
	cvt.s32.s8 	%r603, %r596;
	cvt.u32.u16 	%r604, %rs523;
	cvt.s32.s8 	%r605, %r604;
	neg.s32 	%r606, %r605;
	setp.ne.s32 	%p348, %r603, %r606;
	selp.u16 	%rs523, 1, 0, %p348;
$L__BB14_179:
	ld.param.u32 	%r2031, [_ZN3cub18CUB_300001_SM_10006detail4scan16DeviceScanKernelINS2_10policy_hubIbibmN4cuda3std3__44plusIvEEE10Policy1000EN6thrust24THRUST_300001_SM_1000_NS10device_ptrIbEENSE_IiEENS0_13ScanTileStateIbLb1EEES9_NS1_10InputValueIbPbEEmbLb0EbEEvT0_T1_T2_iT3_T4_T5__param_3];
	mov.u32 	%r607, %ctaid.x;
	add.s32 	%r608, %r2031, %r607;
	not.b32 	%r609, %r125;
	add.s32 	%r2036, %r608, %r609;
	add.s64 	%rd16, %rd20, 128;
$L__BB14_180:
	and.b16  	%rs333, %rs528, 255;
	setp.ne.s16 	%p349, %rs333, 101;
	mov.b32 	%r610, -1;
	vote.sync.all.pred 	%p350, %p349, %r610;
	not.pred 	%p351, %p350;
	@%p351 bra 	$L__BB14_198;
	mul.wide.s32 	%rd33, %r2036, 4;
	add.s64 	%rd34, %rd16, %rd33;
	add.s64 	%rd32, %rd34, -128;
	// begin inline asm
	ld.relaxed.gpu.u32 %r2037, [%rd32];
	// end inline asm
$L__BB14_182:
	cvt.u16.u32 	%rs528, %r2037;
	and.b16  	%rs338, %rs528, 255;
	setp.eq.s16 	%p359, %rs338, 99;
	mov.b32 	%r705, -1;
	vote.sync.any.pred 	%p360, %p359, %r705;
	not.pred 	%p361, %p360;
	@%p361 bra 	$L__BB14_187;
	@%p333 bra 	$L__BB14_185;
	membar.cta;
	bra.uni 	$L__BB14_186;
$L__BB14_185:
	mov.b32 	%r770, 168;
	// begin inline asm
	nanosleep.u32 %r770;
	// end inline asm
$L__BB14_186:
	// begin inline asm
	ld.relaxed.gpu.u32 %r2037, [%rd32];
	// end inline asm
	bra.uni 	$L__BB14_182;
$L__BB14_187:
	shr.u32 	%r266, %r2037, 8;
	cvt.u16.u32 	%rs530, %r266;
	and.b16  	%rs339, %rs528, 255;
	setp.eq.s16 	%p362, %rs339, 101;
	mov.b32 	%r711, -1;
	vote.sync.ballot.b32 	%r712, %p362, %r711;
	and.b32  	%r713, %r712, %r548;
	or.b32  	%r714, %r713, -2147483648;
	add.s32 	%r715, %r714, -1;
	not.b32 	%r716, %r714;
	and.b32  	%r717, %r716, %r715;
	popc.b32 	%r267, %r717;
	and.b32  	%r708, %r266, 255;
	mov.b32 	%r709, 1;
	// begin inline asm
	shfl.sync.down.b32 %r707, %r708, %r709, %r267, %r711;
	// end inline asm
	setp.ge.s32 	%p364, %r338, %r267;
	@%p364 bra 	$L__BB14_189;
	cvt.s32.s8 	%r718, %r707;
	cvt.s32.s8 	%r719, %r266;
	neg.s32 	%r720, %r719;
	setp.ne.s32 	%p365, %r718, %r720;
	selp.u16 	%rs530, 1, 0, %p365;
$L__BB14_189:
	cvt.u32.u16 	%r726, %rs530;
	and.b32  	%r722, %r726, 255;
	mov.b32 	%r723, 2;
	mov.b32 	%r725, -1;
	// begin inline asm
	shfl.sync.down.b32 %r721, %r722, %r723, %r267, %r725;
	// end inline asm
	add.s32 	%r727, %r338, 2;
	setp.gt.s32 	%p366, %r727, %r267;
	@%p366 bra 	$L__BB14_191;
	cvt.s32.s8 	%r728, %r721;
	cvt.u32.u16 	%r729, %rs530;
	cvt.s32.s8 	%r730, %r729;
	neg.s32 	%r731, %r730;
	setp.ne.s32 	%p367, %r728, %r731;
	selp.u16 	%rs530, 1, 0, %p367;
$L__BB14_191:
	cvt.u32.u16 	%r737, %rs530;
	and.b32  	%r733, %r737, 255;
	mov.b32 	%r734, 4;
	mov.b32 	%r736, -1;
	// begin inline asm
	shfl.sync.down.b32 %r732, %r733, %r734, %r267, %r736;
	// end inline asm
	add.s32 	%r738, %r338, 4;
	setp.gt.s32 	%p368, %r738, %r267;
	@%p368 bra 	$L__BB14_193;
	cvt.s32.s8 	%r739, %r732;
	cvt.u32.u16 	%r740, %rs530;
	cvt.s32.s8 	%r741, %r740;
	neg.s32 	%r742, %r741;
	setp.ne.s32 	%p369, %r739, %r742;
	selp.u16 	%rs530, 1, 0, %p369;
$L__BB14_193:
	cvt.u32.u16 	%r748, %rs530;
	and.b32  	%r744, %r748, 255;
	mov.b32 	%r745, 8;
	mov.b32 	%r747, -1;
	// begin inline asm
	shfl.sync.down.b32 %r743, %r744, %r745, %r267, %r747;
	// end inline asm
	add.s32 	%r749, %r338, 8;
	setp.gt.s32 	%p370, %r749, %r267;
	@%p370 bra 	$L__BB14_195;
	cvt.s32.s8 	%r750, %r743;
	cvt.u32.u16 	%r751, %rs530;
	cvt.s32.s8 	%r752, %r751;
	neg.s32 	%r753, %r752;
	setp.ne.s32 	%p371, %r750, %r753;
	selp.u16 	%rs530, 1, 0, %p371;
$L__BB14_195:
	cvt.u32.u16 	%r759, %rs530;
	and.b32  	%r755, %r759, 255;
	mov.b32 	%r756, 16;
	mov.b32 	%r758, -1;
	// begin inline asm
	shfl.sync.down.b32 %r754, %r755, %r756, %r267, %r758;
	// end inline asm
	add.s32 	%r760, %r338, 16;
	setp.gt.s32 	%p372, %r760, %r267;
	@%p372 bra 	$L__BB14_197;
	cvt.s32.s8 	%r761, %r754;
	cvt.u32.u16 	%r762, %rs530;
	cvt.s32.s8 	%r763, %r762;
	neg.s32 	%r764, %r763;
	setp.ne.s32 	%p373, %r761, %r764;
	selp.u16 	%rs530, 1, 0, %p373;
$L__BB14_197:
	cvt.u32.u16 	%r765, %rs530;
	cvt.s32.s8 	%r766, %r765;
	cvt.u32.u16 	%r767, %rs523;
	cvt.s32.s8 	%r768, %r767;
	neg.s32 	%r769, %r768;
	setp.ne.s32 	%p374, %r766, %r769;
	selp.u16 	%rs523, 1, 0, %p374;
	add.s32 	%r2036, %r2036, -32;
	bra.uni 	$L__BB14_180;
$L__BB14_198:
	@%p331 bra 	$L__BB14_200;
	setp.ne.s32 	%p353, %r247, %r248;
	selp.s16 	%rs334, -1, 0, %p353;
	and.b16  	%rs335, %rs334, 255;
	and.b16  	%rs336, %rs523, 255;
	setp.ne.s16 	%p354, %rs336, %rs335;
	selp.u16 	%rs337, 1, 0, %p354;
	add.s64 	%rd31, %rd14, 128;
	selp.b32 	%r612, 357, 101, %p354;
	// begin inline asm
	st.relaxed.gpu.u32 [%rd31], %r612;
	// end inline asm
	st.shared.u8 	[_ZZN3cub18CUB_300001_SM_10006detail4scan16DeviceScanKernelINS2_10policy_hubIbibmN4cuda3std3__44plusIvEEE10Policy1000EN6thrust24THRUST_300001_SM_1000_NS10device_ptrIbEENSE_IiEENS0_13ScanTileStateIbLb1EEES9_NS1_10InputValueIbPbEEmbLb0EbEEvT0_T1_T2_iT3_T4_T5_E12temp_storage+1], %rs523;
	st.shared.u8 	[_ZZN3cub18CUB_300001_SM_10006detail4scan16DeviceScanKernelINS2_10policy_hubIbibmN4cuda3std3__44plusIvEEE10Policy1000EN6thrust24THRUST_300001_SM_1000_NS10device_ptrIbEENSE_IiEENS0_13ScanTileStateIbLb1EEES9_NS1_10InputValueIbPbEEmbLb0EbEEvT0_T1_T2_iT3_T4_T5_E12temp_storage+2], %rs337;
$L__BB14_200:
	setp.ne.s32 	%p355, %r338, 0;
	setp.ne.s16 	%p356, %rs229, %rs227;
	selp.u16 	%rs534, 1, 0, %p356;
	@%p355 bra 	$L__BB14_202;
	st.shared.u8 	[_ZZN3cub18CUB_300001_SM_10006detail4scan16DeviceScanKernelINS2_10policy_hubIbibmN4cuda3std3__44plusIvEEE10Policy1000EN6thrust24THRUST_300001_SM_1000_NS10device_ptrIbEENSE_IiEENS0_13ScanTileStateIbLb1EEES9_NS1_10InputValueIbPbEEmbLb0EbEEvT0_T1_T2_iT3_T4_T5_E12temp_storage+28], %rs523;
	mov.u16 	%rs534, %rs523;
$L__BB14_202:
	bar.sync 	0;
	setp.eq.s32 	%p357, %r125, 0;
	@%p357 bra 	$L__BB14_204;
	ld.shared.s8 	%r613, [_ZZN3cub18CUB_300001_SM_10006detail4scan16DeviceScanKernelINS2_10policy_hubIbibmN4cuda3std3__44plusIvEEE10Policy1000EN6thrust24THRUST_300001_SM_1000_NS10device_ptrIbEENSE_IiEENS0_13ScanTileStateIbLb1EEES9_NS1_10InputValueIbPbEEmbLb0EbEEvT0_T1_T2_iT3_T4_T5_E12temp_storage+28];
	cvt.u32.u16 	%r614, %rs534;
	cvt.s32.s8 	%r615, %r614;
	neg.s32 	%r616, %r615;
	setp.ne.s32 	%p358, %r613, %r616;
	selp.u16 	%rs534, 1, 0, %p358;
$L__BB14_204:
	cvt.u32.u16 	%r617, %rs534;
	cvt.s32.s8 	%r618, %r617;
	neg.s32 	%r619, %r204;
	setp.ne.s32 	%p589, %r618, %r619;
	selp.u32 	%r620, 1, 0, %p589;
	neg.s32 	%r621, %r205;
	setp.ne.s32 	%p590, %r620, %r621;
	selp.u32 	%r622, 1, 0, %p590;
	neg.s32 	%r623, %r206;
	setp.ne.s32 	%p591, %r622, %r623;
	selp.u32 	%r624, 1, 0, %p591;
	neg.s32 	%r625, %r207;
	setp.ne.s32 	%p592, %r624, %r625;
	selp.u32 	%r626, 1, 0, %p592;
	neg.s32 	%r627, %r208;
	setp.ne.s32 	%p593, %r626, %r627;
	selp.u32 	%r628, 1, 0, %p593;
	neg.s32 	%r629, %r209;
	setp.ne.s32 	%p594, %r628, %r629;
	selp.u32 	%r630, 1, 0, %p594;
	neg.s32 	%r631, %r210;
	setp.ne.s32 	%p595, %r630, %r631;
	selp.u32 	%r632, 1, 0, %p595;
	neg.s32 	%r633, %r211;
	setp.ne.s32 	%p596, %r632, %r633;
	selp.u32 	%r634, 1, 0, %p596;
	neg.s32 	%r635, %r212;
	setp.ne.s32 	%p597, %r634, %r635;
	selp.u32 	%r636, 1, 0, %p597;
	neg.s32 	%r637, %r213;
	setp.ne.s32 	%p598, %r636, %r637;
	selp.u32 	%r638, 1, 0, %p598;
	neg.s32 	%r639, %r214;
	setp.ne.s32 	%p599, %r638, %r639;
	selp.u32 	%r640, 1, 0, %p599;
	neg.s32 	%r641, %r215;
	setp.ne.s32 	%p600, %r640, %r641;
	selp.u32 	%r642, 1, 0, %p600;
	neg.s32 	%r643, %r216;
	setp.ne.s32 	%p601, %r642, %r643;
	selp.u32 	%r644, 1, 0, %p601;
	neg.s32 	%r645, %r217;
	setp.ne.s32 	%p602, %r644, %r645;
	selp.u32 	%r646, 1, 0, %p602;
	neg.s32 	%r647, %r218;
	setp.ne.s32 	%p603, %r646, %r647;
	selp.u32 	%r648, 1, 0, %p603;
	neg.s32 	%r649, %r219;
	setp.ne.s32 	%p604, %r648, %r649;
	selp.u32 	%r650, 1, 0, %p604;
	neg.s32 	%r651, %r220;
	setp.ne.s32 	%p605, %r650, %r651;
	selp.u32 	%r652, 1, 0, %p605;
	neg.s32 	%r653, %r221;
	setp.ne.s32 	%p606, %r652, %r653;
	selp.u32 	%r654, 1, 0, %p606;
	neg.s32 	%r655, %r222;
	setp.ne.s32 	%p607, %r654, %r655;
	selp.u32 	%r656, 1, 0, %p607;
	neg.s32 	%r657, %r223;
	setp.ne.s32 	%p608, %r656, %r657;
	selp.u32 	%r658, 1, 0, %p608;
	neg.s32 	%r659, %r224;
	setp.ne.s32 	%p609, %r658, %r659;
	selp.u32 	%r660, 1, 0, %p609;
	neg.s32 	%r661, %r225;
	setp.ne.s32 	%p610, %r660, %r661;
	selp.u32 	%r662, 1, 0, %p610;
	neg.s32 	%r663, %r226;
	setp.ne.s32 	%p611, %r662, %r663;
	selp.u32 	%r664, 1, 0, %p611;
	neg.s32 	%r665, %r227;
	setp.ne.s32 	%p612, %r664, %r665;
	selp.u32 	%r666, 1, 0, %p612;
	neg.s32 	%r667, %r228;
	setp.ne.s32 	%p613, %r666, %r667;
	selp.u32 	%r668, 1, 0, %p613;
	neg.s32 	%r669, %r229;
	setp.ne.s32 	%p614, %r668, %r669;
	selp.u32 	%r670, 1, 0, %p614;
	neg.s32 	%r671, %r230;
	setp.ne.s32 	%p615, %r670, %r671;
	selp.u32 	%r672, 1, 0, %p615;
	neg.s32 	%r673, %r231;
	setp.ne.s32 	%p616, %r672, %r673;
	selp.u32 	%r674, 1, 0, %p616;
	neg.s32 	%r675, %r232;
	setp.ne.s32 	%p617, %r674, %r675;
	selp.u32 	%r676, 1, 0, %p617;
	neg.s32 	%r677, %r233;
	setp.ne.s32 	%p618, %r676, %r677;
	selp.u32 	%r678, 1, 0, %p618;
	neg.s32 	%r679, %r234;
	setp.ne.s32 	%p619, %r678, %r679;
	selp.u32 	%r680, 1, 0, %p619;
	neg.s32 	%r681, %r235;
	setp.ne.s32 	%p620, %r680, %r681;
	selp.u32 	%r682, 1, 0, %p620;
	neg.s32 	%r683, %r236;
	setp.ne.s32 	%p621, %r682, %r683;
	selp.u32 	%r684, 1, 0, %p621;
	neg.s32 	%r685, %r237;
	setp.ne.s32 	%p622, %r684, %r685;
	selp.u32 	%r686, 1, 0, %p622;
	neg.s32 	%r687, %r238;
	setp.ne.s32 	%p623, %r686, %r687;
	selp.u32 	%r688, 1, 0, %p623;
	neg.s32 	%r689, %r239;
	setp.ne.s32 	%p624, %r688, %r689;
	selp.u32 	%r690, 1, 0, %p624;
	neg.s32 	%r691, %r240;
	setp.ne.s32 	%p625, %r690, %r691;
	selp.u32 	%r692, 1, 0, %p625;
	neg.s32 	%r693, %r241;
	setp.ne.s32 	%p626, %r692, %r693;
	selp.u32 	%r694, 1, 0, %p626;
	neg.s32 	%r695, %r242;
	setp.ne.s32 	%p627, %r694, %r695;
	selp.u32 	%r696, 1, 0, %p627;
	neg.s32 	%r697, %r243;
	setp.ne.s32 	%p628, %r696, %r697;
	selp.u32 	%r698, 1, 0, %p628;
	neg.s32 	%r699, %r244;
	setp.ne.s32 	%p629, %r698, %r699;
	selp.u32 	%r700, 1, 0, %p629;
	neg.s32 	%r701, %r245;
	setp.ne.s32 	%p630, %r700, %r701;
	selp.u32 	%r702, 1, 0, %p630;
	neg.s32 	%r703, %r246;
	setp.ne.s32 	%p631, %r702, %r703;
$L__BB14_205:
	bar.sync 	0;
	selp.u32 	%r1006, 1, 0, %p591;
	selp.u32 	%r1007, 1, 0, %p590;
	prmt.b32 	%r1008, %r1007, %r1006, 0x3340U;
	selp.u32 	%r1009, 1, 0, %p589;
	cvt.u32.u16 	%r1010, %rs534;
	prmt.b32 	%r1011, %r1010, %r1009, 0x3340U;
	prmt.b32 	%r1012, %r1011, %r1008, 0x5410U;
	st.shared.u32 	[%r160], %r1012;
	selp.u32 	%r1013, 1, 0, %p595;
	selp.u32 	%r1014, 1, 0, %p594;
	prmt.b32 	%r1015, %r1014, %r1013, 0x3340U;
	selp.u32 	%r1016, 1, 0, %p593;
	selp.u32 	%r1017, 1, 0, %p592;
	prmt.b32 	%r1018, %r1017, %r1016, 0x3340U;
	prmt.b32 	%r1019, %r1018, %r1015, 0x5410U;
	st.shared.u32 	[%r160+4], %r1019;
	selp.u32 	%r1020, 1, 0, %p599;
	selp.u32 	%r1021, 1, 0, %p598;
	prmt.b32 	%r1022, %r1021, %r1020, 0x3340U;
	selp.u32 	%r1023, 1, 0, %p597;
	selp.u32 	%r1024, 1, 0, %p596;
	prmt.b32 	%r1025, %r1024, %r1023, 0x3340U;
	prmt.b32 	%r1026, %r1025, %r1022, 0x5410U;
	st.shared.u32 	[%r160+8], %r1026;
	selp.u32 	%r1027, 1, 0, %p603;
	selp.u32 	%r1028, 1, 0, %p602;
	prmt.b32 	%r1029, %r1028, %r1027, 0x3340U;
	selp.u32 	%r1030, 1, 0, %p601;
	selp.u32 	%r1031, 1, 0, %p600;
	prmt.b32 	%r1032, %r1031, %r1030, 0x3340U;
	prmt.b32 	%r1033, %r1032, %r1029, 0x5410U;
	st.shared.u32 	[%r160+12], %r1033;
	selp.u32 	%r1034, 1, 0, %p607;
	selp.u32 	%r1035, 1, 0, %p606;
	prmt.b32 	%r1036, %r1035, %r1034, 0x3340U;
	selp.u32 	%r1037, 1, 0, %p605;
	selp.u32 	%r1038, 1, 0, %p604;
	prmt.b32 	%r1039, %r1038, %r1037, 0x3340U;
	prmt.b32 	%r1040, %r1039, %r1036, 0x5410U;
	st.shared.u32 	[%r160+16], %r1040;
	selp.u32 	%r1041, 1, 0, %p611;
	selp.u32 	%r1042, 1, 0, %p610;
	prmt.b32 	%r1043, %r1042, %r1041, 0x3340U;
	selp.u32 	%r1044, 1, 0, %p609;
	selp.u32 	%r1045, 1, 0, %p608;
	prmt.b32 	%r1046, %r1045, %r1044, 0x3340U;
	prmt.b32 	%r1047, %r1046, %r1043, 0x5410U;
	st.shared.u32 	[%r160+20], %r1047;
	selp.u32 	%r1048, 1, 0, %p615;
	selp.u32 	%r1049, 1, 0, %p614;
	prmt.b32 	%r1050, %r1049, %r1048, 0x3340U;
	selp.u32 	%r1051, 1, 0, %p613;
	selp.u32 	%r1052, 1, 0, %p612;
	prmt.b32 	%r1053, %r1052, %r1051, 0x3340U;
	prmt.b32 	%r1054, %r1053, %r1050, 0x5410U;
	st.shared.u32 	[%r160+24], %r1054;
	selp.u32 	%r1055, 1, 0, %p619;
	selp.u32 	%r1056, 1, 0, %p618;
	prmt.b32 	%r1057, %r1056, %r1055, 0x3340U;
	selp.u32 	%r1058, 1, 0, %p617;
	selp.u32 	%r1059, 1, 0, %p616;
	prmt.b32 	%r1060, %r1059, %r1058, 0x3340U;
	prmt.b32 	%r1061, %r1060, %r1057, 0x5410U;
	st.shared.u32 	[%r160+28], %r1061;
	selp.u32 	%r1062, 1, 0, %p623;
	selp.u32 	%r1063, 1, 0, %p622;
	prmt.b32 	%r1064, %r1063, %r1062, 0x3340U;
	selp.u32 	%r1065, 1, 0, %p621;
	selp.u32 	%r1066, 1, 0, %p620;
	prmt.b32 	%r1067, %r1066, %r1065, 0x3340U;
	prmt.b32 	%r1068, %r1067, %r1064, 0x5410U;
	st.shared.u32 	[%r160+32], %r1068;
	selp.u32 	%r1069, 1, 0, %p627;
	selp.u32 	%r1070, 1, 0, %p626;
	prmt.b32 	%r1071, %r1070, %r1069, 0x3340U;
	selp.u32 	%r1072, 1, 0, %p625;
	selp.u32 	%r1073, 1, 0, %p624;
	prmt.b32 	%r1074, %r1073, %r1072, 0x3340U;
	prmt.b32 	%r1075, %r1074, %r1071, 0x5410U;
	st.shared.u32 	[%r160+36], %r1075;
	selp.u32 	%r1076, 1, 0, %p631;
	selp.u32 	%r1077, 1, 0, %p630;
	prmt.b32 	%r1078, %r1077, %r1076, 0x3340U;
	selp.u32 	%r1079, 1, 0, %p629;
	selp.u32 	%r1080, 1, 0, %p628;
	prmt.b32 	%r1081, %r1080, %r1079, 0x3340U;
	prmt.b32 	%r1082, %r1081, %r1078, 0x5410U;
	st.shared.u32 	[%r160+40], %r1082;
	bar.warp.sync 	-1;
	ld.shared.u8 	%rs264, [%r159];
	ld.shared.u8 	%rs265, [%r159+32];
	ld.shared.u8 	%rs266, [%r159+64];
	ld.shared.u8 	%rs267, [%r159+96];
	ld.shared.u8 	%rs268, [%r159+128];
	ld.shared.u8 	%rs269, [%r159+160];
	ld.shared.u8 	%rs270, [%r159+192];
	ld.shared.u8 	%rs271, [%r159+224];
	ld.shared.u8 	%rs272, [%r159+256];
	ld.shared.u8 	%rs273, [%r159+288];
	ld.shared.u8 	%rs274, [%r159+320];
	ld.shared.u8 	%rs275, [%r159+352];
	ld.shared.u8 	%rs276, [%r159+384];
	ld.shared.u8 	%rs277, [%r159+416];
	ld.shared.u8 	%rs278, [%r159+448];
	ld.shared.u8 	%rs279, [%r159+480];
	ld.shared.u8 	%rs280, [%r159+512];
	ld.shared.u8 	%rs281, [%r159+544];
	ld.shared.u8 	%rs282, [%r159+576];
	ld.shared.u8 	%rs283, [%r159+608];
	ld.shared.u8 	%rs284, [%r159+640];
	ld.shared.u8 	%rs285, [%r159+672];
	ld.shared.u8 	%rs286, [%r159+704];
	ld.shared.u8 	%rs287, [%r159+736];
	ld.shared.u8 	%rs288, [%r159+768];
	ld.shared.u8 	%rs289, [%r159+800];
	ld.shared.u8 	%rs290, [%r159+832];
	ld.shared.u8 	%rs291, [%r159+864];
	ld.shared.u8 	%rs292, [%r159+896];
	ld.shared.u8 	%rs293, [%r159+928];
	ld.shared.u8 	%rs294, [%r159+960];
	ld.shared.u8 	%rs295, [%r159+992];
	ld.shared.u8 	%rs296, [%r159+1024];
	ld.shared.u8 	%rs297, [%r159+1056];
	ld.shared.u8 	%rs298, [%r159+1088];
	ld.shared.u8 	%rs299, [%r159+1120];
	ld.shared.u8 	%rs300, [%r159+1152];
	ld.shared.u8 	%rs301, [%r159+1184];
	ld.shared.u8 	%rs302, [%r159+1216];
	ld.shared.u8 	%rs303, [%r159+1248];
	ld.shared.u8 	%rs304, [%r159+1280];
	ld.shared.u8 	%rs305, [%r159+1312];
	ld.shared.u8 	%rs306, [%r159+1344];
	ld.shared.u8 	%rs307, [%r159+1376];
	setp.ne.s32 	%p402, %r125, 0;
	@%p402 bra 	$L__BB14_207;
	st.volatile.shared.u32 	[_ZZN3cub18CUB_300001_SM_10006detail4scan16DeviceScanKernelINS2_10policy_hubIbibmN4cuda3std3__44plusIvEEE10Policy1000EN6thrust24THRUST_300001_SM_1000_NS10device_ptrIbEENSE_IiEENS0_13ScanTileStateIbLb1EEES9_NS1_10InputValueIbPbEEmbLb0EbEEvT0_T1_T2_iT3_T4_T5_E12temp_storage+8448], %r124;
$L__BB14_207:
	cvt.u32.u64 	%r1083, %rd12;
	bar.sync 	0;
	ld.volatile.shared.u32 	%r274, [_ZZN3cub18CUB_300001_SM_10006detail4scan16DeviceScanKernelINS2_10policy_hubIbibmN4cuda3std3__44plusIvEEE10Policy1000EN6thrust24THRUST_300001_SM_1000_NS10device_ptrIbEENSE_IiEENS0_13ScanTileStateIbLb1EEES9_NS1_10InputValueIbPbEEmbLb0EbEEvT0_T1_T2_iT3_T4_T5_E12temp_storage+8448];
	add.s64 	%rd39, %rd5, %rd12;
	setp.ge.s32 	%p403, %r1083, %r274;
	shl.b64 	%rd40, %rd39, 2;
	add.s64 	%rd17, %rd4, %rd40;
	@%p403 bra 	$L__BB14_209;
	cvt.u32.u16 	%r1084, %rs264;
	cvt.s32.s8 	%r1085, %r1084;
	st.global.u32 	[%rd17], %r1085;
$L__BB14_209:
	setp.ge.s32 	%p404, %r126, %r274;
	@%p404 bra 	$L__BB14_211;
	cvt.u32.u16 	%r1086, %rs265;
	cvt.s32.s8 	%r1087, %r1086;
	st.global.u32 	[%rd17+128], %r1087;
$L__BB14_211:
	setp.ge.s32 	%p405, %r127, %r274;
	@%p405 bra 	$L__BB14_213;
	cvt.u32.u16 	%r1088, %rs266;
	cvt.s32.s8 	%r1089, %r1088;
	st.global.u32 	[%rd17+256], %r1089;
$L__BB14_213:
	setp.ge.s32 	%p406, %r128, %r274;
	@%p406 bra 	$L__BB14_215;
	cvt.u32.u16 	%r1090, %rs267;
	cvt.s32.s8 	%r1091, %r1090;
	st.global.u32 	[%rd17+384], %r1091;
$L__BB14_215:
	setp.ge.s32 	%p407, %r129, %r274;
	@%p407 bra 	$L__BB14_217;
	cvt.u32.u16 	%r1092, %rs268;
	cvt.s32.s8 	%r1093, %r1092;
	st.global.u32 	[%rd17+512], %r1093;
$L__BB14_217:
	setp.ge.s32 	%p408, %r130, %r274;
	@%p408 bra 	$L__BB14_219;
	cvt.u32.u16 	%r1094, %rs269;
	cvt.s32.s8 	%r1095, %r1094;
	st.global.u32 	[%rd17+640], %r1095;
$L__BB14_219:
	setp.ge.s32 	%p409, %r131, %r274;
	@%p409 bra 	$L__BB14_221;
	cvt.u32.u16 	%r1096, %rs270;
	cvt.s32.s8 	%r1097, %r1096;
	st.global.u32 	[%rd17+768], %r1097;
$L__BB14_221:
	mov.u32 	%r1098, %tid.x;
	and.b32  	%r1099, %r1098, 992;
	mul.lo.s32 	%r1100, %r1099, 44;
	and.b32  	%r1101, %r1098, 31;
	or.b32  	%r1102, %r1100, %r1101;
	add.s32 	%r1103, %r1102, 224;
	setp.ge.s32 	%p410, %r1103, %r274;
	@%p410 bra 	$L__BB14_223;
	cvt.u32.u16 	%r1104, %rs271;
	cvt.s32.s8 	%r1105, %r1104;
	st.global.u32 	[%rd17+896], %r1105;
$L__BB14_223:
	setp.ge.s32 	%p411, %r132, %r274;
	@%p411 bra 	$L__BB14_225;
	cvt.u32.u16 	%r1106, %rs272;
	cvt.s32.s8 	%r1107, %r1106;
	st.global.u32 	[%rd17+1024], %r1107;
$L__BB14_225:
	add.s32 	%r1113, %r1102, 288;
	setp.ge.s32 	%p412, %r1113, %r274;
	@%p412 bra 	$L__BB14_227;
	cvt.u32.u16 	%r1114, %rs273;
	cvt.s32.s8 	%r1115, %r1114;
	st.global.u32 	[%rd17+1152], %r1115;
$L__BB14_227:
	add.s32 	%r1121, %r1102, 320;
	setp.ge.s32 	%p413, %r1121, %r274;
	@%p413 bra 	$L__BB14_229;
	cvt.u32.u16 	%r1122, %rs274;
	cvt.s32.s8 	%r1123, %r1122;
	st.global.u32 	[%rd17+1280], %r1123;
$L__BB14_229:
	add.s32 	%r1129, %r1102, 352;
	setp.ge.s32 	%p414, %r1129, %r274;
	@%p414 bra 	$L__BB14_231;
	cvt.u32.u16 	%r1130, %rs275;
	cvt.s32.s8 	%r1131, %r1130;
	st.global.u32 	[%rd17+1408], %r1131;
$L__BB14_231:
	setp.ge.s32 	%p415, %r133, %r274;
	@%p415 bra 	$L__BB14_233;
	cvt.u32.u16 	%r1132, %rs276;
	cvt.s32.s8 	%r1133, %r1132;
	st.global.u32 	[%rd17+1536], %r1133;
$L__BB14_233:
	add.s32 	%r1139, %r1102, 416;
	setp.ge.s32 	%p416, %r1139, %r274;
	@%p416 bra 	$L__BB14_235;
	cvt.u32.u16 	%r1140, %rs277;
	cvt.s32.s8 	%r1141, %r1140;
	st.global.u32 	[%rd17+1664], %r1141;
$L__BB14_235:
	add.s32 	%r1147, %r1102, 448;
	setp.ge.s32 	%p417, %r1147, %r274;
	@%p417 bra 	$L__BB14_237;
	cvt.u32.u16 	%r1148, %rs278;
	cvt.s32.s8 	%r1149, %r1148;
	st.global.u32 	[%rd17+1792], %r1149;
$L__BB14_237:
	add.s32 	%r1155, %r1102, 480;
	setp.ge.s32 	%p418, %r1155, %r274;
	@%p418 bra 	$L__BB14_239;
	cvt.u32.u16 	%r1156, %rs279;
	cvt.s32.s8 	%r1157, %r1156;
	st.global.u32 	[%rd17+1920], %r1157;
$L__BB14_239:
	add.s32 	%r1163, %r1102, 512;
	setp.ge.s32 	%p419, %r1163, %r274;
	@%p419 bra 	$L__BB14_241;
	cvt.u32.u16 	%r1164, %rs280;
	cvt.s32.s8 	%r1165, %r1164;
	st.global.u32 	[%rd17+2048], %r1165;
$L__BB14_241:
	setp.ge.s32 	%p420, %r134, %r274;
	@%p420 bra 	$L__BB14_243;
	cvt.u32.u16 	%r1166, %rs281;
	cvt.s32.s8 	%r1167, %r1166;
	st.global.u32 	[%rd17+2176], %r1167;
$L__BB14_243:
	setp.ge.s32 	%p421, %r135, %r274;
	@%p421 bra 	$L__BB14_245;
	cvt.u32.u16 	%r1168, %rs282;
	cvt.s32.s8 	%r1169, %r1168;
	st.global.u32 	[%rd17+2304], %r1169;
$L__BB14_245:
	setp.ge.s32 	%p422, %r136, %r274;
	@%p422 bra 	$L__BB14_247;
	cvt.u32.u16 	%r1170, %rs283;
	cvt.s32.s8 	%r1171, %r1170;
	st.global.u32 	[%rd17+2432], %r1171;
$L__BB14_247:
	setp.ge.s32 	%p423, %r137, %r274;
	@%p423 bra 	$L__BB14_249;
	cvt.u32.u16 	%r1172, %rs284;
	cvt.s32.s8 	%r1173, %r1172;
	st.global.u32 	[%rd17+2560], %r1173;
$L__BB14_249:
	setp.ge.s32 	%p424, %r138, %r274;
	@%p424 bra 	$L__BB14_251;
	cvt.u32.u16 	%r1174, %rs285;
	cvt.s32.s8 	%r1175, %r1174;
	st.global.u32 	[%rd17+2688], %r1175;
$L__BB14_251:
	add.s32 	%r1181, %r1102, 704;
	setp.ge.s32 	%p425, %r1181, %r274;
	@%p425 bra 	$L__BB14_253;
	cvt.u32.u16 	%r1182, %rs286;
	cvt.s32.s8 	%r1183, %r1182;
	st.global.u32 	[%rd17+2816], %r1183;
$L__BB14_253:
	setp.ge.s32 	%p426, %r139, %r274;
	@%p426 bra 	$L__BB14_255;
	cvt.u32.u16 	%r1184, %rs287;
	cvt.s32.s8 	%r1185, %r1184;
	st.global.u32 	[%rd17+2944], %r1185;
$L__BB14_255:
	add.s32 	%r1191, %r1102, 768;
	setp.ge.s32 	%p427, %r1191, %r274;
	@%p427 bra 	$L__BB14_257;
	cvt.u32.u16 	%r1192, %rs288;
	cvt.s32.s8 	%r1193, %r1192;
	st.global.u32 	[%rd17+3072], %r1193;
$L__BB14_257:
	setp.ge.s32 	%p428, %r140, %r274;
	@%p428 bra 	$L__BB14_259;
	cvt.u32.u16 	%r1194, %rs289;
	cvt.s32.s8 	%r1195, %r1194;
	st.global.u32 	[%rd17+3200], %r1195;
$L__BB14_259:
	setp.ge.s32 	%p429, %r141, %r274;
	@%p429 bra 	$L__BB14_261;
	cvt.u32.u16 	%r1196, %rs290;
	cvt.s32.s8 	%r1197, %r1196;
	st.global.u32 	[%rd17+3328], %r1197;
$L__BB14_261:
	setp.ge.s32 	%p430, %r142, %r274;
	@%p430 bra 	$L__BB14_263;
	cvt.u32.u16 	%r1198, %rs291;
	cvt.s32.s8 	%r1199, %r1198;
	st.global.u32 	[%rd17+3456], %r1199;
$L__BB14_263:
	add.s32 	%r1205, %r1102, 896;
	setp.ge.s32 	%p431, %r1205, %r274;
	@%p431 bra 	$L__BB14_265;
	cvt.u32.u16 	%r1206, %rs292;
	cvt.s32.s8 	%r1207, %r1206;
	st.global.u32 	[%rd17+3584], %r1207;
$L__BB14_265:
	setp.ge.s32 	%p432, %r143, %r274;
	@%p432 bra 	$L__BB14_267;
	cvt.u32.u16 	%r1208, %rs293;
	cvt.s32.s8 	%r1209, %r1208;
	st.global.u32 	[%rd17+3712], %r1209;
$L__BB14_267:
	setp.ge.s32 	%p433, %r144, %r274;
	@%p433 bra 	$L__BB14_269;
	cvt.u32.u16 	%r1210, %rs294;
	cvt.s32.s8 	%r1211, %r1210;
	st.global.u32 	[%rd17+3840], %r1211;
$L__BB14_269:
	setp.ge.s32 	%p434, %r145, %r274;
	@%p434 bra 	$L__BB14_271;
	cvt.u32.u16 	%r1212, %rs295;
	cvt.s32.s8 	%r1213, %r1212;
	st.global.u32 	[%rd17+3968], %r1213;
$L__BB14_271:
	add.s32 	%r1219, %r1102, 1024;
	setp.ge.s32 	%p435, %r1219, %r274;
	@%p435 bra 	$L__BB14_273;
	cvt.u32.u16 	%r1220, %rs296;
	cvt.s32.s8 	%r1221, %r1220;
	st.global.u32 	[%rd17+4096], %r1221;
$L__BB14_273:
	setp.ge.s32 	%p436, %r146, %r274;
	@%p436 bra 	$L__BB14_275;
	cvt.u32.u16 	%r1222, %rs297;
	cvt.s32.s8 	%r1223, %r1222;
	st.global.u32 	[%rd17+4224], %r1223;
$L__BB14_275:
	setp.ge.s32 	%p437, %r147, %r274;
	@%p437 bra 	$L__BB14_277;
	cvt.u32.u16 	%r1224, %rs298;
	cvt.s32.s8 	%r1225, %r1224;
	st.global.u32 	[%rd17+4352], %r1225;
$L__BB14_277:
	setp.ge.s32 	%p438, %r148, %r274;
	@%p438 bra 	$L__BB14_279;
	cvt.u32.u16 	%r1226, %rs299;
	cvt.s32.s8 	%r1227, %r1226;
	st.global.u32 	[%rd17+4480], %r1227;
$L__BB14_279:
	setp.ge.s32 	%p439, %r149, %r274;
	@%p439 bra 	$L__BB14_281;
	cvt.u32.u16 	%r1228, %rs300;
	cvt.s32.s8 	%r1229, %r1228;
	st.global.u32 	[%rd17+4608], %r1229;
$L__BB14_281:
	setp.ge.s32 	%p440, %r150, %r274;
	@%p440 bra 	$L__BB14_283;
	cvt.u32.u16 	%r1230, %rs301;
	cvt.s32.s8 	%r1231, %r1230;
	st.global.u32 	[%rd17+4736], %r1231;
$L__BB14_283:
	setp.ge.s32 	%p441, %r151, %r274;
	@%p441 bra 	$L__BB14_285;
	cvt.u32.u16 	%r1232, %rs302;
	cvt.s32.s8 	%r1233, %r1232;
	st.global.u32 	[%rd17+4864], %r1233;
$L__BB14_285:
	setp.ge.s32 	%p442, %r152, %r274;
	@%p442 bra 	$L__BB14_287;
	cvt.u32.u16 	%r1234, %rs303;
	cvt.s32.s8 	%r1235, %r1234;
	st.global.u32 	[%rd17+4992], %r1235;
$L__BB14_287:
	setp.ge.s32 	%p443, %r153, %r274;
	@%p443 bra 	$L__BB14_289;
	cvt.u32.u16 	%r1236, %rs304;
	cvt.s32.s8 	%r1237, %r1236;
	st.global.u32 	[%rd17+5120], %r1237;
$L__BB14_289:
	setp.ge.s32 	%p444, %r154, %r274;
	@%p444 bra 	$L__BB14_291;
	cvt.u32.u16 	%r1238, %rs305;
	cvt.s32.s8 	%r1239, %r1238;
	st.global.u32 	[%rd17+5248], %r1239;
$L__BB14_291:
	setp.ge.s32 	%p445, %r155, %r274;
	@%p445 bra 	$L__BB14_293;
	cvt.u32.u16 	%r1240, %rs306;
	cvt.s32.s8 	%r1241, %r1240;
	st.global.u32 	[%rd17+5376], %r1241;
$L__BB14_293:
	setp.ge.s32 	%p446, %r156, %r274;
	@%p446 bra 	$L__BB14_295;
	cvt.u32.u16 	%r1242, %rs307;
	cvt.s32.s8 	%r1243, %r1242;
	st.global.u32 	[%rd17+5504], %r1243;
$L__BB14_295:
	ret;

}


// ===== COMPILED SASS (sm_100) =====

	.target	sm_100

	.elftype	@"ET_EXEC"


//--------------------- .note.nv.tkinfo           --------------------------
	.section	.note.nv.tkinfo,"",@"SHT_NOTE"
	.sectionflags	@"SHF_NOTE_NV_TKINFO"
	.tkinfo
        /*0018*/ 	.word	0x00000002
        /*0030*/ 	.string	""
        /*0030*/ 	.string	"ptxas"
        /*0030*/ 	.string	"Cuda compilation tools, release 13.0, V13.0.88"
        /*0030*/ 	.string	"Build cuda_13.0.r13.0/compiler.36424714_0"
        /*0030*/ 	.string	"-arch sm_100 -m 64 "



//--------------------- .note.nv.cuinfo           --------------------------
	.section	.note.nv.cuinfo,"",@"SHT_NOTE"
	.sectionflags	@"SHF_NOTE_NV_CUINFO"
        /*0018*/ 	.short	0x0002
        /*001a*/ 	.short	0x0064
        /*001c*/ 	.short	0x0082
	.zero		2


//--------------------- .nv.info                  --------------------------
	.section	.nv.info,"",@"SHT_CUDA_INFO"
	.align	4


	//----- nvinfo : EIATTR_REGCOUNT
	.align		4
        /*0000*/ 	.byte	0x04, 0x2f
        /*0002*/ 	.short	(.L_46 - .L_45)
	.align		4
.L_45:
        /*0004*/ 	.word	index@(_Z17activeResetKernelPbi)
        /*0008*/ 	.word	0x00000006


	//----- nvinfo : EIATTR_FRAME_SIZE
	.align		4
.L_46:
        /*000c*/ 	.byte	0x04, 0x11
        /*000e*/ 	.short	(.L_48 - .L_47)
	.align		4
.L_47:
        /*0010*/ 	.word	index@(_Z17activeResetKernelPbi)
        /*0014*/ 	.word	0x00000000


	//----- nvinfo : EIATTR_REGCOUNT
	.align		4
.L_48:
        /*0018*/ 	.byte	0x04, 0x2f
        /*001a*/ 	.short	(.L_50 - .L_49)
	.align		4
.L_49:
        /*001c*/ 	.word	index@(_Z10copyKernelP6SudokuS0_PbPiiib)
        /*0020*/ 	.word	0x00000014


	//----- nvinfo : EIATTR_FRAME_SIZE
	.align		4
.L_50:
        /*0024*/ 	.byte	0x04, 0x11
        /*0026*/ 	.short	(.L_52 - .L_51)
	.align		4
.L_51:
        /*0028*/ 	.word	index@(_Z10copyKernelP6SudokuS0_PbPiiib)
        /*002c*/ 	.word	0x00000000


	//----- nvinfo : EIATTR_REGCOUNT
	.align		4
.L_52:
        /*0030*/ 	.byte	0x04, 0x2f
        /*0032*/ 	.short	(.L_54 - .L_53)
	.align		4
.L_53:
        /*0034*/ 	.word	index@(_Z12sudokuKernelP6SudokuPbi)
        /*0038*/ 	.word	0x00000020


	//----- nvinfo : EIATTR_FRAME_SIZE
	.align		4
.L_54:
        /*003c*/ 	.byte	0x04, 0x11
        /*003e*/ 	.short	(.L_56 - .L_55)
	.align		4
.L_55:
        /*0040*/ 	.word	index@(_Z12sudokuKernelP6SudokuPbi)
        /*0044*/ 	.word	0x000000a8


	//----- nvinfo : EIATTR_REGCOUNT
	.align		4
.L_56:
        /*0048*/ 	.byte	0x04, 0x2f
        /*004a*/ 	.short	(.L_58 - .L_57)
	.align		4
.L_57:
        /*004c*/ 	.word	index@(_ZN6thrust24THRUST_300001_SM_1000_NS8cuda_cub4core6detail13_kernel_agentINS1_8__reduce11ReduceAgentINS0_12zip_iteratorIN4cuda3std3__45tupleIJNS0_10device_ptrIiEENS0_17counting_iteratorIlNS0_11use_defaultESF_SF_EEEEEEEPNSB_IJilEEESJ_iNS1_9__extrema9arg_max_fIilNSA_4lessIiEEEEEEJSI_SK_iSP_EEEvDpT0_)
        /*0050*/ 	.word	0x0000001c


	//----- nvinfo : EIATTR_FRAME_SIZE
	.align		4
.L_58:
        /*0054*/ 	.byte	0x04, 0x11
        /*0056*/ 	.short	(.L_60 - .L_59)
	.align		4
.L_59:
        /*0058*/ 	.word	index@(_ZN6thrust24THRUST_300001_SM_1000_NS8cuda_cub4core6detail13_kernel_agentINS1_8__reduce11ReduceAgentINS0_12zip_iteratorIN4cuda3std3__45tupleIJNS0_10device_ptrIiEENS0_17counting_iteratorIlNS0_11use_defaultESF_SF_EEEEEEEPNSB_IJilEEESJ_iNS1_9__extrema9arg_max_fIilNSA_4lessIiEEEEEEJSI_SK_iSP_EEEvDpT0_)
        /*005c*/ 	.word	0x00000000


	//----- nvinfo : EIATTR_REGCOUNT
	.align		4
.L_60:
        /*0060*/ 	.byte	0x04, 0x2f
        /*0062*/ 	.short	(.L_62 - .L_61)
	.align		4
.L_61:
        /*0064*/ 	.word	index@(_ZN6thrust24THRUST_300001_SM_1000_NS8cuda_cub4core6detail13_kernel_agentINS1_8__reduce11ReduceAgentINS0_12zip_iteratorIN4cuda3std3__45tupleIJNS0_10device_ptrIiEENS0_17counting_iteratorIlNS0_11use_defaultESF_SF_EEEEEEEPNSB_IJilEEESJ_iNS1_9__extrema9arg_max_fIilNSA_4lessIiEEEEEEJSI_SK_iN3cub18CUB_300001_SM_100013GridEvenShareIiEENSS_9GridQueueIjEESP_EEEvDpT0_)
        /*0068*/ 	.word	0x0000001d


	//----- nvinfo : EIATTR_FRAME_SIZE
	.align		4
.L_62:
        /*006c*/ 	.byte	0x04, 0x11
        /*006e*/ 	.short	(.L_64 - .L_63)
	.align		4
.L_63:
        /*0070*/ 	.word	index@(_ZN6thrust24THRUST_300001_SM_1000_NS8cuda_cub4core6detail13_kernel_agentINS1_8__reduce11ReduceAgentINS0_12zip_iteratorIN4cuda3std3__45tupleIJNS0_10device_ptrIiEENS0_17counting_iteratorIlNS0_11use_defaultESF_SF_EEEEEEEPNSB_IJilEEESJ_iNS1_9__extrema9arg_max_fIilNSA_4lessIiEEEEEEJSI_SK_iN3cub18CUB_300001_SM_100013GridEvenShareIiEENSS_9GridQueueIjEESP_EEEvDpT0_)
        /*0074*/ 	.word	0x00000000


	//----- nvinfo : EIATTR_REGCOUNT
	.align		4
.L_64:
        /*0078*/ 	.byte	0x04, 0x2f
        /*007a*/ 	.short	(.L_66 - .L_65)
	.align		4
.L_65:
        /*007c*/ 	.word	index@(_ZN6thrust24THRUST_300001_SM_1000_NS8cuda_cub4core6detail13_kernel_agentINS1_8__reduce10DrainAgentIiEEJN3cub18CUB_300001_SM_10009GridQueueIjEEiEEEvDpT0_)
        /*0080*/ 	.word	0x00000008


	//----- nvinfo : EIATTR_FRAME_SIZE
	.align		4
.L_66:
        /*0084*/ 	.byte	0x04, 0x11
        /*0086*/ 	.short	(.L_68 - .L_67)
	.align		4
.L_67:
        /*0088*/ 	.word	index@(_ZN6thrust24THRUST_300001_SM_1000_NS8cuda_cub4core6detail13_kernel_agentINS1_8__reduce10DrainAgentIiEEJN3cub18CUB_300001_SM_10009GridQueueIjEEiEEEvDpT0_)
        /*008c*/ 	.word	0x00000000


	//----- nvinfo : EIATTR_REGCOUNT
	.align		4
.L_68:
        /*0090*/ 	.byte	0x04, 0x2f
        /*0092*/ 	.short	(.L_70 - .L_69)
	.align		4
.L_69:
        /*0094*/ 	.word	index@(_ZN6thrust24THRUST_300001_SM_1000_NS8cuda_cub4core6detail13_kernel_agentINS1_8__reduce11ReduceAgentIPN4cuda3std3__45tupleIJilEEESC_SB_iNS1_9__extrema9arg_max_fIilNS9_4lessIiEEEEEEJSC_SC_iSH_EEEvDpT0_)
        /*0098*/ 	.word	0x00000020


	//----- nvinfo : EIATTR_FRAME_SIZE
	.align		4
.L_70:
        /*009c*/ 	.byte	0x04, 0x11
        /*009e*/ 	.short	(.L_72 - .L_71)
	.align		4
.L_71:
        /*00a0*/ 	.word	index@(_ZN6thrust24THRUST_300001_SM_1000_NS8cuda_cub4core6detail13_kernel_agentINS1_8__reduce11ReduceAgentIPN4cuda3std3__45tupleIJilEEESC_SB_iNS1_9__extrema9arg_max_fIilNS9_4lessIiEEEEEEJSC_SC_iSH_EEEvDpT0_)
        /*00a4*/ 	.word	0x00000000


	//----- nvinfo : EIATTR_REGCOUNT
	.align		4
.L_72:
        /*00a8*/ 	.byte	0x04, 0x2f
        /*00aa*/ 	.short	(.L_74 - .L_73)
	.align		4
.L_73:
        /*00ac*/ 	.word	index@(_ZN6thrust24THRUST_300001_SM_1000_NS8cuda_cub4core6detail13_kernel_agentINS1_8__reduce11ReduceAgentINS0_12zip_iteratorIN4cuda3std3__45tupleIJNS0_10device_ptrIiEENS0_17counting_iteratorIlNS0_11use_defaultESF_SF_EEEEEEEPNSB_IJilEEESJ_lNS1_9__extrema9arg_max_fIilNSA_4lessIiEEEEEEJSI_SK_lSP_EEEvDpT0_)
        /*00b0*/ 	.word	0x0000001c


	//----- nvinfo : EIATTR_FRAME_SIZE
	.align		4
.L_74:
        /*00b4*/ 	.byte	0x04, 0x11
        /*00b6*/ 	.short	(.L_76 - .L_75)
	.align		4
.L_75:
        /*00b8*/ 	.word	index@(_ZN6thrust24THRUST_300001_SM_1000_NS8cuda_cub4core6detail13_kernel_agentINS1_8__reduce11ReduceAgentINS0_12zip_iteratorIN4cuda3std3__45tupleIJNS0_10device_ptrIiEENS0_17counting_iteratorIlNS0_11use_defaultESF_SF_EEEEEEEPNSB_IJilEEESJ_lNS1_9__extrema9arg_max_fIilNSA_4lessIiEEEEEEJSI_SK_lSP_EEEvDpT0_)
        /*00bc*/ 	.word	0x00000000


	//----- nvinfo : EIATTR_REGCOUNT
	.align		4
.L_76:
        /*00c0*/ 	.byte	0x04, 0x2f
        /*00c2*/ 	.short	(.L_78 - .L_77)
	.align		4
.L_77:
        /*00c4*/ 	.word	index@(_ZN6thrust24THRUST_300001_SM_1000_NS8cuda_cub4core6detail13_kernel_agentINS1_8__reduce11ReduceAgentINS0_12zip_iteratorIN4cuda3std3__45tupleIJNS0_10device_ptrIiEENS0_17counting_iteratorIlNS0_11use_defaultESF_SF_EEEEEEEPNSB_IJilEEESJ_lNS1_9__extrema9arg_max_fIilNSA_4lessIiEEEEEEJSI_SK_lN3cub18CUB_300001_SM_100013GridEvenShareIlEENSS_9GridQueueIyEESP_EEEvDpT0_)
        /*00c8*/ 	.word	0x0000001e


	//----- nvinfo : EIATTR_FRAME_SIZE
	.align		4
.L_78:
        /*00cc*/ 	.byte	0x04, 0x11
        /*00ce*/ 	.short	(.L_80 - .L_79)
	.align		4
.L_79:
        /*00d0*/ 	.word	index@(_ZN6thrust24THRUST_300001_SM_1000_NS8cuda_cub4core6detail13_kernel_agentINS1_8__reduce11ReduceAgentINS0_12zip_iteratorIN4cuda3std3__45tupleIJNS0_10device_ptrIiEENS0_17counting_iteratorIlNS0_11use_defaultESF_SF_EEEEEEEPNSB_IJilEEESJ_lNS1_9__extrema9arg_max_fIilNSA_4lessIiEEEEEEJSI_SK_lN3cub18CUB_300001_SM_100013GridEvenShareIlEENSS_9GridQueueIyEESP_EEEvDpT0_)
        /*00d4*/ 	.word	0x00000000


	//----- nvinfo : EIATTR_REGCOUNT
	.align		4
.L_80:
        /*00d8*/ 	.byte	0x04, 0x2f
        /*00da*/ 	.short	(.L_82 - .L_81)
	.align		4
.L_81:
        /*00dc*/ 	.word	index@(_ZN6thrust24THRUST_300001_SM_1000_NS8cuda_cub4core6detail13_kernel_agentINS1_8__reduce10DrainAgentIlEEJN3cub18CUB_300001_SM_10009GridQueueIyEElEEEvDpT0_)
        /*00e0*/ 	.word	0x00000008


	//----- nvinfo : EIATTR_FRAME_SIZE
	.align		4
.L_82:
        /*00e4*/ 	.byte	0x04, 0x11
        /*00e6*/ 	.short	(.L_84 - .L_83)
	.align		4
.L_83:
        /*00e8*/ 	.word	index@(_ZN6thrust24THRUST_300001_SM_1000_NS8cuda_cub4core6detail13_kernel_agentINS1_8__reduce10DrainAgentIlEEJN3cub18CUB_300001_SM_10009GridQueueIyEElEEEvDpT0_)
        /*00ec*/ 	.word	0x00000000


	//----- nvinfo : EIATTR_REGCOUNT
	.align		4
.L_84:
        /*00f0*/ 	.byte	0x04, 0x2f
        /*00f2*/ 	.short	(.L_86 - .L_85)
	.align		4
.L_85:
        /*00f4*/ 	.word	index@(_ZN6thrust24THRUST_300001_SM_1000_NS8cuda_cub4core6detail13_kernel_agentINS1_8__reduce11ReduceAgentIPN4cuda3std3__45tupleIJilEEESC_SB_lNS1_9__extrema9arg_max_fIilNS9_4lessIiEEEEEEJSC_SC_iSH_EEEvDpT0_)
        /*00f8*/ 	.word	0x00000020


	//----- nvinfo : EIATTR_FRAME_SIZE
	.align		4
.L_86:
        /*00fc*/ 	.byte	0x04, 0x11
        /*00fe*/ 	.short	(.L_88 - .L_87)
	.align		4
.L_87:
        /*0100*/ 	.word	index@(_ZN6thrust24THRUST_300001_SM_1000_NS8cuda_cub4core6detail13_kernel_agentINS1_8__reduce11ReduceAgentIPN4cuda3std3__45tupleIJilEEESC_SB_lNS1_9__extrema9arg_max_fIilNS9_4lessIiEEEEEEJSC_SC_iSH_EEEvDpT0_)
        /*0104*/ 	.word	0x00000000


	//----- nvinfo : EIATTR_REGCOUNT
	.align		4
.L_88:
        /*0108*/ 	.byte	0x04, 0x2f
        /*010a*/ 	.short	(.L_90 - .L_89)
	.align		4
.L_89:
        /*010c*/ 	.word	index@(_ZN3cub18CUB_300001_SM_10006detail11EmptyKernelIvEEvv)
        /*0110*/ 	.word	0x00000004


	//----- nvinfo : EIATTR_FRAME_SIZE
	.align		4
.L_90:
        /*0114*/ 	.byte	0x04, 0x11
        /*0116*/ 	.short	(.L_92 - .L_91)
	.align		4
.L_91:
        /*0118*/ 	.word	index@(_ZN3cub18CUB_300001_SM_10006detail11EmptyKernelIvEEvv)
        /*011c*/ 	.word	0x00000000


	//----- nvinfo : EIATTR_REGCOUNT
	.align		4
.L_92:
        /*0120*/ 	.byte	0x04, 0x2f
        /*0122*/ 	.short	(.L_94 - .L_93)
	.align		4
.L_93:
        /*0124*/ 	.word	index@(_ZN3cub18CUB_300001_SM_10006detail4scan20DeviceScanInitKernelINS0_13ScanTileStateIbLb1EEEEEvT_i)
        /*0128*/ 	.word	0x00000008


	//----- nvinfo : EIATTR_FRAME_SIZE
	.align		4
.L_94:
        /*012c*/ 	.byte	0x04, 0x11
        /*012e*/ 	.short	(.L_96 - .L_95)
	.align		4
.L_95:
        /*0130*/ 	.word	index@(_ZN3cub18CUB_300001_SM_10006detail4scan20DeviceScanInitKernelINS0_13ScanTileStateIbLb1EEEEEvT_i)
        /*0134*/ 	.word	0x00000000


	//----- nvinfo : EIATTR_REGCOUNT
	.align		4
.L_96:
        /*0138*/ 	.byte	0x04, 0x2f
        /*013a*/ 	.short	(.L_98 - .L_97)
	.align		4
.L_97:
        /*013c*/ 	.word	index@(_ZN3cub18CUB_300001_SM_10006detail4scan16DeviceScanKernelINS2_10policy_hubIbibjN4cuda3std3__44plusIvEEE10Policy1000EN6thrust24THRUST_300001_SM_1000_NS10device_ptrIbEENSE_IiEENS0_13ScanTileStateIbLb1EEES9_NS1_10InputValueIbPbEEjbLb0EbEEvT0_T1_T2_iT3_T4_T5_)
        /*0140*/ 	.word	0x00000050


	//----- nvinfo : EIATTR_FRAME_SIZE
	.align		4
.L_98:
        /*0144*/ 	.byte	0x04, 0x11
        /*0146*/ 	.short	(.L_100 - .L_99)
	.align		4
.L_99:
        /*0148*/ 	.word	index@(_ZN3cub18CUB_300001_SM_10006detail4scan16DeviceScanKernelINS2_10policy_hubIbibjN4cuda3std3__44plusIvEEE10Policy1000EN6thrust24THRUST_300001_SM_1000_NS10device_ptrIbEENSE_IiEENS0_13ScanTileStateIbLb1EEES9_NS1_10InputValueIbPbEEjbLb0EbEEvT0_T1_T2_iT3_T4_T5_)
        /*014c*/ 	.word	0x00000000


	//----- nvinfo : EIATTR_REGCOUNT
	.align		4
.L_100:
        /*0150*/ 	.byte	0x04, 0x2f
        /*0152*/ 	.short	(.L_102 - .L_101)
	.align		4
.L_101:
        /*0154*/ 	.word	index@(_ZN3cub18CUB_300001_SM_10006detail4scan16DeviceScanKernelINS2_10policy_hubIbibmN4cuda3std3__44plusIvEEE10Policy1000EN6thrust24THRUST_300001_SM_1000_NS10device_ptrIbEENSE_IiEENS0_13ScanTileStateIbLb1EEES9_NS1_10InputValueIbPbEEmbLb0EbEEvT0_T1_T2_iT3_T4_T5_)
        /*0158*/ 	.word	0x00000050


	//----- nvinfo : EIATTR_FRAME_SIZE
	.align		4
.L_102:
        /*015c*/ 	.byte	0x04, 0x11
        /*015e*/ 	.short	(.L_104 - .L_103)
	.align		4
.L_103:
        /*0160*/ 	.word	index@(_ZN3cub18CUB_300001_SM_10006detail4scan16DeviceScanKernelINS2_10policy_hubIbibmN4cuda3std3__44plusIvEEE10Policy1000EN6thrust24THRUST_300001_SM_1000_NS10device_ptrIbEENSE_IiEENS0_13ScanTileStateIbLb1EEES9_NS1_10InputValueIbPbEEmbLb0EbEEvT0_T1_T2_iT3_T4_T5_)
        /*0164*/ 	.word	0x00000000


	//----- nvinfo : EIATTR_MIN_STACK_SIZE
	.align		4
.L_104:
        /*0168*/ 	.byte	0x04, 0x12
        /*016a*/ 	.short	(.L_106 - .L_105)
	.align		4
.L_105:
        /*016c*/ 	.word	index@(_ZN3cub18CUB_300001_SM_10006detail4scan16DeviceScanKernelINS2_10policy_hubIbibmN4cuda3std3__44plusIvEEE10Policy1000EN6thrust24THRUST_300001_SM_1000_NS10device_ptrIbEENSE_IiEENS0_13ScanTileStateIbLb1EEES9_NS1_10InputValueIbPbEEmbLb0EbEEvT0_T1_T2_iT3_T4_T5_)
        /*0170*/ 	.word	0x00000000


	//----- nvinfo : EIATTR_MIN_STACK_SIZE
	.align		4
.L_106:
        /*0174*/ 	.byte	0x04, 0x12
        /*0176*/ 	.short	(.L_108 - .L_107)
	.align		4
.L_107:
        /*0178*/ 	.word	index@(_ZN3cub18CUB_300001_SM_10006detail4scan16DeviceScanKernelINS2_10policy_hubIbibjN4cuda3std3__44plusIvEEE10Policy1000EN6thrust24THRUST_300001_SM_1000_NS10device_ptrIbEENSE_IiEENS0_13ScanTileStateIbLb1EEES9_NS1_10InputValueIbPbEEjbLb0EbEEvT0_T1_T2_iT3_T4_T5_)
        /*017c*/ 	.word	0x00000000


	//----- nvinfo : EIATTR_MIN_STACK_SIZE
	.align		4
.L_108:
        /*0180*/ 	.byte	0x04, 0x12
        /*0182*/ 	.short	(.L_110 - .L_109)
	.align		4
.L_109:
        /*0184*/ 	.word	index@(_ZN3cub18CUB_300001_SM_10006detail4scan20DeviceScanInitKernelINS0_13ScanTileStateIbLb1EEEEEvT_i)
        /*0188*/ 	.word	0x00000000


	//----- nvinfo : EIATTR_MIN_STACK_SIZE
	.align		4
.L_110:
        /*018c*/ 	.byte	0x04, 0x12
        /*018e*/ 	.short	(.L_112 - .L_111)
	.align		4
.L_111:
        /*0190*/ 	.word	index@(_ZN3cub18CUB_300001_SM_10006detail11EmptyKernelIvEEvv)
        /*0194*/ 	.word	0x00000000


	//----- nvinfo : EIATTR_MIN_STACK_SIZE
	.align		4
.L_112:
        /*0198*/ 	.byte	0x04, 0x12
        /*019a*/ 	.short	(.L_114 - .L_113)
	.align		4
.L_113:
        /*019c*/ 	.word	index@(_ZN6thrust24THRUST_300001_SM_1000_NS8cuda_cub4core6detail13_kernel_agentINS1_8__reduce11ReduceAgentIPN4cuda3std3__45tupleIJilEEESC_SB_lNS1_9__extrema9arg_max_fIilNS9_4lessIiEEEEEEJSC_SC_iSH_EEEvDpT0_)
        /*01a0*/ 	.word	0x00000000


	//----- nvinfo : EIATTR_MIN_STACK_SIZE
	.align		4
.L_114:
        /*01a4*/ 	.byte	0x04, 0x12
        /*01a6*/ 	.short	(.L_116 - .L_115)
	.align		4
.L_115:
        /*01a8*/ 	.word	index@(_ZN6thrust24THRUST_300001_SM_1000_NS8cuda_cub4core6detail13_kernel_agentINS1_8__reduce10DrainAgentIlEEJN3cub18CUB_300001_SM_10009GridQueueIyEElEEEvDpT0_)
        /*01ac*/ 	.word	0x00000000


	//----- nvinfo : EIATTR_MIN_STACK_SIZE
	.align		4
.L_116:
        /*01b0*/ 	.byte	0x04, 0x12
        /*01b2*/ 	.short	(.L_118 - .L_117)
	.align		4
.L_117:
        /*01b4*/ 	.word	index@(_ZN6thrust24THRUST_300001_SM_1000_NS8cuda_cub4core6detail13_kernel_agentINS1_8__reduce11ReduceAgentINS0_12zip_iteratorIN4cuda3std3__45tupleIJNS0_10device_ptrIiEENS0_17counting_iteratorIlNS0_11use_defaultESF_SF_EEEEEEEPNSB_IJilEEESJ_lNS1_9__extrema9arg_max_fIilNSA_4lessIiEEEEEEJSI_SK_lN3cub18CUB_300001_SM_100013GridEvenShareIlEENSS_9GridQueueIyEESP_EEEvDpT0_)
        /*01b8*/ 	.word	0x00000000


	//----- nvinfo : EIATTR_MIN_STACK_SIZE
	.align		4
.L_118:
        /*01bc*/ 	.byte	0x04, 0x12
        /*01be*/ 	.short	(.L_120 - .L_119)
	.align		4
.L_119:
        /*01c0*/ 	.word	index@(_ZN6thrust24THRUST_300001_SM_1000_NS8cuda_cub4core6detail13_kernel_agentINS1_8__reduce11ReduceAgentINS0_12zip_iteratorIN4cuda3std3__45tupleIJNS0_10device_ptrIiEENS0_17counting_iteratorIlNS0_11use_defaultESF_SF_EEEEEEEPNSB_IJilEEESJ_lNS1_9__extrema9arg_max_fIilNSA_4lessIiEEEEEEJSI_SK_lSP_EEEvDpT0_)
        /*01c4*/ 	.word	0x00000000


	//----- nvinfo : EIATTR_MIN_STACK_SIZE
	.align		4
.L_120:
        /*01c8*/ 	.byte	0x04, 0x12
        /*01ca*/ 	.short	(.L_122 - .L_121)
	.align		4
.L_121:
        /*01cc*/ 	.word	index@(_ZN6thrust24THRUST_300001_SM_1000_NS8cuda_cub4core6detail13_kernel_agentINS1_8__reduce11ReduceAgentIPN4cuda3std3__45tupleIJilEEESC_SB_iNS1_9__extrema9arg_max_fIilNS9_4lessIiEEEEEEJSC_SC_iSH_EEEvDpT0_)
        /*01d0*/ 	.word	0x00000000


	//----- nvinfo : EIATTR_MIN_STACK_SIZE
	.align		4
.L_122:
        /*01d4*/ 	.byte	0x04, 0x12
        /*01d6*/ 	.short	(.L_124 - .L_123)
	.align		4
.L_123:
        /*01d8*/ 	.word	index@(_ZN6thrust24THRUST_300001_SM_1000_NS8cuda_cub4core6detail13_kernel_agentINS1_8__reduce10DrainAgentIiEEJN3cub18CUB_300001_SM_10009GridQueueIjEEiEEEvDpT0_)
        /*01dc*/ 	.word	0x00000000


	//----- nvinfo : EIATTR_MIN_STACK_SIZE
	.align		4
.L_124:
        /*01e0*/ 	.byte	0x04, 0x12
        /*01e2*/ 	.short	(.L_126 - .L_125)
	.align		4
.L_125:
        /*01e4*/ 	.word	index@(_ZN6thrust24THRUST_300001_SM_1000_NS8cuda_cub4core6detail13_kernel_agentINS1_8__reduce11ReduceAgentINS0_12zip_iteratorIN4cuda3std3__45tupleIJNS0_10device_ptrIiEENS0_17counting_iteratorIlNS0_11use_defaultESF_SF_EEEEEEEPNSB_IJilEEESJ_iNS1_9__extrema9arg_max_fIilNSA_4lessIiEEEEEEJSI_SK_iN3cub18CUB_300001_SM_100013GridEvenShareIiEENSS_9GridQueueIjEESP_EEEvDpT0_)
        /*01e8*/ 	.word	0x00000000


	//----- nvinfo : EIATTR_MIN_STACK_SIZE
	.align		4
.L_126:
        /*01ec*/ 	.byte	0x04, 0x12
        /*01ee*/ 	.short	(.L_128 - .L_127)
	.align		4
.L_127:
        /*01f0*/ 	.word	index@(_ZN6thrust24THRUST_300001_SM_1000_NS8cuda_cub4core6detail13_kernel_agentINS1_8__reduce11ReduceAgentINS0_12zip_iteratorIN4cuda3std3__45tupleIJNS0_10device_ptrIiEENS0_17counting_iteratorIlNS0_11use_defaultESF_SF_EEEEEEEPNSB_IJilEEESJ_iNS1_9__extrema9arg_max_fIilNSA_4lessIiEEEEEEJSI_SK_iSP_EEEvDpT0_)
        /*01f4*/ 	.word	0x00000000


	//----- nvinfo : EIATTR_MIN_STACK_SIZE
	.align		4
.L_128:
        /*01f8*/ 	.byte	0x04, 0x12
        /*01fa*/ 	.short	(.L_130 - .L_129)
	.align		4
.L_129:
        /*01fc*/ 	.word	index@(_Z12sudokuKernelP6SudokuPbi)
        /*0200*/ 	.word	0x000000a8


	//----- nvinfo : EIATTR_MIN_STACK_SIZE
	.align		4
.L_130:
        /*0204*/ 	.byte	0x04, 0x12
        /*0206*/ 	.short	(.L_132 - .L_131)
	.align		4
.L_131:
        /*0208*/ 	.word	index@(_Z10copyKernelP6SudokuS0_PbPiiib)
        /*020c*/ 	.word	0x00000000


	//----- nvinfo : EIATTR_MIN_STACK_SIZE
	.align		4
.L_132:
        /*0210*/ 	.byte	0x04, 0x12
        /*0212*/ 	.short	(.L_134 - .L_133)
	.align		4
.L_133:
        /*0214*/ 	.word	index@(_Z17activeResetKernelPbi)
        /*0218*/ 	.word	0x00000000
.L_134:


//--------------------- .nv.compat                --------------------------
	.section	.nv.compat,"",@"SHT_CUDA_COMPAT_INFO"
	.align	4
        /*0000*/ 	.byte	0x02, 0x09, 0x00, 0x00, 0x02, 0x02, 0x01, 0x00, 0x02, 0x05, 0x05, 0x00, 0x03, 0x07, 0x01, 0x01
        /*0010*/ 	.byte	0x02, 0x03, 0x00, 0x00, 0x02, 0x06, 0x01, 0x00, 0x04, 0x0b, 0x08, 0x00, 0x09, 0x00, 0x00, 0x00
        /*0020*/ 	.byte	0x00, 0x00, 0x00, 0x00


//--------------------- .nv.info._ZN3cub18CUB_300001_SM_10006detail4scan16DeviceScanKernelINS2_10policy_hubIbibmN4cuda3std3__44plusIvEEE10Policy1000EN6thrust24THRUST_300001_SM_1000_NS10device_ptrIbEENSE_IiEENS0_13ScanTileStateIbLb1EEES9_NS1_10InputValueIbPbEEmbLb0EbEEvT0_T1_T2_iT3_T4_T5_ --------------------------
	.section	.nv.info._ZN3cub18CUB_300001_SM_10006detail4scan16DeviceScanKernelINS2_10policy_hubIbibmN4cuda3std3__44plusIvEEE10Policy1000EN6thrust24THRUST_300001_SM_1000_NS10device_ptrIbEENSE_IiEENS0_13ScanTileStateIbLb1EEES9_NS1_10InputValueIbPbEEmbLb0EbEEvT0_T1_T2_iT3_T4_T5_,"",@"SHT_CUDA_INFO"
	.sectionflags	@""
	.align	4


	//----- nvinfo : EIATTR_CUDA_API_VERSION
	.align		4
        /*0000*/ 	.byte	0x04, 0x37
        /*0002*/ 	.short	(.L_136 - .L_135)
.L_135:
        /*0004*/ 	.word	0x00000082


	//----- nvinfo : EIATTR_KPARAM_INFO
	.align		4
.L_136:
        /*0008*/ 	.byte	0x04, 0x17
        /*000a*/ 	.short	(.L_138 - .L_137)
.L_137:
        /*000c*/ 	.word	0x00000000
        /*0010*/ 	.short	0x0006
        /*0012*/ 	.short	0x0030
        /*0014*/ 	.byte	0x00, 0xf0, 0x21, 0x00


	//----- nvinfo : EIATTR_KPARAM_INFO
	.align		4
.L_138:
        /*0018*/ 	.byte	0x04, 0x17
        /*001a*/ 	.short	(.L_140 - .L_139)
.L_139:
        /*001c*/ 	.word	0x00000000
        /*0020*/ 	.short	0x0005
        /*0022*/ 	.short	0x0020
        /*0024*/ 	.byte	0x00, 0xf0, 0x41, 0x00


	//----- nvinfo : EIATTR_KPARAM_INFO
	.align		4
.L_140:
        /*0028*/ 	.byte	0x04, 0x17
        /*002a*/ 	.short	(.L_142 - .L_141)
.L_141:
        /*002c*/ 	.word	0x00000000
        /*0030*/ 	.short	0x0004
        /*0032*/ 	.short	0x001c
        /*0034*/ 	.byte	0x00, 0xf0, 0x05, 0x00


	//----- nvinfo : EIATTR_KPARAM_INFO
	.align		4
.L_142:
        /*0038*/ 	.byte	0x04, 0x17
        /*003a*/ 	.short	(.L_144 - .L_143)
.L_143:
        /*003c*/ 	.word	0x00000000
        /*0040*/ 	.short	0x0003
        /*0042*/ 	.short	0x0018
        /*0044*/ 	.byte	0x00, 0xf0, 0x11, 0x00


	//----- nvinfo : EIATTR_KPARAM_INFO
	.align		4
.L_144:
        /*0048*/ 	.byte	0x04, 0x17
        /*004a*/ 	.short	(.L_146 - .L_145)
.L_145:
        /*004c*/ 	.word	0x00000000
        /*0050*/ 	.short	0x0002
        /*0052*/ 	.short	0x0010
        /*0054*/ 	.byte	0x00, 0xf0, 0x21, 0x00


	//----- nvinfo : EIATTR_KPARAM_INFO
	.align		4
.L_146:
        /*0058*/ 	.byte	0x04, 0x17
        /*005a*/ 	.short	(.L_148 - .L_147)
.L_147:
        /*005c*/ 	.word	0x00000000
        /*0060*/ 	.short	0x0001
        /*0062*/ 	.short	0x0008
        /*0064*/ 	.byte	0x00, 0xf0, 0x21, 0x00


	//----- nvinfo : EIATTR_KPARAM_INFO
	.align		4
.L_148:
        /*0068*/ 	.byte	0x04, 0x17
        /*006a*/ 	.short	(.L_150 - .L_149)
.L_149:
        /*006c*/ 	.word	0x00000000
        /*0070*/ 	.short	0x0000
        /*0072*/ 	.short	0x0000
        /*0074*/ 	.byte	0x00, 0xf0, 0x21, 0x00


	//----- nvinfo : EIATTR_SPARSE_MMA_MASK
	.align		4
.L_150:
        /*0078*/ 	.byte	0x03, 0x50
        /*007a*/ 	.short	0x0000


	//----- nvinfo : EIATTR_MAXREG_COUNT
	.align		4
        /*007c*/ 	.byte	0x03, 0x1b
        /*007e*/ 	.short	0x00ff


	//----- nvinfo : EIATTR_NUM_BARRIERS
	.align		4
        /*0080*/ 	.byte	0x02, 0x4c
        /*0082*/ 	.byte	0x01
	.zero		1


	//----- nvinfo : EIATTR_MERCURY_ISA_VERSION
	.align		4
        /*0084*/ 	.byte	0x03, 0x5f
        /*0086*/ 	.short	0x0101


	//----- nvinfo : EIATTR_UNUSED_LOAD_BYTE_OFFSET
	.align		4
        /*0088*/ 	.byte	0x04, 0x44
        /*008a*/ 	.short	(.L_152 - .L_151)


	//   ....[0]....
.L_151:
        /*008c*/ 	.word	0x00007240
        /*0090*/ 	.word	0x0000001f


	//----- nvinfo : EIATTR_COOP_GROUP_MASK_REGIDS
	.align		4
.L_152:
        /*0094*/ 	.byte	0x04, 0x29
        /*0096*/ 	.short	(.L_154 - .L_153)


	//   ....[0]....
.L_153:
        /*0098*/ 	.word	0xffffffff


	//   ....[1]....
        /*009c*/ 	.word	0xffffffff


	//   ....[2]....
        /*00a0*/ 	.word	0xffffffff


	//   ....[3]....
        /*00a4*/ 	.word	0xffffffff


	//   ....[4]....
        /*00a8*/ 	.word	0xffffffff


	//   ....[5]....
        /*00ac*/ 	.word	0xffffffff


	//   ....[6]....
        /*00b0*/ 	.word	0xffffffff


	//   ....[7]....
        /*00b4*/ 	.word	0xffffffff


	//   ....[8]....
        /*00b8*/ 	.word	0xffffffff


	//   ....[9]....
        /*00bc*/ 	.word	0xffffffff


	//   ....[10]....
        /*00c0*/ 	.word	0xffffffff


	//   ....[11]....
        /*00c4*/ 	.word	0xffffffff


	//   ....[12]....
        /*00c8*/ 	.word	0xffffffff


	//   ....[13]....
        /*00cc*/ 	.word	0xffffffff


	//   ....[14]....
        /*00d0*/ 	.word	0xffffffff


	//   ....[15]....
        /*00d4*/ 	.word	0xffffffff


	//   ....[16]....
        /*00d8*/ 	.word	0xffffffff


	//   ....[17]....
        /*00dc*/ 	.word	0xffffffff


	//   ....[18]....
        /*00e0*/ 	.word	0xffffffff


	//   ....[19]....
        /*00e4*/ 	.word	0xffffffff


	//   ....[20]....
        /*00e8*/ 	.word	0xffffffff


	//   ....[21]....
        /*00ec*/ 	.word	0xffffffff


	//   ....[22]....
        /*00f0*/ 	.word	0xffffffff


	//   ....[23]....
        /*00f4*/ 	.word	0xffffffff


	//   ....[24]....
        /*00f8*/ 	.word	0xffffffff


	//   ....[25]....
        /*00fc*/ 	.word	0xffffffff


	//   ....[26]....
        /*0100*/ 	.word	0xffffffff


	//   ....[27]....
        /*0104*/ 	.word	0xffffffff


	//   ....[28]....
        /*0108*/ 	.word	0xffffffff


	//   ....[29]....
        /*010c*/ 	.word	0xffffffff


	//   ....[30]....
        /*0110*/ 	.word	0xffffffff


	//   ....[31]....
        /*0114*/ 	.word	0xffffffff


	//   ....[32]....
        /*0118*/ 	.word	0xffffffff


	//   ....[33]....
        /*011c*/ 	.word	0xffffffff


	//   ....[34]....
        /*0120*/ 	.word	0xffffffff


	//   ....[35]....
        /*0124*/ 	.word	0xffffffff


	//   ....[36]....
        /*0128*/ 	.word	0xffffffff


	//   ....[37]....
        /*012c*/ 	.word	0xffffffff


	//   ....[38]....
        /*0130*/ 	.word	0xffffffff


	//   ....[39]....
        /*0134*/ 	.word	0xffffffff


	//   ....[40]....
        /*0138*/ 	.word	0xffffffff


	//   ....[41]....
        /*013c*/ 	.word	0xffffffff


	//   ....[42]....
        /*0140*/ 	.word	0xffffffff


	//   ....[43]....
        /*0144*/ 	.word	0xffffffff


	//   ....[44]....
        /*0148*/ 	.word	0xffffffff


	//   ....[45]....
        /*014c*/ 	.word	0xffffffff


	//   ....[46]....
        /*0150*/ 	.word	0xffffffff


	//   ....[47]....
        /*0154*/ 	.word	0xffffffff


	//   ....[48]....
        /*0158*/ 	.word	0xffffffff


	//   ....[49]....
        /*015c*/ 	.word	0xffffffff


	//   ....[50]....
        /*0160*/ 	.word	0xffffffff


	//   ....[51]....
        /*0164*/ 	.word	0xffffffff


	//   ....[52]....
        /*0168*/ 	.word	0xffffffff


	//   ....[53]....
        /*016c*/ 	.word	0xffffffff


	//   ....[54]....
        /*0170*/ 	.word	0xffffffff


	//   ....[55]....
        /*0174*/ 	.word	0xffffffff


	//   ....[56]....
        /*0178*/ 	.word	0xffffffff


	//   ....[57]....
        /*017c*/ 	.word	0xffffffff


	//   ....[58]....
        /*0180*/ 	.word	0xffffffff


	//   ....[59]....
        /*0184*/ 	.word	0xffffffff


	//   ....[60]....
        /*0188*/ 	.word	0x0500003d


	//   ....[61]....
        /*018c*/ 	.word	0x0500003d


	//   ....[62]....
        /*0190*/ 	.word	0x0500003d


	//   ....[63]....
        /*0194*/ 	.word	0x0500003d


	//   ....[64]....
        /*0198*/ 	.word	0x0500003d


	//   ....[65]....
        /*019c*/ 	.word	0x0500003d


	//   ....[66]....
        /*01a0*/ 	.word	0x0500003d


	//   ....[67]....
        /*01a4*/ 	.word	0x0500003d


	//   ....[68]....
        /*01a8*/ 	.word	0x0500003d


	//   ....[69]....
        /*01ac*/ 	.word	0x0500003d


	//   ....[70]....
        /*01b0*/ 	.word	0x0500003d


	//   ....[71]....
        /*01b4*/ 	.word	0x0500003d


	//   ....[72]....
        /*01b8*/ 	.word	0x0500003d


	//   ....[73]....
        /*01bc*/ 	.word	0x0500003d


	//   ....[74]....
        /*01c0*/ 	.word	0x0500003d


	//   ....[75]....
        /*01c4*/ 	.word	0x0500003d


	//   ....[76]....
        /*01c8*/ 	.word	0x0500003d


	//   ....[77]....
        /*01cc*/ 	.word	0x0500003d


	//   ....[78]....
        /*01d0*/ 	.word	0x0500003d


	//   ....[79]....
        /*01d4*/ 	.word	0x0500003d


	//   ....[80]....
        /*01d8*/ 	.word	0x0500003d


	//   ....[81]....
        /*01dc*/ 	.word	0x0500003d


	//   ....[82]....
        /*01e0*/ 	.word	0x0500003d


	//   ....[83]....
        /*01e4*/ 	.word	0x0500003d


	//   ....[84]....
        /*01e8*/ 	.word	0x0500003d


	//   ....[85]....
        /*01ec*/ 	.word	0x0500003d


	//   ....[86]....
        /*01f0*/ 	.word	0x0500003d


	//   ....[87]....
        /*01f4*/ 	.word	0x0500003d


	//   ....[88]....
        /*01f8*/ 	.word	0x0500003d


	//   ....[89]....
        /*01fc*/ 	.word	0x0500003d


	//   ....[90]....
        /*0200*/ 	.word	0x0500003d


	//   ....[91]....
        /*0204*/ 	.word	0x0500003d


	//   ....[92]....
        /*0208*/ 	.word	0x0500003d


	//   ....[93]....
        /*020c*/ 	.word	0x0500003d


	//   ....[94]....
        /*0210*/ 	.word	0x0500003d


	//   ....[95]....
        /*0214*/ 	.word	0x0500003d


	//----- nvinfo : EIATTR_COOP_GROUP_INSTR_OFFSETS
	.align		4
.L_154:
        /*0218*/ 	.byte	0x04, 0x28
        /*021a*/ 	.short	(.L_156 - .L_155)


	//   ....[0]....
.L_155:
        /*021c*/ 	.word	0x000007d0


	//   ....[1]....
        /*0220*/ 	.word	0x00000f50


	//   ....[2]....
        /*0224*/ 	.word	0x00000fd0


	//   ....[3]....
        /*0228*/ 	.word	0x00001030


	//   ....[4]....
        /*022c*/ 	.word	0x00001090


	//   ....[5]....
        /*0230*/ 	.word	0x000010f0


	//   ....[6]....
        /*0234*/ 	.word	0x000025e0


	//   ....[7]....
        /*0238*/ 	.word	0x00002640


	//   ....[8]....
        /*023c*/ 	.word	0x000026a0


	//   ....[9]....
        /*0240*/ 	.word	0x00002700


	//   ....[10]....
        /*0244*/ 	.word	0x00002760


	//   ....[11]....
        /*0248*/ 	.word	0x00002c60


	//   ....[12]....
        /*024c*/ 	.word	0x00002d40


	//   ....[13]....
        /*0250*/ 	.word	0x00002dd0


	//   ....[14]....
        /*0254*/ 	.word	0x00002e40


	//   ....[15]....
        /*0258*/ 	.word	0x00002f00


	//   ....[16]....
        /*025c*/ 	.word	0x00002fb0


	//   ....[17]....
        /*0260*/ 	.word	0x00003060


	//   ....[18]....
        /*0264*/ 	.word	0x00003130


	//   ....[19]....
        /*0268*/ 	.word	0x00003140


	//   ....[20]....
        /*026c*/ 	.word	0x00003280


	//   ....[21]....
        /*0270*/ 	.word	0x00003370


	//   ....[22]....
        /*0274*/ 	.word	0x000033f0


	//   ....[23]....
        /*0278*/ 	.word	0x00003480


	//   ....[24]....
        /*027c*/ 	.word	0x00003530


	//   ....[25]....
        /*0280*/ 	.word	0x000035d0


	//   ....[26]....
        /*0284*/ 	.word	0x00003670


	//   ....[27]....
        /*0288*/ 	.word	0x00003710


	//   ....[28]....
        /*028c*/ 	.word	0x000037d0


	//   ....[29]....
        /*0290*/ 	.word	0x00005360


	//   ....[30]....
        /*0294*/ 	.word	0x00006820


	//   ....[31]....
        /*0298*/ 	.word	0x00007020


	//   ....[32]....
        /*029c*/ 	.word	0x00007090


	//   ....[33]....
        /*02a0*/ 	.word	0x000070f0


	//   ....[34]....
        /*02a4*/ 	.word	0x00007150


	//   ....[35]....
        /*02a8*/ 	.word	0x000071b0


	//   ....[36]....
        /*02ac*/ 	.word	0x00008760


	//   ....[37]....
        /*02b0*/ 	.word	0x000087c0


	//   ....[38]....
        /*02b4*/ 	.word	0x00008820


	//   ....[39]....
        /*02b8*/ 	.word	0x00008880


	//   ....[40]....
        /*02bc*/ 	.word	0x000088e0


	//   ....[41]....
        /*02c0*/ 	.word	0x00008df0


	//   ....[42]....
        /*02c4*/ 	.word	0x00008ed0


	//   ....[43]....
        /*02c8*/ 	.word	0x00008f60


	//   ....[44]....
        /*02cc*/ 	.word	0x00008fd0


	//   ....[45]....
        /*02d0*/ 	.word	0x00009090


	//   ....[46]....
        /*02d4*/ 	.word	0x00009160


	//   ....[47]....
        /*02d8*/ 	.word	0x00009220


	//   ....[48]....
        /*02dc*/ 	.word	0x000092e0


	//   ....[49]....
        /*02e0*/ 	.word	0x000092f0


	//   ....[50]....
        /*02e4*/ 	.word	0x00009440


	//   ....[51]....
        /*02e8*/ 	.word	0x00009520


	//   ....[52]....
        /*02ec*/ 	.word	0x000095a0


	//   ....[53]....
        /*02f0*/ 	.word	0x00009630


	//   ....[54]....
        /*02f4*/ 	.word	0x00009650


	//   ....[55]....
        /*02f8*/ 	.word	0x00009710


	//   ....[56]....
        /*02fc*/ 	.word	0x000097e0


	//   ....[57]....
        /*0300*/ 	.word	0x00009880


	//   ....[58]....
        /*0304*/ 	.word	0x00009930


	//   ....[59]....
        /*0308*/ 	.word	0x0000b590


	//   ....[60]....
        /*030c*/ 	.word	0x0000c620


	//   ....[61]....
        /*0310*/ 	.word	0x0000c6a0


	//   ....[62]....
        /*0314*/ 	.word	0x0000c730


	//   ....[63]....
        /*0318*/ 	.word	0x0000c800


	//   ....[64]....
        /*031c*/ 	.word	0x0000c900


	//   ....[65]....
        /*0320*/ 	.word	0x0000c9f0


	//   ....[66]....
        /*0324*/ 	.word	0x0000cae0


	//   ....[67]....
        /*0328*/ 	.word	0x0000cc10


	//   ....[68]....
        /*032c*/ 	.word	0x0000cc40


	//   ....[69]....
        /*0330*/ 	.word	0x0000cd50


	//   ....[70]....
        /*0334*/ 	.word	0x0000cdd0


	//   ....[71]....
        /*0338*/ 	.word	0x0000ce50


	//   ....[72]....
        /*033c*/ 	.word	0x0000cf40


	//   ....[73]....
        /*0340*/ 	.word	0x0000d030


	//   ....[74]....
        /*0344*/ 	.word	0x0000d110


	//   ....[75]....
        /*0348*/ 	.word	0x0000d1f0


	//   ....[76]....
        /*034c*/ 	.word	0x0000d2d0


	//   ....[77]....
        /*0350*/ 	.word	0x0000d3c0


	//   ....[78]....
        /*0354*/ 	.word	0x0000d460


	//   ....[79]....
        /*0358*/ 	.word	0x0000d4e0


	//   ....[80]....
        /*035c*/ 	.word	0x0000d570


	//   ....[81]....
        /*0360*/ 	.word	0x0000d630


	//   ....[82]....
        /*0364*/ 	.word	0x0000d740


	//   ....[83]....
        /*0368*/ 	.word	0x0000d820


	//   ....[84]....
        /*036c*/ 	.word	0x0000d910


	//   ....[85]....
        /*0370*/ 	.word	0x0000da50


	//   ....[86]....
        /*0374*/ 	.word	0x0000db30


	//   ....[87]....
        /*0378*/ 	.word	0x0000dbc0


	//   ....[88]....
        /*037c*/ 	.word	0x0000dc40


	//   ....[89]....
        /*0380*/ 	.word	0x0000dcd0


	//   ....[90]....
        /*0384*/ 	.word	0x0000ddc0


	//   ....[91]....
        /*0388*/ 	.word	0x0000dec0


	//   ....[92]....
        /*038c*/ 	.word	0x0000dfc0


	//   ....[93]....
        /*0390*/ 	.word	0x0000e0b0


	//   ....[94]....
        /*0394*/ 	.word	0x0000e1b0


	//   ....[95]....
        /*0398*/ 	.word	0x0000e1f0


	//----- nvinfo : EIATTR_VRC_CTA_INIT_COUNT
	.align		4
.L_156:
        /*039c*/ 	.byte	0x02, 0x4a
	.zero		1
	.zero		1


	//----- nvinfo : EIATTR_EXIT_INSTR_OFFSETS
	.align		4
        /*03a0*/ 	.byte	0x04, 0x1c
        /*03a2*/ 	.short	(.L_158 - .L_157)


	//   ....[0]....
.L_157:
        /*03a4*/ 	.word	0x000058f0


	//   ....[1]....
        /*03a8*/ 	.word	0x00005920


	//   ....[2]....
        /*03ac*/ 	.word	0x0000c5a0


	//   ....[3]....
        /*03b0*/ 	.word	0x0000c5d0


	//----- nvinfo : EIATTR_MAX_THREADS
	.align		4
.L_158:
        /*03b4*/ 	.byte	0x04, 0x05
        /*03b6*/ 	.short	(.L_160 - .L_159)
.L_159:
        /*03b8*/ 	.word	0x000000c0
        /*03bc*/ 	.word	0x00000001
        /*03c0*/ 	.word	0x00000001


	//----- nvinfo : EIATTR_CRS_STACK_SIZE
	.align		4
.L_160:
        /*03c4*/ 	.byte	0x04, 0x1e
        /*03c6*/ 	.short	(.L_162 - .L_161)
.L_161:
        /*03c8*/ 	.word	0x00000000


	//----- nvinfo : EIATTR_CBANK_PARAM_SIZE
	.align		4
.L_162:
        /*03cc*/ 	.byte	0x03, 0x19
        /*03ce*/ 	.short	0x0038


	//----- nvinfo : EIATTR_PARAM_CBANK
	.align		4
        /*03d0*/ 	.byte	0x04, 0x0a
        /*03d2*/ 	.short	(.L_164 - .L_163)
	.align		4
.L_163:
        /*03d4*/ 	.word	index@(.nv.constant0._ZN3cub18CUB_300001_SM_10006detail4scan16DeviceScanKernelINS2_10policy_hubIbibmN4cuda3std3__44plusIvEEE10Policy1000EN6thrust24THRUST_300001_SM_1000_NS10device_ptrIbEENSE_IiEENS0_13ScanTileStateIbLb1EEES9_NS1_10InputValueIbPbEEmbLb0EbEEvT0_T1_T2_iT3_T4_T5_)
        /*03d8*/ 	.short	0x0380
        /*03da*/ 	.short	0x0038


	//----- nvinfo : EIATTR_SW_WAR
	.align		4
.L_164:
        /*03dc*/ 	.byte	0x04, 0x36
        /*03de*/ 	.short	(.L_166 - .L_165)
.L_165:
        /*03e0*/ 	.word	0x00000008
.L_166:


//--------------------- .nv.info._ZN3cub18CUB_300001_SM_10006detail4scan16DeviceScanKernelINS2_10policy_hubIbibjN4cuda3std3__44plusIvEEE10Policy1000EN6thrust24THRUST_300001_SM_1000_NS10device_ptrIbEENSE_IiEENS0_13ScanTileStateIbLb1EEES9_NS1_10InputValueIbPbEEjbLb0EbEEvT0_T1_T2_iT3_T4_T5_ --------------------------
	.section	.nv.info._ZN3cub18CUB_300001_SM_10006detail4scan16DeviceScanKernelINS2_10policy_hubIbibjN4cuda3std3__44plusIvEEE10Policy1000EN6thrust24THRUST_300001_SM_1000_NS10device_ptrIbEENSE_IiEENS0_13ScanTileStateIbLb1EEES9_NS1_10InputValueIbPbEEjbLb0EbEEvT0_T1_T2_iT3_T4_T5_,"",@"SHT_CUDA_INFO"
	.sectionflags	@""
	.align	4


	//----- nvinfo : EIATTR_CUDA_API_VERSION
	.align		4
        /*0000*/ 	.byte	0x04, 0x37
        /*0002*/ 	.short	(.L_168 - .L_167)
.L_167:
        /*0004*/ 	.word	0x00000082


	//----- nvinfo : EIATTR_KPARAM_INFO
	.align		4
.L_168:
        /*0008*/ 	.byte	0x04, 0x17
        /*000a*/ 	.short	(.L_170 - .L_169)
.L_169:
        /*000c*/ 	.word	0x00000000
        /*0010*/ 	.short	0x0006
        /*0012*/ 	.short	0x0030
        /*0014*/ 	.byte	0x00, 0xf0, 0x11, 0x00


	//----- nvinfo : EIATTR_KPARAM_INFO
	.align		4
.L_170:
        /*0018*/ 	.byte	0x04, 0x17
        /*001a*/ 	.short	(.L_172 - .L_171)
.L_171:
        /*001c*/ 	.word	0x00000000
        /*0020*/ 	.short	0x0005
        /*0022*/ 	.short	0x0020
        /*0024*/ 	.byte	0x00, 0xf0, 0x41, 0x00


	//----- nvinfo : EIATTR_KPARAM_INFO
	.align		4
.L_172:
        /*0028*/ 	.byte	0x04, 0x17
        /*002a*/ 	.short	(.L_174 - .L_173)
.L_173:
        /*002c*/ 	.word	0x00000000
        /*0030*/ 	.short	0x0004
        /*0032*/ 	.short	0x001c
        /*0034*/ 	.byte	0x00, 0xf0, 0x05, 0x00


	//----- nvinfo : EIATTR_KPARAM_INFO
	.align		4
.L_174:
        /*0038*/ 	.byte	0x04, 0x17
        /*003a*/ 	.short	(.L_176 - .L_175)
.L_175:
        /*003c*/ 	.word	0x00000000
        /*0040*/ 	.short	0x0003
        /*0042*/ 	.short	0x0018
        /*0044*/ 	.byte	0x00, 0xf0, 0x11, 0x00


	//----- nvinfo : EIATTR_KPARAM_INFO
	.align		4
.L_176:
        /*0048*/ 	.byte	0x04, 0x17
        /*004a*/ 	.short	(.L_178 - .L_177)
.L_177:
        /*004c*/ 	.word	0x00000000
        /*0050*/ 	.short	0x0002
        /*0052*/ 	.short	0x0010
        /*0054*/ 	.byte	0x00, 0xf0, 0x21, 0x00


	//----- nvinfo : EIATTR_KPARAM_INFO
	.align		4
.L_178:
        /*0058*/ 	.byte	0x04, 0x17
        /*005a*/ 	.short	(.L_180 - .L_179)
.L_179:
        /*005c*/ 	.word	0x00000000
        /*0060*/ 	.short	0x0001
        /*0062*/ 	.short	0x0008
        /*0064*/ 	.byte	0x00, 0xf0, 0x21, 0x00


	//----- nvinfo : EIATTR_KPARAM_INFO
	.align		4
.L_180:
        /*0068*/ 	.byte	0x04, 0x17
        /*006a*/ 	.short	(.L_182 - .L_181)
.L_181:
        /*006c*/ 	.word	0x00000000
        /*0070*/ 	.short	0x0000
        /*0072*/ 	.short	0x0000
        /*0074*/ 	.byte	0x00, 0xf0, 0x21, 0x00


	//----- nvinfo : EIATTR_SPARSE_MMA_MASK
	.align		4
.L_182:
        /*0078*/ 	.byte	0x03, 0x50
        /*007a*/ 	.short	0x0000


	//----- nvinfo : EIATTR_MAXREG_COUNT
	.align		4
        /*007c*/ 	.byte	0x03, 0x1b
        /*007e*/ 	.short	0x00ff


	//----- nvinfo : EIATTR_NUM_BARRIERS
	.align		4
        /*0080*/ 	.byte	0x02, 0x4c
        /*0082*/ 	.byte	0x01
	.zero		1


	//----- nvinfo : EIATTR_MERCURY_ISA_VERSION
	.align		4
        /*0084*/ 	.byte	0x03, 0x5f
        /*0086*/ 	.short	0x0101


	//----- nvinfo : EIATTR_UNUSED_LOAD_BYTE_OFFSET
	.align		4
        /*0088*/ 	.byte	0x04, 0x44
        /*008a*/ 	.short	(.L_184 - .L_183)


	//   ....[0]....
.L_183:
        /*008c*/ 	.word	0x000071f0
        /*0090*/ 	.word	0x0000001f


	//----- nvinfo : EIATTR_COOP_GROUP_MASK_REGIDS
	.align		4
.L_184:
        /*0094*/ 	.byte	0x04, 0x29
        /*0096*/ 	.short	(.L_186 - .L_185)


	//   ....[0]....
.L_185:
        /*0098*/ 	.word	0xffffffff


	//   ....[1]....
        /*009c*/ 	.word	0xffffffff


	//   ....[2]....
        /*00a0*/ 	.word	0xffffffff


	//   ....[3]....
        /*00a4*/ 	.word	0xffffffff


	//   ....[4]....
        /*00a8*/ 	.word	0xffffffff


	//   ....[5]....
        /*00ac*/ 	.word	0xffffffff


	//   ....[6]....
        /*00b0*/ 	.word	0xffffffff


	//   ....[7]....
        /*00b4*/ 	.word	0xffffffff


	//   ....[8]....
        /*00b8*/ 	.word	0xffffffff


	//   ....[9]....
        /*00bc*/ 	.word	0xffffffff


	//   ....[10]....
        /*00c0*/ 	.word	0xffffffff


	//   ....[11]....
        /*00c4*/ 	.word	0xffffffff


	//   ....[12]....
        /*00c8*/ 	.word	0xffffffff


	//   ....[13]....
        /*00cc*/ 	.word	0xffffffff


	//   ....[14]....
        /*00d0*/ 	.word	0xffffffff


	//   ....[15]....
        /*00d4*/ 	.word	0xffffffff


	//   ....[16]....
        /*00d8*/ 	.word	0xffffffff


	//   ....[17]....
        /*00dc*/ 	.word	0xffffffff


	//   ....[18]....
        /*00e0*/ 	.word	0xffffffff


	//   ....[19]....
        /*00e4*/ 	.word	0xffffffff


	//   ....[20]....
        /*00e8*/ 	.word	0xffffffff


	//   ....[21]....
        /*00ec*/ 	.word	0xffffffff


	//   ....[22]....
        /*00f0*/ 	.word	0xffffffff


	//   ....[23]....
        /*00f4*/ 	.word	0xffffffff


	//   ....[24]....
        /*00f8*/ 	.word	0xffffffff


	//   ....[25]....
        /*00fc*/ 	.word	0xffffffff


	//   ....[26]....
        /*0100*/ 	.word	0xffffffff


	//   ....[27]....
        /*0104*/ 	.word	0xffffffff


	//   ....[28]....
        /*0108*/ 	.word	0xffffffff


	//   ....[29]....
        /*010c*/ 	.word	0xffffffff


	//   ....[30]....
        /*0110*/ 	.word	0xffffffff


	//   ....[31]....
        /*0114*/ 	.word	0xffffffff


	//   ....[32]....
        /*0118*/ 	.word	0xffffffff


	//   ....[33]....
        /*011c*/ 	.word	0xffffffff


	//   ....[34]....
        /*0120*/ 	.word	0xffffffff


	//   ....[35]....
        /*0124*/ 	.word	0xffffffff


	//   ....[36]....
        /*0128*/ 	.word	0xffffffff


	//   ....[37]....
        /*012c*/ 	.word	0xffffffff


	//   ....[38]....
        /*0130*/ 	.word	0xffffffff


	//   ....[39]....
        /*0134*/ 	.word	0xffffffff


	//   ....[40]....
        /*0138*/ 	.word	0xffffffff


	//   ....[41]....
        /*013c*/ 	.word	0xffffffff


	//   ....[42]....
        /*0140*/ 	.word	0xffffffff


	//   ....[43]....
        /*0144*/ 	.word	0xffffffff


	//   ....[44]....
        /*0148*/ 	.word	0xffffffff


	//   ....[45]....
        /*014c*/ 	.word	0xffffffff


	//   ....[46]....
        /*0150*/ 	.word	0xffffffff


	//   ....[47]....
        /*0154*/ 	.word	0xffffffff


	//   ....[48]....
        /*0158*/ 	.word	0xffffffff


	//   ....[49]....
        /*015c*/ 	.word	0xffffffff


	//   ....[50]....
        /*0160*/ 	.word	0xffffffff


	//   ....[51]....
        /*0164*/ 	.word	0xffffffff


	//   ....[52]....
        /*0168*/ 	.word	0xffffffff


	//   ....[53]....
        /*016c*/ 	.word	0xffffffff


	//   ....[54]....
        /*0170*/ 	.word	0xffffffff


	//   ....[55]....
        /*0174*/ 	.word	0xffffffff


	//   ....[56]....
        /*0178*/ 	.word	0xffffffff


	//   ....[57]....
        /*017c*/ 	.word	0xffffffff


	//   ....[58]....
        /*0180*/ 	.word	0xffffffff


	//   ....[59]....
        /*0184*/ 	.word	0xffffffff


	//   ....[60]....
        /*0188*/ 	.word	0x05000040


	//   ....[61]....
        /*018c*/ 	.word	0x05000040


	//   ....[62]....
        /*0190*/ 	.word	0x05000040


	//   ....[63]....
        /*0194*/ 	.word	0x05000040


	//   ....[64]....
        /*0198*/ 	.word	0x05000040


	//   ....[65]....
        /*019c*/ 	.word	0x05000040


	//   ....[66]....
        /*01a0*/ 	.word	0x05000040


	//   ....[67]....
        /*01a4*/ 	.word	0x05000040


	//   ....[68]....
        /*01a8*/ 	.word	0x05000040


	//   ....[69]....
        /*01ac*/ 	.word	0x05000040


	//   ....[70]....
        /*01b0*/ 	.word	0x05000040


	//   ....[71]....
        /*01b4*/ 	.word	0x05000040


	//   ....[72]....
        /*01b8*/ 	.word	0x05000040


	//   ....[73]....
        /*01bc*/ 	.word	0x05000040


	//   ....[74]....
        /*01c0*/ 	.word	0x05000040


	//   ....[75]....
        /*01c4*/ 	.word	0x05000040


	//   ....[76]....
        /*01c8*/ 	.word	0x05000040


	//   ....[77]....
        /*01cc*/ 	.word	0x05000040


	//   ....[78]....
        /*01d0*/ 	.word	0x05000040


	//   ....[79]....
        /*01d4*/ 	.word	0x05000040


	//   ....[80]....
        /*01d8*/ 	.word	0x05000040


	//   ....[81]....
        /*01dc*/ 	.word	0x05000040


	//   ....[82]....
        /*01e0*/ 	.word	0x05000040


	//   ....[83]....
        /*01e4*/ 	.word	0x05000040


	//   ....[84]....
        /*01e8*/ 	.word	0x05000040


	//   ....[85]....
        /*01ec*/ 	.word	0x05000040


	//   ....[86]....
        /*01f0*/ 	.word	0x05000040


	//   ....[87]....
        /*01f4*/ 	.word	0x05000040


	//   ....[88]....
        /*01f8*/ 	.word	0x05000040


	//   ....[89]....
        /*01fc*/ 	.word	0x05000040


	//   ....[90]....
        /*0200*/ 	.word	0x05000040


	//   ....[91]....
        /*0204*/ 	.word	0x05000040


	//   ....[92]....
        /*0208*/ 	.word	0x05000040


	//   ....[93]....
        /*020c*/ 	.word	0x05000040


	//   ....[94]....
        /*0210*/ 	.word	0x05000040


	//   ....[95]....
        /*0214*/ 	.word	0x05000040


	//----- nvinfo : EIATTR_COOP_GROUP_INSTR_OFFSETS
	.align		4
.L_186:
        /*0218*/ 	.byte	0x04, 0x28
        /*021a*/ 	.short	(.L_188 - .L_187)


	//   ....[0]....
.L_187:
        /*021c*/ 	.word	0x000007b0


	//   ....[1]....
        /*0220*/ 	.word	0x00000f30


	//   ....[2]....
        /*0224*/ 	.word	0x00000fb0


	//   ....[3]....
        /*0228*/ 	.word	0x00001010


	//   ....[4]....
        /*022c*/ 	.word	0x00001070


	//   ....[5]....
        /*0230*/ 	.word	0x000010d0


	//   ....[6]....
        /*0234*/ 	.word	0x000025c0


	//   ....[7]....
        /*0238*/ 	.word	0x00002620


	//   ....[8]....
        /*023c*/ 	.word	0x00002680


	//   ....[9]....
        /*0240*/ 	.word	0x000026e0


	//   ....[10]....
        /*0244*/ 	.word	0x00002740


	//   ....[11]....
        /*0248*/ 	.word	0x00002c40


	//   ....[12]....
        /*024c*/ 	.word	0x00002d20


	//   ....[13]....
        /*0250*/ 	.word	0x00002db0


	//   ....[14]....
        /*0254*/ 	.word	0x00002e20


	//   ....[15]....
        /*0258*/ 	.word	0x00002ee0


	//   ....[16]....
        /*025c*/ 	.word	0x00002f90


	//   ....[17]....
        /*0260*/ 	.word	0x00003040


	//   ....[18]....
        /*0264*/ 	.word	0x00003110


	//   ....[19]....
        /*0268*/ 	.word	0x00003120


	//   ....[20]....
        /*026c*/ 	.word	0x00003270


	//   ....[21]....
        /*0270*/ 	.word	0x00003360


	//   ....[22]....
        /*0274*/ 	.word	0x000033e0


	//   ....[23]....
        /*0278*/ 	.word	0x00003470


	//   ....[24]....
        /*027c*/ 	.word	0x00003530


	//   ....[25]....
        /*0280*/ 	.word	0x000035d0


	//   ....[26]....
        /*0284*/ 	.word	0x00003670


	//   ....[27]....
        /*0288*/ 	.word	0x00003710


	//   ....[28]....
        /*028c*/ 	.word	0x000037c0


	//   ....[29]....
        /*0290*/ 	.word	0x00005350


	//   ....[30]....
        /*0294*/ 	.word	0x00006800


	//   ....[31]....
        /*0298*/ 	.word	0x00006fd0


	//   ....[32]....
        /*029c*/ 	.word	0x00007050


	//   ....[33]....
        /*02a0*/ 	.word	0x000070b0


	//   ....[34]....
        /*02a4*/ 	.word	0x00007110


	//   ....[35]....
        /*02a8*/ 	.word	0x00007170


	//   ....[36]....
        /*02ac*/ 	.word	0x00008570


	//   ....[37]....
        /*02b0*/ 	.word	0x000085d0


	//   ....[38]....
        /*02b4*/ 	.word	0x00008630


	//   ....[39]....
        /*02b8*/ 	.word	0x00008690


	//   ....[40]....
        /*02bc*/ 	.word	0x000086f0


	//   ....[41]....
        /*02c0*/ 	.word	0x00008c00


	//   ....[42]....
        /*02c4*/ 	.word	0x00008ce0


	//   ....[43]....
        /*02c8*/ 	.word	0x00008d70


	//   ....[44]....
        /*02cc*/ 	.word	0x00008df0


	//   ....[45]....
        /*02d0*/ 	.word	0x00008eb0


	//   ....[46]....
        /*02d4*/ 	.word	0x00008f80


	//   ....[47]....
        /*02d8*/ 	.word	0x00009040


	//   ....[48]....
        /*02dc*/ 	.word	0x00009120


	//   ....[49]....
        /*02e0*/ 	.word	0x00009130


	//   ....[50]....
        /*02e4*/ 	.word	0x00009260


	//   ....[51]....
        /*02e8*/ 	.word	0x00009340


	//   ....[52]....
        /*02ec*/ 	.word	0x000093c0


	//   ....[53]....
        /*02f0*/ 	.word	0x00009450


	//   ....[54]....
        /*02f4*/ 	.word	0x00009510


	//   ....[55]....
        /*02f8*/ 	.word	0x000095d0


	//   ....[56]....
        /*02fc*/ 	.word	0x00009690


	//   ....[57]....
        /*0300*/ 	.word	0x00009750


	//   ....[58]....
        /*0304*/ 	.word	0x00009830


	//   ....[59]....
        /*0308*/ 	.word	0x0000b430


	//   ....[60]....
        /*030c*/ 	.word	0x0000c470


	//   ....[61]....
        /*0310*/ 	.word	0x0000c4f0


	//   ....[62]....
        /*0314*/ 	.word	0x0000c580


	//   ....[63]....
        /*0318*/ 	.word	0x0000c650


	//   ....[64]....
        /*031c*/ 	.word	0x0000c750


	//   ....[65]....
        /*0320*/ 	.word	0x0000c840


	//   ....[66]....
        /*0324*/ 	.word	0x0000c930


	//   ....[67]....
        /*0328*/ 	.word	0x0000ca60


	//   ....[68]....
        /*032c*/ 	.word	0x0000ca90


	//   ....[69]....
        /*0330*/ 	.word	0x0000cba0


	//   ....[70]....
        /*0334*/ 	.word	0x0000cc20


	//   ....[71]....
        /*0338*/ 	.word	0x0000cca0


	//   ....[72]....
        /*033c*/ 	.word	0x0000cd90


	//   ....[73]....
        /*0340*/ 	.word	0x0000ce80


	//   ....[74]....
        /*0344*/ 	.word	0x0000cf60


	//   ....[75]....
        /*0348*/ 	.word	0x0000d040


	//   ....[76]....
        /*034c*/ 	.word	0x0000d120


	//   ....[77]....
        /*0350*/ 	.word	0x0000d210


	//   ....[78]....
        /*0354*/ 	.word	0x0000d2b0


	//   ....[79]....
        /*0358*/ 	.word	0x0000d330


	//   ....[80]....
        /*035c*/ 	.word	0x0000d3c0


	//   ....[81]....
        /*0360*/ 	.word	0x0000d490


	//   ....[82]....
        /*0364*/ 	.word	0x0000d5a0


	//   ....[83]....
        /*0368*/ 	.word	0x0000d670


	//   ....[84]....
        /*036c*/ 	.word	0x0000d760


	//   ....[85]....
        /*0370*/ 	.word	0x0000d890


	//   ....[86]....
        /*0374*/ 	.word	0x0000d980


	//   ....[87]....
        /*0378*/ 	.word	0x0000da10


	//   ....[88]....
        /*037c*/ 	.word	0x0000da90


	//   ....[89]....
        /*0380*/ 	.word	0x0000db20


	//   ....[90]....
        /*0384*/ 	.word	0x0000dc00


	//   ....[91]....
        /*0388*/ 	.word	0x0000dd00


	//   ....[92]....
        /*038c*/ 	.word	0x0000de00


	//   ....[93]....
        /*0390*/ 	.word	0x0000df00


	//   ....[94]....
        /*0394*/ 	.word	0x0000e000


	//   ....[95]....
        /*0398*/ 	.word	0x0000e030


	//----- nvinfo : EIATTR_VRC_CTA_INIT_COUNT
	.align		4
.L_188:
        /*039c*/ 	.byte	0x02, 0x4a
	.zero		1
	.zero		1


	//----- nvinfo : EIATTR_EXIT_INSTR_OFFSETS
	.align		4
        /*03a0*/ 	.byte	0x04, 0x1c
        /*03a2*/ 	.short	(.L_190 - .L_189)


	//   ....[0]....
.L_189:
        /*03a4*/ 	.word	0x000058e0


	//   ....[1]....
        /*03a8*/ 	.word	0x00005900


	//   ....[2]....
        /*03ac*/ 	.word	0x0000c3f0


	//   ....[3]....
        /*03b0*/ 	.word	0x0000c420


	//----- nvinfo : EIATTR_MAX_THREADS
	.align		4
.L_190:
        /*03b4*/ 	.byte	0x04, 0x05
        /*03b6*/ 	.short	(.L_192 - .L_191)
.L_191:
        /*03b8*/ 	.word	0x000000c0
        /*03bc*/ 	.word	0x00000001
        /*03c0*/ 	.word	0x00000001


	//----- nvinfo : EIATTR_CRS_STACK_SIZE
	.align		4
.L_192:
        /*03c4*/ 	.byte	0x04, 0x1e
        /*03c6*/ 	.short	(.L_194 - .L_193)
.L_193:
        /*03c8*/ 	.word	0x00000000


	//----- nvinfo : EIATTR_CBANK_PARAM_SIZE
	.align		4
.L_194:
        /*03cc*/ 	.byte	0x03, 0x19
        /*03ce*/ 	.short	0x0034


	//----- nvinfo : EIATTR_PARAM_CBANK
	.align		4
        /*03d0*/ 	.byte	0x04, 0x0a
        /*03d2*/ 	.short	(.L_196 - .L_195)
	.align		4
.L_195:
        /*03d4*/ 	.word	index@(.nv.constant0._ZN3cub18CUB_300001_SM_10006detail4scan16DeviceScanKernelINS2_10policy_hubIbibjN4cuda3std3__44plusIvEEE10Policy1000EN6thrust24THRUST_300001_SM_1000_NS10device_ptrIbEENSE_IiEENS0_13ScanTileStateIbLb1EEES9_NS1_10InputValueIbPbEEjbLb0EbEEvT0_T1_T2_iT3_T4_T5_)
        /*03d8*/ 	.short	0x0380
        /*03da*/ 	.short	0x0034


	//----- nvinfo : EIATTR_SW_WAR
	.align		4
.L_196:
        /*03dc*/ 	.byte	0x04, 0x36
        /*03de*/ 	.short	(.L_198 - .L_197)
.L_197:
        /*03e0*/ 	.word	0x00000008
.L_198:


//--------------------- .nv.info._ZN3cub18CUB_300001_SM_10006detail4scan20DeviceScanInitKernelINS0_13ScanTileStateIbLb1EEEEEvT_i --------------------------
	.section	.nv.info._ZN3cub18CUB_300001_SM_10006detail4scan20DeviceScanInitKernelINS0_13ScanTileStateIbLb1EEEEEvT_i,"",@"SHT_CUDA_INFO"
	.sectionflags	@""
	.align	4


	//----- nvinfo : EIATTR_CUDA_API_VERSION
	.align		4
        /*0000*/ 	.byte	0x04, 0x37
        /*0002*/ 	.short	(.L_200 - .L_199)
.L_199:
        /*0004*/ 	.word	0x00000082


	//----- nvinfo : EIATTR_KPARAM_INFO
	.align		4
.L_200:
        /*0008*/ 	.byte	0x04, 0x17
        /*000a*/ 	.short	(.L_202 - .L_201)
.L_201:
        /*000c*/ 	.word	0x00000000
        /*0010*/ 	.short	0x0001
        /*0012*/ 	.short	0x0008
        /*0014*/ 	.byte	0x00, 0xf0, 0x11, 0x00


	//----- nvinfo : EIATTR_KPARAM_INFO
	.align		4
.L_202:
        /*0018*/ 	.byte	0x04, 0x17
        /*001a*/ 	.short	(.L_204 - .L_203)
.L_203:
        /*001c*/ 	.word	0x00000000
        /*0020*/ 	.short	0x0000
        /*0022*/ 	.short	0x0000
        /*0024*/ 	.byte	0x00, 0xf0, 0x21, 0x00


	//----- nvinfo : EIATTR_SPARSE_MMA_MASK
	.align		4
.L_204:
        /*0028*/ 	.byte	0x03, 0x50
        /*002a*/ 	.short	0x0000


	//----- nvinfo : EIATTR_MAXREG_COUNT
	.align		4
        /*002c*/ 	.byte	0x03, 0x1b
        /*002e*/ 	.short	0x00ff


	//----- nvinfo : EIATTR_MERCURY_ISA_VERSION
	.align		4
        /*0030*/ 	.byte	0x03, 0x5f
        /*0032*/ 	.short	0x0101


	//----- nvinfo : EIATTR_VRC_CTA_INIT_COUNT
	.align		4
        /*0034*/ 	.byte	0x02, 0x4a
	.zero		1
	.zero		1


	//----- nvinfo : EIATTR_EXIT_INSTR_OFFSETS
	.align		4
        /*0038*/ 	.byte	0x04, 0x1c
        /*003a*/ 	.short	(.L_206 - .L_205)


	//   ....[0]....
.L_205:
        /*003c*/ 	.word	0x000000e0


	//   ....[1]....
        /*0040*/ 	.word	0x00000120


	//----- nvinfo : EIATTR_CBANK_PARAM_SIZE
	.align		4
.L_206:
        /*0044*/ 	.byte	0x03, 0x19
        /*0046*/ 	.short	0x000c


	//----- nvinfo : EIATTR_PARAM_CBANK
	.align		4
        /*0048*/ 	.byte	0x04, 0x0a
        /*004a*/ 	.short	(.L_208 - .L_207)
	.align		4
.L_207:
        /*004c*/ 	.word	index@(.nv.constant0._ZN3cub18CUB_300001_SM_10006detail4scan20DeviceScanInitKernelINS0_13ScanTileStateIbLb1EEEEEvT_i)
        /*0050*/ 	.short	0x0380
        /*0052*/ 	.short	0x000c


	//----- nvinfo : EIATTR_SW_WAR
	.align		4
.L_208:
        /*0054*/ 	.byte	0x04, 0x36
        /*0056*/ 	.short	(.L_210 - .L_209)
.L_209:
        /*0058*/ 	.word	0x00000008
.L_210:


//--------------------- .nv.info._ZN3cub18CUB_300001_SM_10006detail11EmptyKernelIvEEvv --------------------------
	.section	.nv.info._ZN3cub18CUB_300001_SM_10006detail11EmptyKernelIvEEvv,"",@"SHT_CUDA_INFO"
	.sectionflags	@""
	.align	4


	//----- nvinfo : EIATTR_CUDA_API_VERSION
	.align		4
        /*0000*/ 	.byte	0x04, 0x37
        /*0002*/ 	.short	(.L_212 - .L_211)
.L_211:
        /*0004*/ 	.word	0x00000082


	//----- nvinfo : EIATTR_SPARSE_MMA_MASK
	.align		4
.L_212:
        /*0008*/ 	.byte	0x03, 0x50
        /*000a*/ 	.short	0x0000


	//----- nvinfo : EIATTR_MAXREG_COUNT
	.align		4
        /*000c*/ 	.byte	0x03, 0x1b
        /*000e*/ 	.short	0x00ff


	//----- nvinfo : EIATTR_MERCURY_ISA_VERSION
	.align		4
        /*0010*/ 	.byte	0x03, 0x5f
        /*0012*/ 	.short	0x0101


	//----- nvinfo : EIATTR_VRC_CTA_INIT_COUNT
	.align		4
        /*0014*/ 	.byte	0x02, 0x4a
	.zero		1
	.zero		1


	//----- nvinfo : EIATTR_EXIT_INSTR_OFFSETS
	.align		4
        /*0018*/ 	.byte	0x04, 0x1c
        /*001a*/ 	.short	(.L_214 - .L_213)


	//   ....[0]....
.L_213:
        /*001c*/ 	.word	0x00000010


	//----- nvinfo : EIATTR_SW_WAR
	.align		4
.L_214:
        /*0020*/ 	.byte	0x04, 0x36
        /*0022*/ 	.short	(.L_216 - .L_215)
.L_215:
        /*0024*/ 	.word	0x00000008
.L_216:


//--------------------- .nv.info._ZN6thrust24THRUST_300001_SM_1000_NS8cuda_cub4core6detail13_kernel_agentINS1_8__reduce11ReduceAgentIPN4cuda3std3__45tupleIJilEEESC_SB_lNS1_9__extrema9arg_max_fIilNS9_4lessIiEEEEEEJSC_SC_iSH_EEEvDpT0_ --------------------------
	.section	.nv.info._ZN6thrust24THRUST_300001_SM_1000_NS8cuda_cub4core6detail13_kernel_agentINS1_8__reduce11ReduceAgentIPN4cuda3std3__45tupleIJilEEESC_SB_lNS1_9__extrema9arg_max_fIilNS9_4lessIiEEEEEEJSC_SC_iSH_EEEvDpT0_,"",@"SHT_CUDA_INFO"
	.sectionflags	@""
	.align	4


	//----- nvinfo : EIATTR_CUDA_API_VERSION
	.align		4
        /*0000*/ 	.byte	0x04, 0x37
        /*0002*/ 	.short	(.L_218 - .L_217)
.L_217:
        /*0004*/ 	.word	0x00000082


	//----- nvinfo : EIATTR_KPARAM_INFO
	.align		4
.L_218:
        /*0008*/ 	.byte	0x04, 0x17
        /*000a*/ 	.short	(.L_220 - .L_219)
.L_219:
        /*000c*/ 	.word	0x00000000
        /*0010*/ 	.short	0x0003
        /*0012*/ 	.short	0x0014
        /*0014*/ 	.byte	0x00, 0xf0, 0x05, 0x00


	//----- nvinfo : EIATTR_KPARAM_INFO
	.align		4
.L_220:
        /*0018*/ 	.byte	0x04, 0x17
        /*001a*/ 	.short	(.L_222 - .L_221)
.L_221:
        /*001c*/ 	.word	0x00000000
        /*0020*/ 	.short	0x0002
        /*0022*/ 	.short	0x0010
        /*0024*/ 	.byte	0x00, 0xf0, 0x11, 0x00


	//----- nvinfo : EIATTR_KPARAM_INFO
	.align		4
.L_222:
        /*0028*/ 	.byte	0x04, 0x17
        /*002a*/ 	.short	(.L_224 - .L_223)
.L_223:
        /*002c*/ 	.word	0x00000000
        /*0030*/ 	.short	0x0001
        /*0032*/ 	.short	0x0008
        /*0034*/ 	.byte	0x00, 0xf5, 0x21, 0x00


	//----- nvinfo : EIATTR_KPARAM_INFO
	.align		4
.L_224:
        /*0038*/ 	.byte	0x04, 0x17
        /*003a*/ 	.short	(.L_226 - .L_225)
.L_225:
        /*003c*/ 	.word	0x00000000
        /*0040*/ 	.short	0x0000
        /*0042*/ 	.short	0x0000
        /*0044*/ 	.byte	0x00, 0xf5, 0x21, 0x00


	//----- nvinfo : EIATTR_SPARSE_MMA_MASK
	.align		4
.L_226:
        /*0048*/ 	.byte	0x03, 0x50
        /*004a*/ 	.short	0x0000


	//----- nvinfo : EIATTR_MAXREG_COUNT
	.align		4
        /*004c*/ 	.byte	0x03, 0x1b
        /*004e*/ 	.short	0x00ff


	//----- nvinfo : EIATTR_NUM_BARRIERS
	.align		4
        /*0050*/ 	.byte	0x02, 0x4c
        /*0052*/ 	.byte	0x01
	.zero		1


	//----- nvinfo : EIATTR_MERCURY_ISA_VERSION
	.align		4
        /*0054*/ 	.byte	0x03, 0x5f
        /*0056*/ 	.short	0x0101


	//----- nvinfo : EIATTR_COOP_GROUP_MASK_REGIDS
	.align		4
        /*0058*/ 	.byte	0x04, 0x29
        /*005a*/ 	.short	(.L_228 - .L_227)


	//   ....[0]....
.L_227:
        /*005c*/ 	.word	0xffffffff


	//   ....[1]....
        /*0060*/ 	.word	0xffffffff


	//   ....[2]....
        /*0064*/ 	.word	0xffffffff


	//   ....[3]....
        /*0068*/ 	.word	0xffffffff


	//   ....[4]....
        /*006c*/ 	.word	0xffffffff


	//   ....[5]....
        /*0070*/ 	.word	0xffffffff


	//   ....[6]....
        /*0074*/ 	.word	0xffffffff


	//   ....[7]....
        /*0078*/ 	.word	0xffffffff


	//   ....[8]....
        /*007c*/ 	.word	0xffffffff


	//   ....[9]....
        /*0080*/ 	.word	0xffffffff


	//   ....[10]....
        /*0084*/ 	.word	0xffffffff


	//   ....[11]....
        /*0088*/ 	.word	0xffffffff


	//   ....[12]....
        /*008c*/ 	.word	0xffffffff


	//   ....[13]....
        /*0090*/ 	.word	0xffffffff


	//   ....[14]....
        /*0094*/ 	.word	0xffffffff


	//   ....[15]....
        /*0098*/ 	.word	0xffffffff


	//   ....[16]....
        /*009c*/ 	.word	0xffffffff


	//   ....[17]....
        /*00a0*/ 	.word	0xffffffff


	//   ....[18]....
        /*00a4*/ 	.word	0xffffffff


	//   ....[19]....
        /*00a8*/ 	.word	0xffffffff


	//   ....[20]....
        /*00ac*/ 	.word	0xffffffff


	//   ....[21]....
        /*00b0*/ 	.word	0xffffffff


	//   ....[22]....
        /*00b4*/ 	.word	0xffffffff


	//   ....[23]....
        /*00b8*/ 	.word	0xffffffff


	//   ....[24]....
        /*00bc*/ 	.word	0xffffffff


	//   ....[25]....
        /*00c0*/ 	.word	0xffffffff


	//   ....[26]....
        /*00c4*/ 	.word	0xffffffff


	//   ....[27]....
        /*00c8*/ 	.word	0xffffffff


	//   ....[28]....
        /*00cc*/ 	.word	0xffffffff


	//   ....[29]....
        /*00d0*/ 	.word	0xffffffff


	//   ....[30]....
        /*00d4*/ 	.word	0xffffffff


	//   ....[31]....
        /*00d8*/ 	.word	0xffffffff


	//   ....[32]....
        /*00dc*/ 	.word	0xffffffff


	//   ....[33]....
        /*00e0*/ 	.word	0xffffffff


	//   ....[34]....
        /*00e4*/ 	.word	0xffffffff


	//   ....[35]....
        /*00e8*/ 	.word	0xffffffff


	//   ....[36]....
        /*00ec*/ 	.word	0xffffffff


	//   ....[37]....
        /*00f0*/ 	.word	0xffffffff


	//   ....[38]....
        /*00f4*/ 	.word	0xffffffff


	//   ....[39]....
        /*00f8*/ 	.word	0xffffffff


	//   ....[40]....
        /*00fc*/ 	.word	0xffffffff


	//   ....[41]....
        /*0100*/ 	.word	0xffffffff


	//   ....[42]....
        /*0104*/ 	.word	0xffffffff


	//   ....[43]....
        /*0108*/ 	.word	0xffffffff


	//   ....[44]....
        /*010c*/ 	.word	0xffffffff


	//----- nvinfo : EIATTR_COOP_GROUP_INSTR_OFFSETS
	.align		4
.L_228:
        /*0110*/ 	.byte	0x04, 0x28
        /*0112*/ 	.short	(.L_230 - .L_229)


	//   ....[0]....
.L_229:
        /*0114*/ 	.word	0x00000a60


	//   ....[1]....
        /*0118*/ 	.word	0x00000a90


	//   ....[2]....
        /*011c*/ 	.word	0x00000aa0


	//   ....[3]....
        /*0120*/ 	.word	0x00000c00


	//   ....[4]....
        /*0124*/ 	.word	0x00000c40


	//   ....[5]....
        /*0128*/ 	.word	0x00000c80


	//   ....[6]....
        /*012c*/ 	.word	0x00000dc0


	//   ....[7]....
        /*0130*/ 	.word	0x00000df0


	//   ....[8]....
        /*0134*/ 	.word	0x00000e20


	//   ....[9]....
        /*0138*/ 	.word	0x00000f50


	//   ....[10]....
        /*013c*/ 	.word	0x00000f80


	//   ....[11]....
        /*0140*/ 	.word	0x00000fb0


	//   ....[12]....
        /*0144*/ 	.word	0x000010e0


	//   ....[13]....
        /*0148*/ 	.word	0x00001110


	//   ....[14]....
        /*014c*/ 	.word	0x00001140


	//   ....[15]....
        /*0150*/ 	.word	0x00001d00


	//   ....[16]....
        /*0154*/ 	.word	0x00001d10


	//   ....[17]....
        /*0158*/ 	.word	0x00001d20


	//   ....[18]....
        /*015c*/ 	.word	0x00001ef0


	//   ....[19]....
        /*0160*/ 	.word	0x00001f30


	//   ....[20]....
        /*0164*/ 	.word	0x00001f60


	//   ....[21]....
        /*0168*/ 	.word	0x00002090


	//   ....[22]....
        /*016c*/ 	.word	0x000020c0


	//   ....[23]....
        /*0170*/ 	.word	0x000020f0


	//   ....[24]....
        /*0174*/ 	.word	0x00002220


	//   ....[25]....
        /*0178*/ 	.word	0x00002250


	//   ....[26]....
        /*017c*/ 	.word	0x00002280


	//   ....[27]....
        /*0180*/ 	.word	0x000023b0


	//   ....[28]....
        /*0184*/ 	.word	0x000023e0


	//   ....[29]....
        /*0188*/ 	.word	0x00002410


	//   ....[30]....
        /*018c*/ 	.word	0x00004a60


	//   ....[31]....
        /*0190*/ 	.word	0x00004a80


	//   ....[32]....
        /*0194*/ 	.word	0x00004a90


	//   ....[33]....
        /*0198*/ 	.word	0x00004c30


	//   ....[34]....
        /*019c*/ 	.word	0x00004c60


	//   ....[35]....
        /*01a0*/ 	.word	0x00004c90


	//   ....[36]....
        /*01a4*/ 	.word	0x00004dc0


	//   ....[37]....
        /*01a8*/ 	.word	0x00004df0


	//   ....[38]....
        /*01ac*/ 	.word	0x00004e20


	//   ....[39]....
        /*01b0*/ 	.word	0x00004f50


	//   ....[40]....
        /*01b4*/ 	.word	0x00004f80


	//   ....[41]....
        /*01b8*/ 	.word	0x00004fb0


	//   ....[42]....
        /*01bc*/ 	.word	0x000050e0


	//   ....[43]....
        /*01c0*/ 	.word	0x00005110


	//   ....[44]....
        /*01c4*/ 	.word	0x00005140


	//----- nvinfo : EIATTR_VRC_CTA_INIT_COUNT
	.align		4
.L_230:
        /*01c8*/ 	.byte	0x02, 0x4a
	.zero		1
	.zero		1


	//----- nvinfo : EIATTR_EXIT_INSTR_OFFSETS
	.align		4
        /*01cc*/ 	.byte	0x04, 0x1c
        /*01ce*/ 	.short	(.L_232 - .L_231)


	//   ....[0]....
.L_231:
        /*01d0*/ 	.word	0x00000030


	//   ....[1]....
        /*01d4*/ 	.word	0x00005c50


	//   ....[2]....
        /*01d8*/ 	.word	0x00005cc0


	//----- nvinfo : EIATTR_MAX_THREADS
	.align		4
.L_232:
        /*01dc*/ 	.byte	0x04, 0x05
        /*01de*/ 	.short	(.L_234 - .L_233)
.L_233:
        /*01e0*/ 	.word	0x00000100
        /*01e4*/ 	.word	0x00000001
        /*01e8*/ 	.word	0x00000001


	//----- nvinfo : EIATTR_CRS_STACK_SIZE
	.align		4
.L_234:
        /*01ec*/ 	.byte	0x04, 0x1e
        /*01ee*/ 	.short	(.L_236 - .L_235)
.L_235:
        /*01f0*/ 	.word	0x00000000


	//----- nvinfo : EIATTR_CBANK_PARAM_SIZE
	.align		4
.L_236:
        /*01f4*/ 	.byte	0x03, 0x19
        /*01f6*/ 	.short	0x0015


	//----- nvinfo : EIATTR_PARAM_CBANK
	.align		4
        /*01f8*/ 	.byte	0x04, 0x0a
        /*01fa*/ 	.short	(.L_238 - .L_237)
	.align		4
.L_237:
        /*01fc*/ 	.word	index@(.nv.constant0._ZN6thrust24THRUST_300001_SM_1000_NS8cuda_cub4core6detail13_kernel_agentINS1_8__reduce11ReduceAgentIPN4cuda3std3__45tupleIJilEEESC_SB_lNS1_9__extrema9arg_max_fIilNS9_4lessIiEEEEEEJSC_SC_iSH_EEEvDpT0_)
        /*0200*/ 	.short	0x0380
        /*0202*/ 	.short	0x0015


	//----- nvinfo : EIATTR_SW_WAR
	.align		4
.L_238:
        /*0204*/ 	.byte	0x04, 0x36
        /*0206*/ 	.short	(.L_240 - .L_239)
.L_239:
        /*0208*/ 	.word	0x00000008
.L_240:


//--------------------- .nv.info._ZN6thrust24THRUST_300001_SM_1000_NS8cuda_cub4core6detail13_kernel_agentINS1_8__reduce10DrainAgentIlEEJN3cub18CUB_300001_SM_10009GridQueueIyEElEEEvDpT0_ --------------------------
	.section	.nv.info._ZN6thrust24THRUST_300001_SM_1000_NS8cuda_cub4core6detail13_kernel_agentINS1_8__reduce10DrainAgentIlEEJN3cub18CUB_300001_SM_10009GridQueueIyEElEEEvDpT0_,"",@"SHT_CUDA_INFO"
	.sectionflags	@""
	.align	4


	//----- nvinfo : EIATTR_CUDA_API_VERSION
	.align		4
        /*0000*/ 	.byte	0x04, 0x37
        /*0002*/ 	.short	(.L_242 - .L_241)
.L_241:
        /*0004*/ 	.word	0x00000082


	//----- nvinfo : EIATTR_KPARAM_INFO
	.align		4
.L_242:
        /*0008*/ 	.byte	0x04, 0x17
        /*000a*/ 	.short	(.L_244 - .L_243)
.L_243:
        /*000c*/ 	.word	0x00000000
        /*0010*/ 	.short	0x0001
        /*0012*/ 	.short	0x0008
        /*0014*/ 	.byte	0x00, 0xf0, 0x21, 0x00


	//----- nvinfo : EIATTR_KPARAM_INFO
	.align		4
.L_244:
        /*0018*/ 	.byte	0x04, 0x17
        /*001a*/ 	.short	(.L_246 - .L_245)
.L_245:
        /*001c*/ 	.word	0x00000000
        /*0020*/ 	.short	0x0000
        /*0022*/ 	.short	0x0000
        /*0024*/ 	.byte	0x00, 0xf0, 0x21, 0x00


	//----- nvinfo : EIATTR_SPARSE_MMA_MASK
	.align		4
.L_246:
        /*0028*/ 	.byte	0x03, 0x50
        /*002a*/ 	.short	0x0000


	//----- nvinfo : EIATTR_MAXREG_COUNT
	.align		4
        /*002c*/ 	.byte	0x03, 0x1b
        /*002e*/ 	.short	0x00ff


	//----- nvinfo : EIATTR_MERCURY_ISA_VERSION
	.align		4
        /*0030*/ 	.byte	0x03, 0x5f
        /*0032*/ 	.short	0x0101


	//----- nvinfo : EIATTR_VRC_CTA_INIT_COUNT
	.align		4
        /*0034*/ 	.byte	0x02, 0x4a
	.zero		1
	.zero		1


	//----- nvinfo : EIATTR_EXIT_INSTR_OFFSETS
	.align		4
        /*0038*/ 	.byte	0x04, 0x1c
        /*003a*/ 	.short	(.L_248 - .L_247)


	//   ....[0]....
.L_247:
        /*003c*/ 	.word	0x00000060


	//----- nvinfo : EIATTR_MAX_THREADS
	.align		4
.L_248:
        /*0040*/ 	.byte	0x04, 0x05
        /*0042*/ 	.short	(.L_250 - .L_249)
.L_249:
        /*0044*/ 	.word	0x00000001
        /*0048*/ 	.word	0x00000001
        /*004c*/ 	.word	0x00000001


	//----- nvinfo : EIATTR_CBANK_PARAM_SIZE
	.align		4
.L_250:
        /*0050*/ 	.byte	0x03, 0x19
        /*0052*/ 	.short	0x0010


	//----- nvinfo : EIATTR_PARAM_CBANK
	.align		4
        /*0054*/ 	.byte	0x04, 0x0a
        /*0056*/ 	.short	(.L_252 - .L_251)
	.align		4
.L_251:
        /*0058*/ 	.word	index@(.nv.constant0._ZN6thrust24THRUST_300001_SM_1000_NS8cuda_cub4core6detail13_kernel_agentINS1_8__reduce10DrainAgentIlEEJN3cub18CUB_300001_SM_10009GridQueueIyEElEEEvDpT0_)
        /*005c*/ 	.short	0x0380
        /*005e*/ 	.short	0x0010


	//----- nvinfo : EIATTR_SW_WAR
	.align		4
.L_252:
        /*0060*/ 	.byte	0x04, 0x36
        /*0062*/ 	.short	(.L_254 - .L_253)
.L_253:
        /*0064*/ 	.word	0x00000008
.L_254:


//--------------------- .nv.info._ZN6thrust24THRUST_300001_SM_1000_NS8cuda_cub4core6detail13_kernel_agentINS1_8__reduce11ReduceAgentINS0_12zip_iteratorIN4cuda3std3__45tupleIJNS0_10device_ptrIiEENS0_17counting_iteratorIlNS0_11use_defaultESF_SF_EEEEEEEPNSB_IJilEEESJ_lNS1_9__extrema9arg_max_fIilNSA_4lessIiEEEEEEJSI_SK_lN3cub18CUB_300001_SM_100013GridEvenShareIlEENSS_9GridQueueIyEESP_EEEvDpT0_ --------------------------
	.section	.nv.info._ZN6thrust24THRUST_300001_SM_1000_NS8cuda_cub4core6detail13_kernel_agentINS1_8__reduce11ReduceAgentINS0_12zip_iteratorIN4cuda3std3__45tupleIJNS0_10device_ptrIiEENS0_17counting_iteratorIlNS0_11use_defaultESF_SF_EEEEEEEPNSB_IJilEEESJ_lNS1_9__extrema9arg_max_fIilNSA_4lessIiEEEEEEJSI_SK_lN3cub18CUB_300001_SM_100013GridEvenShareIlEENSS_9GridQueueIyEESP_EEEvDpT0_,"",@"SHT_CUDA_INFO"
	.sectionflags	@""
	.align	4


	//----- nvinfo : EIATTR_CUDA_API_VERSION
	.align		4
        /*0000*/ 	.byte	0x04, 0x37
        /*0002*/ 	.short	(.L_256 - .L_255)
.L_255:
        /*0004*/ 	.word	0x00000082


	//----- nvinfo : EIATTR_KPARAM_INFO
	.align		4
.L_256:
        /*0008*/ 	.byte	0x04, 0x17
        /*000a*/ 	.short	(.L_258 - .L_257)
.L_257:
        /*000c*/ 	.word	0x00000000
        /*0010*/ 	.short	0x0005
        /*0012*/ 	.short	0x0070
        /*0014*/ 	.byte	0x00, 0xf0, 0x05, 0x00


	//----- nvinfo : EIATTR_KPARAM_INFO
	.align		4
.L_258:
        /*0018*/ 	.byte	0x04, 0x17
        /*001a*/ 	.short	(.L_260 - .L_259)
.L_259:
        /*001c*/ 	.word	0x00000000
        /*0020*/ 	.short	0x0004
        /*0022*/ 	.short	0x0068
        /*0024*/ 	.byte	0x00, 0xf0, 0x21, 0x00


	//----- nvinfo : EIATTR_KPARAM_INFO
	.align		4
.L_260:
        /*0028*/ 	.byte	0x04, 0x17
        /*002a*/ 	.short	(.L_262 - .L_261)
.L_261:
        /*002c*/ 	.word	0x00000000
        /*0030*/ 	.short	0x0003
        /*0032*/ 	.short	0x0020
        /*0034*/ 	.byte	0x00, 0xf0, 0x21, 0x01


	//----- nvinfo : EIATTR_KPARAM_INFO
	.align		4
.L_262:
        /*0038*/ 	.byte	0x04, 0x17
        /*003a*/ 	.short	(.L_264 - .L_263)
.L_263:
        /*003c*/ 	.word	0x00000000
        /*0040*/ 	.short	0x0002
        /*0042*/ 	.short	0x0018
        /*0044*/ 	.byte	0x00, 0xf0, 0x21, 0x00


	//----- nvinfo : EIATTR_KPARAM_INFO
	.align		4
.L_264:
        /*0048*/ 	.byte	0x04, 0x17
        /*004a*/ 	.short	(.L_266 - .L_265)
.L_265:
        /*004c*/ 	.word	0x00000000
        /*0050*/ 	.short	0x0001
        /*0052*/ 	.short	0x0010
        /*0054*/ 	.byte	0x00, 0xf5, 0x21, 0x00


	//----- nvinfo : EIATTR_KPARAM_INFO
	.align		4
.L_266:
        /*0058*/ 	.byte	0x04, 0x17
        /*005a*/ 	.short	(.L_268 - .L_267)
.L_267:
        /*005c*/ 	.word	0x00000000
        /*0060*/ 	.short	0x0000
        /*0062*/ 	.short	0x0000
        /*0064*/ 	.byte	0x00, 0xf0, 0x41, 0x00


	//----- nvinfo : EIATTR_SPARSE_MMA_MASK
	.align		4
.L_268:
        /*0068*/ 	.byte	0x03, 0x50
        /*006a*/ 	.short	0x0000


	//----- nvinfo : EIATTR_MAXREG_COUNT
	.align		4
        /*006c*/ 	.byte	0x03, 0x1b
        /*006e*/ 	.short	0x00ff


	//----- nvinfo : EIATTR_NUM_BARRIERS
	.align		4
        /*0070*/ 	.byte	0x02, 0x4c
        /*0072*/ 	.byte	0x01
	.zero		1


	//----- nvinfo : EIATTR_MERCURY_ISA_VERSION
	.align		4
        /*0074*/ 	.byte	0x03, 0x5f
        /*0076*/ 	.short	0x0101


	//----- nvinfo : EIATTR_COOP_GROUP_MASK_REGIDS
	.align		4
        /*0078*/ 	.byte	0x04, 0x29
        /*007a*/ 	.short	(.L_270 - .L_269)


	//   ....[0]....
.L_269:
        /*007c*/ 	.word	0xffffffff


	//   ....[1]....
        /*0080*/ 	.word	0xffffffff


	//   ....[2]....
        /*0084*/ 	.word	0xffffffff


	//   ....[3]....
        /*0088*/ 	.word	0xffffffff


	//   ....[4]....
        /*008c*/ 	.word	0xffffffff


	//   ....[5]....
        /*0090*/ 	.word	0xffffffff


	//   ....[6]....
        /*0094*/ 	.word	0xffffffff


	//   ....[7]....
        /*0098*/ 	.word	0xffffffff


	//   ....[8]....
        /*009c*/ 	.word	0xffffffff


	//   ....[9]....
        /*00a0*/ 	.word	0xffffffff


	//   ....[10]....
        /*00a4*/ 	.word	0xffffffff


	//   ....[11]....
        /*00a8*/ 	.word	0xffffffff


	//   ....[12]....
        /*00ac*/ 	.word	0xffffffff


	//   ....[13]....
        /*00b0*/ 	.word	0xffffffff


	//   ....[14]....
        /*00b4*/ 	.word	0xffffffff


	//   ....[15]....
        /*00b8*/ 	.word	0xffffffff


	//   ....[16]....
        /*00bc*/ 	.word	0xffffffff


	//   ....[17]....
        /*00c0*/ 	.word	0xffffffff


	//   ....[18]....
        /*00c4*/ 	.word	0xffffffff


	//   ....[19]....
        /*00c8*/ 	.word	0xffffffff


	//   ....[20]....
        /*00cc*/ 	.word	0xffffffff


	//   ....[21]....
        /*00d0*/ 	.word	0xffffffff


	//   ....[22]....
        /*00d4*/ 	.word	0xffffffff


	//   ....[23]....
        /*00d8*/ 	.word	0xffffffff


	//   ....[24]....
        /*00dc*/ 	.word	0xffffffff


	//   ....[25]....
        /*00e0*/ 	.word	0xffffffff


	//   ....[26]....
        /*00e4*/ 	.word	0xffffffff


	//   ....[27]....
        /*00e8*/ 	.word	0xffffffff


	//   ....[28]....
        /*00ec*/ 	.word	0xffffffff


	//   ....[29]....
        /*00f0*/ 	.word	0xffffffff


	//   ....[30]....
        /*00f4*/ 	.word	0xffffffff


	//   ....[31]....
        /*00f8*/ 	.word	0xffffffff


	//   ....[32]....
        /*00fc*/ 	.word	0xffffffff


	//   ....[33]....
        /*0100*/ 	.word	0xffffffff


	//   ....[34]....
        /*0104*/ 	.word	0xffffffff


	//   ....[35]....
        /*0108*/ 	.word	0xffffffff


	//   ....[36]....
        /*010c*/ 	.word	0xffffffff


	//   ....[37]....
        /*0110*/ 	.word	0xffffffff


	//   ....[38]....
        /*0114*/ 	.word	0xffffffff


	//   ....[39]....
        /*0118*/ 	.word	0xffffffff


	//   ....[40]....
        /*011c*/ 	.word	0xffffffff


	//   ....[41]....
        /*0120*/ 	.word	0xffffffff


	//   ....[42]....
        /*0124*/ 	.word	0xffffffff


	//   ....[43]....
        /*0128*/ 	.word	0xffffffff


	//   ....[44]....
        /*012c*/ 	.word	0xffffffff


	//----- nvinfo : EIATTR_COOP_GROUP_INSTR_OFFSETS
	.align		4
.L_270:
        /*0130*/ 	.byte	0x04, 0x28
        /*0132*/ 	.short	(.L_272 - .L_271)


	//   ....[0]....
.L_271:
        /*0134*/ 	.word	0x00000c20


	//   ....[1]....
        /*0138*/ 	.word	0x00000c50


	//   ....[2]....
        /*013c*/ 	.word	0x00000c60


	//   ....[3]....
        /*0140*/ 	.word	0x00000dc0


	//   ....[4]....
        /*0144*/ 	.word	0x00000e00


	//   ....[5]....
        /*0148*/ 	.word	0x00000e40


	//   ....[6]....
        /*014c*/ 	.word	0x00000f80


	//   ....[7]....
        /*0150*/ 	.word	0x00000fb0


	//   ....[8]....
        /*0154*/ 	.word	0x00000fe0


	//   ....[9]....
        /*0158*/ 	.word	0x00001110


	//   ....[10]....
        /*015c*/ 	.word	0x00001140


	//   ....[11]....
        /*0160*/ 	.word	0x00001170


	//   ....[12]....
        /*0164*/ 	.word	0x000012a0


	//   ....[13]....
        /*0168*/ 	.word	0x000012d0


	//   ....[14]....
        /*016c*/ 	.word	0x00001300


	//   ....[15]....
        /*0170*/ 	.word	0x00001eb0


	//   ....[16]....
        /*0174*/ 	.word	0x00001ec0


	//   ....[17]....
        /*0178*/ 	.word	0x00001f40


	//   ....[18]....
        /*017c*/ 	.word	0x000020c0


	//   ....[19]....
        /*0180*/ 	.word	0x000020f0


	//   ....[20]....
        /*0184*/ 	.word	0x00002120


	//   ....[21]....
        /*0188*/ 	.word	0x00002250


	//   ....[22]....
        /*018c*/ 	.word	0x00002280


	//   ....[23]....
        /*0190*/ 	.word	0x000022b0


	//   ....[24]....
        /*0194*/ 	.word	0x000023e0


	//   ....[25]....
        /*0198*/ 	.word	0x00002410


	//   ....[26]....
        /*019c*/ 	.word	0x00002440


	//   ....[27]....
        /*01a0*/ 	.word	0x00002570


	//   ....[28]....
        /*01a4*/ 	.word	0x000025a0


	//   ....[29]....
        /*01a8*/ 	.word	0x000025d0


	//   ....[30]....
        /*01ac*/ 	.word	0x000048a0


	//   ....[31]....
        /*01b0*/ 	.word	0x000048c0


	//   ....[32]....
        /*01b4*/ 	.word	0x000048d0


	//   ....[33]....
        /*01b8*/ 	.word	0x00004a70


	//   ....[34]....
        /*01bc*/ 	.word	0x00004aa0


	//   ....[35]....
        /*01c0*/ 	.word	0x00004ad0


	//   ....[36]....
        /*01c4*/ 	.word	0x00004c00


	//   ....[37]....
        /*01c8*/ 	.word	0x00004c30


	//   ....[38]....
        /*01cc*/ 	.word	0x00004c60


	//   ....[39]....
        /*01d0*/ 	.word	0x00004d90


	//   ....[40]....
        /*01d4*/ 	.word	0x00004dc0


	//   ....[41]....
        /*01d8*/ 	.word	0x00004df0


	//   ....[42]....
        /*01dc*/ 	.word	0x00004f20


	//   ....[43]....
        /*01e0*/ 	.word	0x00004f50


	//   ....[44]....
        /*01e4*/ 	.word	0x00004f80


	//----- nvinfo : EIATTR_VRC_CTA_INIT_COUNT
	.align		4
.L_272:
        /*01e8*/ 	.byte	0x02, 0x4a
	.zero		1
	.zero		1


	//----- nvinfo : EIATTR_EXIT_INSTR_OFFSETS
	.align		4
        /*01ec*/ 	.byte	0x04, 0x1c
        /*01ee*/ 	.short	(.L_274 - .L_273)


	//   ....[0]....
.L_273:
        /*01f0*/ 	.word	0x00005a90


	//   ....[1]....
        /*01f4*/ 	.word	0x00005b00


	//----- nvinfo : EIATTR_MAX_THREADS
	.align		4
.L_274:
        /*01f8*/ 	.byte	0x04, 0x05
        /*01fa*/ 	.short	(.L_276 - .L_275)
.L_275:
        /*01fc*/ 	.word	0x00000100
        /*0200*/ 	.word	0x00000001
        /*0204*/ 	.word	0x00000001


	//----- nvinfo : EIATTR_CRS_STACK_SIZE
	.align		4
.L_276:
        /*0208*/ 	.byte	0x04, 0x1e
        /*020a*/ 	.short	(.L_278 - .L_277)
.L_277:
        /*020c*/ 	.word	0x00000000


	//----- nvinfo : EIATTR_CBANK_PARAM_SIZE
	.align		4
.L_278:
        /*0210*/ 	.byte	0x03, 0x19
        /*0212*/ 	.short	0x0071


	//----- nvinfo : EIATTR_PARAM_CBANK
	.align		4
        /*0214*/ 	.byte	0x04, 0x0a
        /*0216*/ 	.short	(.L_280 - .L_279)
	.align		4
.L_279:
        /*0218*/ 	.word	index@(.nv.constant0._ZN6thrust24THRUST_300001_SM_1000_NS8cuda_cub4core6detail13_kernel_agentINS1_8__reduce11ReduceAgentINS0_12zip_iteratorIN4cuda3std3__45tupleIJNS0_10device_ptrIiEENS0_17counting_iteratorIlNS0_11use_defaultESF_SF_EEEEEEEPNSB_IJilEEESJ_lNS1_9__extrema9arg_max_fIilNSA_4lessIiEEEEEEJSI_SK_lN3cub18CUB_300001_SM_100013GridEvenShareIlEENSS_9GridQueueIyEESP_EEEvDpT0_)
        /*021c*/ 	.short	0x0380
        /*021e*/ 	.short	0x0071


	//----- nvinfo : EIATTR_SW_WAR
	.align		4
.L_280:
        /*0220*/ 	.byte	0x04, 0x36
        /*0222*/ 	.short	(.L_282 - .L_281)
.L_281:
        /*0224*/ 	.word	0x00000008
.L_282:


//--------------------- .nv.info._ZN6thrust24THRUST_300001_SM_1000_NS8cuda_cub4core6detail13_kernel_agentINS1_8__reduce11ReduceAgentINS0_12zip_iteratorIN4cuda3std3__45tupleIJNS0_10device_ptrIiEENS0_17counting_iteratorIlNS0_11use_defaultESF_SF_EEEEEEEPNSB_IJilEEESJ_lNS1_9__extrema9arg_max_fIilNSA_4lessIiEEEEEEJSI_SK_lSP_EEEvDpT0_ --------------------------
	.section	.nv.info._ZN6thrust24THRUST_300001_SM_1000_NS8cuda_cub4core6detail13_kernel_agentINS1_8__reduce11ReduceAgentINS0_12zip_iteratorIN4cuda3std3__45tupleIJNS0_10device_ptrIiEENS0_17counting_iteratorIlNS0_11use_defaultESF_SF_EEEEEEEPNSB_IJilEEESJ_lNS1_9__extrema9arg_max_fIilNSA_4lessIiEEEEEEJSI_SK_lSP_EEEvDpT0_,"",@"SHT_CUDA_INFO"
	.sectionflags	@""
	.align	4


	//----- nvinfo : EIATTR_CUDA_API_VERSION
	.align		4
        /*0000*/ 	.byte	0x04, 0x37
        /*0002*/ 	.short	(.L_284 - .L_283)
.L_283:
        /*0004*/ 	.word	0x00000082


	//----- nvinfo : EIATTR_KPARAM_INFO
	.align		4
.L_284:
        /*0008*/ 	.byte	0x04, 0x17
        /*000a*/ 	.short	(.L_286 - .L_285)
.L_285:
        /*000c*/ 	.word	0x00000000
        /*0010*/ 	.short	0x0003
        /*0012*/ 	.short	0x0020
        /*0014*/ 	.byte	0x00, 0xf0, 0x05, 0x00


	//----- nvinfo : EIATTR_KPARAM_INFO
	.align		4
.L_286:
        /*0018*/ 	.byte	0x04, 0x17
        /*001a*/ 	.short	(.L_288 - .L_287)
.L_287:
        /*001c*/ 	.word	0x00000000
        /*0020*/ 	.short	0x0002
        /*0022*/ 	.short	0x0018
        /*0024*/ 	.byte	0x00, 0xf0, 0x21, 0x00


	//----- nvinfo : EIATTR_KPARAM_INFO
	.align		4
.L_288:
        /*0028*/ 	.byte	0x04, 0x17
        /*002a*/ 	.short	(.L_290 - .L_289)
.L_289:
        /*002c*/ 	.word	0x00000000
        /*0030*/ 	.short	0x0001
        /*0032*/ 	.short	0x0010
        /*0034*/ 	.byte	0x00, 0xf5, 0x21, 0x00


	//----- nvinfo : EIATTR_KPARAM_INFO
	.align		4
.L_290:
        /*0038*/ 	.byte	0x04, 0x17
        /*003a*/ 	.short	(.L_292 - .L_291)
.L_291:
        /*003c*/ 	.word	0x00000000
        /*0040*/ 	.short	0x0000
        /*0042*/ 	.short	0x0000
        /*0044*/ 	.byte	0x00, 0xf0, 0x41, 0x00


	//----- nvinfo : EIATTR_SPARSE_MMA_MASK
	.align		4
.L_292:
        /*0048*/ 	.byte	0x03, 0x50
        /*004a*/ 	.short	0x0000


	//----- nvinfo : EIATTR_MAXREG_COUNT
	.align		4
        /*004c*/ 	.byte	0x03, 0x1b
        /*004e*/ 	.short	0x00ff


	//----- nvinfo : EIATTR_NUM_BARRIERS
	.align		4
        /*0050*/ 	.byte	0x02, 0x4c
        /*0052*/ 	.byte	0x01
	.zero		1


	//----- nvinfo : EIATTR_MERCURY_ISA_VERSION
	.align		4
        /*0054*/ 	.byte	0x03, 0x5f
        /*0056*/ 	.short	0x0101


	//----- nvinfo : EIATTR_COOP_GROUP_MASK_REGIDS
	.align		4
        /*0058*/ 	.byte	0x04, 0x29
        /*005a*/ 	.short	(.L_294 - .L_293)


	//   ....[0]....
.L_293:
        /*005c*/ 	.word	0xffffffff


	//   ....[1]....
        /*0060*/ 	.word	0xffffffff


	//   ....[2]....
        /*0064*/ 	.word	0xffffffff


	//   ....[3]....
        /*0068*/ 	.word	0xffffffff


	//   ....[4]....
        /*006c*/ 	.word	0xffffffff


	//   ....[5]....
        /*0070*/ 	.word	0xffffffff


	//   ....[6]....
        /*0074*/ 	.word	0xffffffff


	//   ....[7]....
        /*0078*/ 	.word	0xffffffff


	//   ....[8]....
        /*007c*/ 	.word	0xffffffff


	//   ....[9]....
        /*0080*/ 	.word	0xffffffff


	//   ....[10]....
        /*0084*/ 	.word	0xffffffff


	//   ....[11]....
        /*0088*/ 	.word	0xffffffff


	//   ....[12]....
        /*008c*/ 	.word	0xffffffff


	//   ....[13]....
        /*0090*/ 	.word	0xffffffff


	//   ....[14]....
        /*0094*/ 	.word	0xffffffff


	//   ....[15]....
        /*0098*/ 	.word	0xffffffff


	//   ....[16]....
        /*009c*/ 	.word	0xffffffff


	//   ....[17]....
        /*00a0*/ 	.word	0xffffffff


	//   ....[18]....
        /*00a4*/ 	.word	0xffffffff


	//   ....[19]....
        /*00a8*/ 	.word	0xffffffff


	//   ....[20]....
        /*00ac*/ 	.word	0xffffffff


	//   ....[21]....
        /*00b0*/ 	.word	0xffffffff


	//   ....[22]....
        /*00b4*/ 	.word	0xffffffff


	//   ....[23]....
        /*00b8*/ 	.word	0xffffffff


	//   ....[24]....
        /*00bc*/ 	.word	0xffffffff


	//   ....[25]....
        /*00c0*/ 	.word	0xffffffff


	//   ....[26]....
        /*00c4*/ 	.word	0xffffffff


	//   ....[27]....
        /*00c8*/ 	.word	0xffffffff


	//   ....[28]....
        /*00cc*/ 	.word	0xffffffff


	//   ....[29]....
        /*00d0*/ 	.word	0xffffffff


	//   ....[30]....
        /*00d4*/ 	.word	0xffffffff


	//   ....[31]....
        /*00d8*/ 	.word	0xffffffff


	//   ....[32]....
        /*00dc*/ 	.word	0xffffffff


	//   ....[33]....
        /*00e0*/ 	.word	0xffffffff


	//   ....[34]....
        /*00e4*/ 	.word	0xffffffff


	//   ....[35]....
        /*00e8*/ 	.word	0xffffffff


	//   ....[36]....
        /*00ec*/ 	.word	0xffffffff


	//   ....[37]....
        /*00f0*/ 	.word	0xffffffff


	//   ....[38]....
        /*00f4*/ 	.word	0xffffffff


	//   ....[39]....
        /*00f8*/ 	.word	0xffffffff


	//   ....[40]....
        /*00fc*/ 	.word	0xffffffff


	//   ....[41]....
        /*0100*/ 	.word	0xffffffff


	//   ....[42]....
        /*0104*/ 	.word	0xffffffff


	//   ....[43]....
        /*0108*/ 	.word	0xffffffff


	//   ....[44]....
        /*010c*/ 	.word	0xffffffff


	//----- nvinfo : EIATTR_COOP_GROUP_INSTR_OFFSETS
	.align		4
.L_294:
        /*0110*/ 	.byte	0x04, 0x28
        /*0112*/ 	.short	(.L_296 - .L_295)


	//   ....[0]....
.L_295:
        /*0114*/ 	.word	0x00000b20


	//   ....[1]....
        /*0118*/ 	.word	0x00000b50


	//   ....[2]....
        /*011c*/ 	.word	0x00000b60


	//   ....[3]....
        /*0120*/ 	.word	0x00000cd0


	//   ....[4]....
        /*0124*/ 	.word	0x00000d10


	//   ....[5]....
        /*0128*/ 	.word	0x00000d40


	//   ....[6]....
        /*012c*/ 	.word	0x00000e80


	//   ....[7]....
        /*0130*/ 	.word	0x00000eb0


	//   ....[8]....
        /*0134*/ 	.word	0x00000ee0


	//   ....[9]....
        /*0138*/ 	.word	0x00001010


	//   ....[10]....
        /*013c*/ 	.word	0x00001040


	//   ....[11]....
        /*0140*/ 	.word	0x00001070


	//   ....[12]....
        /*0144*/ 	.word	0x000011a0


	//   ....[13]....
        /*0148*/ 	.word	0x000011d0


	//   ....[14]....
        /*014c*/ 	.word	0x00001200


	//   ....[15]....
        /*0150*/ 	.word	0x00001dc0


	//   ....[16]....
        /*0154*/ 	.word	0x00001dd0


	//   ....[17]....
        /*0158*/ 	.word	0x00001e50


	//   ....[18]....
        /*015c*/ 	.word	0x00001fc0


	//   ....[19]....
        /*0160*/ 	.word	0x00001ff0


	//   ....[20]....
        /*0164*/ 	.word	0x00002020


	//   ....[21]....
        /*0168*/ 	.word	0x00002150


	//   ....[22]....
        /*016c*/ 	.word	0x00002180


	//   ....[23]....
        /*0170*/ 	.word	0x000021b0


	//   ....[24]....
        /*0174*/ 	.word	0x000022e0


	//   ....[25]....
        /*0178*/ 	.word	0x00002310


	//   ....[26]....
        /*017c*/ 	.word	0x00002340


	//   ....[27]....
        /*0180*/ 	.word	0x00002470


	//   ....[28]....
        /*0184*/ 	.word	0x000024a0


	//   ....[29]....
        /*0188*/ 	.word	0x000024d0


	//   ....[30]....
        /*018c*/ 	.word	0x00004400


	//   ....[31]....
        /*0190*/ 	.word	0x00004420


	//   ....[32]....
        /*0194*/ 	.word	0x00004430


	//   ....[33]....
        /*0198*/ 	.word	0x000045d0


	//   ....[34]....
        /*019c*/ 	.word	0x00004600


	//   ....[35]....
        /*01a0*/ 	.word	0x00004630


	//   ....[36]....
        /*01a4*/ 	.word	0x00004760


	//   ....[37]....
        /*01a8*/ 	.word	0x00004790


	//   ....[38]....
        /*01ac*/ 	.word	0x000047c0


	//   ....[39]....
        /*01b0*/ 	.word	0x000048f0


	//   ....[40]....
        /*01b4*/ 	.word	0x00004920


	//   ....[41]....
        /*01b8*/ 	.word	0x00004950


	//   ....[42]....
        /*01bc*/ 	.word	0x00004a80


	//   ....[43]....
        /*01c0*/ 	.word	0x00004ab0


	//   ....[44]....
        /*01c4*/ 	.word	0x00004ae0


	//----- nvinfo : EIATTR_VRC_CTA_INIT_COUNT
	.align		4
.L_296:
        /*01c8*/ 	.byte	0x02, 0x4a
	.zero		1
	.zero		1


	//----- nvinfo : EIATTR_EXIT_INSTR_OFFSETS
	.align		4
        /*01cc*/ 	.byte	0x04, 0x1c
        /*01ce*/ 	.short	(.L_298 - .L_297)


	//   ....[0]....
.L_297:
        /*01d0*/ 	.word	0x00000040


	//   ....[1]....
        /*01d4*/ 	.word	0x000055f0


	//   ....[2]....
        /*01d8*/ 	.word	0x00005660


	//----- nvinfo : EIATTR_MAX_THREADS
	.align		4
.L_298:
        /*01dc*/ 	.byte	0x04, 0x05
        /*01de*/ 	.short	(.L_300 - .L_299)
.L_299:
        /*01e0*/ 	.word	0x00000100
        /*01e4*/ 	.word	0x00000001
        /*01e8*/ 	.word	0x00000001


	//----- nvinfo : EIATTR_CRS_STACK_SIZE
	.align		4
.L_300:
        /*01ec*/ 	.byte	0x04, 0x1e
        /*01ee*/ 	.short	(.L_302 - .L_301)
.L_301:
        /*01f0*/ 	.word	0x00000000


	//----- nvinfo : EIATTR_CBANK_PARAM_SIZE
	.align		4
.L_302:
        /*01f4*/ 	.byte	0x03, 0x19
        /*01f6*/ 	.short	0x0021


	//----- nvinfo : EIATTR_PARAM_CBANK
	.align		4
        /*01f8*/ 	.byte	0x04, 0x0a
        /*01fa*/ 	.short	(.L_304 - .L_303)
	.align		4
.L_303:
        /*01fc*/ 	.word	index@(.nv.constant0._ZN6thrust24THRUST_300001_SM_1000_NS8cuda_cub4core6detail13_kernel_agentINS1_8__reduce11ReduceAgentINS0_12zip_iteratorIN4cuda3std3__45tupleIJNS0_10device_ptrIiEENS0_17counting_iteratorIlNS0_11use_defaultESF_SF_EEEEEEEPNSB_IJilEEESJ_lNS1_9__extrema9arg_max_fIilNSA_4lessIiEEEEEEJSI_SK_lSP_EEEvDpT0_)
        /*0200*/ 	.short	0x0380
        /*0202*/ 	.short	0x0021


	//----- nvinfo : EIATTR_SW_WAR
	.align		4
.L_304:
        /*0204*/ 	.byte	0x04, 0x36
        /*0206*/ 	.short	(.L_306 - .L_305)
.L_305:
        /*0208*/ 	.word	0x00000008
.L_306:


//--------------------- .nv.info._ZN6thrust24THRUST_300001_SM_1000_NS8cuda_cub4core6detail13_kernel_agentINS1_8__reduce11ReduceAgentIPN4cuda3std3__45tupleIJilEEESC_SB_iNS1_9__extrema9arg_max_fIilNS9_4lessIiEEEEEEJSC_SC_iSH_EEEvDpT0_ --------------------------
	.section	.nv.info._ZN6thrust24THRUST_300001_SM_1000_NS8cuda_cub4core6detail13_kernel_agentINS1_8__reduce11ReduceAgentIPN4cuda3std3__45tupleIJilEEESC_SB_iNS1_9__extrema9arg_max_fIilNS9_4lessIiEEEEEEJSC_SC_iSH_EEEvDpT0_,"",@"SHT_CUDA_INFO"
	.sectionflags	@""
	.align	4


	//----- nvinfo : EIATTR_CUDA_API_VERSION
	.align		4
        /*0000*/ 	.byte	0x04, 0x37
        /*0002*/ 	.short	(.L_308 - .L_307)
.L_307:
        /*0004*/ 	.word	0x00000082


	//----- nvinfo : EIATTR_KPARAM_INFO
	.align		4
.L_308:
        /*0008*/ 	.byte	0x04, 0x17
        /*000a*/ 	.short	(.L_310 - .L_309)
.L_309:
        /*000c*/ 	.word	0x00000000
        /*0010*/ 	.short	0x0003
        /*0012*/ 	.short	0x0014
        /*0014*/ 	.byte	0x00, 0xf0, 0x05, 0x00


	//----- nvinfo : EIATTR_KPARAM_INFO
	.align		4
.L_310:
        /*0018*/ 	.byte	0x04, 0x17
        /*001a*/ 	.short	(.L_312 - .L_311)
.L_311:
        /*001c*/ 	.word	0x00000000
        /*0020*/ 	.short	0x0002
        /*0022*/ 	.short	0x0010
        /*0024*/ 	.byte	0x00, 0xf0, 0x11, 0x00


	//----- nvinfo : EIATTR_KPARAM_INFO
	.align		4
.L_312:
        /*0028*/ 	.byte	0x04, 0x17
        /*002a*/ 	.short	(.L_314 - .L_313)
.L_313:
        /*002c*/ 	.word	0x00000000
        /*0030*/ 	.short	0x0001
        /*0032*/ 	.short	0x0008
        /*0034*/ 	.byte	0x00, 0xf5, 0x21, 0x00


	//----- nvinfo : EIATTR_KPARAM_INFO
	.align		4
.L_314:
        /*0038*/ 	.byte	0x04, 0x17
        /*003a*/ 	.short	(.L_316 - .L_315)
.L_315:
        /*003c*/ 	.word	0x00000000
        /*0040*/ 	.short	0x0000
        /*0042*/ 	.short	0x0000
        /*0044*/ 	.byte	0x00, 0xf5, 0x21, 0x00


	//----- nvinfo : EIATTR_SPARSE_MMA_MASK
	.align		4
.L_316:
        /*0048*/ 	.byte	0x03, 0x50
        /*004a*/ 	.short	0x0000


	//----- nvinfo : EIATTR_MAXREG_COUNT
	.align		4
        /*004c*/ 	.byte	0x03, 0x1b
        /*004e*/ 	.short	0x00ff


	//----- nvinfo : EIATTR_NUM_BARRIERS
	.align		4
        /*0050*/ 	.byte	0x02, 0x4c
        /*0052*/ 	.byte	0x01
	.zero		1


	//----- nvinfo : EIATTR_MERCURY_ISA_VERSION
	.align		4
        /*0054*/ 	.byte	0x03, 0x5f
        /*0056*/ 	.short	0x0101


	//----- nvinfo : EIATTR_COOP_GROUP_MASK_REGIDS
	.align		4
        /*0058*/ 	.byte	0x04, 0x29
        /*005a*/ 	.short	(.L_318 - .L_317)


	//   ....[0]....
.L_317:
        /*005c*/ 	.word	0xffffffff


	//   ....[1]....
        /*0060*/ 	.word	0xffffffff


	//   ....[2]....
        /*0064*/ 	.word	0xffffffff


	//   ....[3]....
        /*0068*/ 	.word	0xffffffff


	//   ....[4]....
        /*006c*/ 	.word	0xffffffff


	//   ....[5]....
        /*0070*/ 	.word	0xffffffff


	//   ....[6]....
        /*0074*/ 	.word	0xffffffff


	//   ....[7]....
        /*0078*/ 	.word	0xffffffff


	//   ....[8]....
        /*007c*/ 	.word	0xffffffff


	//   ....[9]....
        /*0080*/ 	.word	0xffffffff


	//   ....[10]....
        /*0084*/ 	.word	0xffffffff


	//   ....[11]....
        /*0088*/ 	.word	0xffffffff


	//   ....[12]....
        /*008c*/ 	.word	0xffffffff


	//   ....[13]....
        /*0090*/ 	.word	0xffffffff


	//   ....[14]....
        /*0094*/ 	.word	0xffffffff


	//   ....[15]....
        /*0098*/ 	.word	0xffffffff


	//   ....[16]....
        /*009c*/ 	.word	0xffffffff


	//   ....[17]....
        /*00a0*/ 	.word	0xffffffff


	//   ....[18]....
        /*00a4*/ 	.word	0xffffffff


	//   ....[19]....
        /*00a8*/ 	.word	0xffffffff


	//   ....[20]....
        /*00ac*/ 	.word	0xffffffff


	//   ....[21]....
        /*00b0*/ 	.word	0xffffffff


	//   ....[22]....
        /*00b4*/ 	.word	0xffffffff


	//   ....[23]....
        /*00b8*/ 	.word	0xffffffff


	//   ....[24]....
        /*00bc*/ 	.word	0xffffffff


	//   ....[25]....
        /*00c0*/ 	.word	0xffffffff


	//   ....[26]....
        /*00c4*/ 	.word	0xffffffff


	//   ....[27]....
        /*00c8*/ 	.word	0xffffffff


	//   ....[28]....
        /*00cc*/ 	.word	0xffffffff


	//   ....[29]....
        /*00d0*/ 	.word	0xffffffff


	//   ....[30]....
        /*00d4*/ 	.word	0xffffffff


	//   ....[31]....
        /*00d8*/ 	.word	0xffffffff


	//   ....[32]....
        /*00dc*/ 	.word	0xffffffff


	//   ....[33]....
        /*00e0*/ 	.word	0xffffffff


	//   ....[34]....
        /*00e4*/ 	.word	0xffffffff


	//   ....[35]....
        /*00e8*/ 	.word	0xffffffff


	//   ....[36]....
        /*00ec*/ 	.word	0xffffffff


	//   ....[37]....
        /*00f0*/ 	.word	0xffffffff


	//   ....[38]....
        /*00f4*/ 	.word	0xffffffff


	//   ....[39]....
        /*00f8*/ 	.word	0xffffffff


	//   ....[40]....
        /*00fc*/ 	.word	0xffffffff


	//   ....[41]....
        /*0100*/ 	.word	0xffffffff


	//   ....[42]....
        /*0104*/ 	.word	0xffffffff


	//   ....[43]....
        /*0108*/ 	.word	0xffffffff


	//   ....[44]....
        /*010c*/ 	.word	0xffffffff


	//----- nvinfo : EIATTR_COOP_GROUP_INSTR_OFFSETS
	.align		4
.L_318:
        /*0110*/ 	.byte	0x04, 0x28
        /*0112*/ 	.short	(.L_320 - .L_319)


	//   ....[0]....
.L_319:
        /*0114*/ 	.word	0x00000a60


	//   ....[1]....
        /*0118*/ 	.word	0x00000a90


	//   ....[2]....
        /*011c*/ 	.word	0x00000aa0


	//   ....[3]....
        /*0120*/ 	.word	0x00000c00


	//   ....[4]....
        /*0124*/ 	.word	0x00000c40


	//   ....[5]....
        /*0128*/ 	.word	0x00000c80


	//   ....[6]....
        /*012c*/ 	.word	0x00000dc0


	//   ....[7]....
        /*0130*/ 	.word	0x00000df0


	//   ....[8]....
        /*0134*/ 	.word	0x00000e20


	//   ....[9]....
        /*0138*/ 	.word	0x00000f50


	//   ....[10]....
        /*013c*/ 	.word	0x00000f80


	//   ....[11]....
        /*0140*/ 	.word	0x00000fb0


	//   ....[12]....
        /*0144*/ 	.word	0x000010e0


	//   ....[13]....
        /*0148*/ 	.word	0x00001110


	//   ....[14]....
        /*014c*/ 	.word	0x00001140


	//   ....[15]....
        /*0150*/ 	.word	0x00001d00


	//   ....[16]....
        /*0154*/ 	.word	0x00001d10


	//   ....[17]....
        /*0158*/ 	.word	0x00001d20


	//   ....[18]....
        /*015c*/ 	.word	0x00001ef0


	//   ....[19]....
        /*0160*/ 	.word	0x00001f30


	//   ....[20]....
        /*0164*/ 	.word	0x00001f60


	//   ....[21]....
        /*0168*/ 	.word	0x00002090


	//   ....[22]....
        /*016c*/ 	.word	0x000020c0


	//   ....[23]....
        /*0170*/ 	.word	0x000020f0


	//   ....[24]....
        /*0174*/ 	.word	0x00002220


	//   ....[25]....
        /*0178*/ 	.word	0x00002250


	//   ....[26]....
        /*017c*/ 	.word	0x00002280


	//   ....[27]....
        /*0180*/ 	.word	0x000023b0


	//   ....[28]....
        /*0184*/ 	.word	0x000023e0


	//   ....[29]....
        /*0188*/ 	.word	0x00002410


	//   ....[30]....
        /*018c*/ 	.word	0x000042a0


	//   ....[31]....
        /*0190*/ 	.word	0x000042c0


	//   ....[32]....
        /*0194*/ 	.word	0x000042d0


	//   ....[33]....
        /*0198*/ 	.word	0x00004470


	//   ....[34]....
        /*019c*/ 	.word	0x000044a0


	//   ....[35]....
        /*01a0*/ 	.word	0x000044d0


	//   ....[36]....
        /*01a4*/ 	.word	0x00004600


	//   ....[37]....
        /*01a8*/ 	.word	0x00004630


	//   ....[38]....
        /*01ac*/ 	.word	0x00004660


	//   ....[39]....
        /*01b0*/ 	.word	0x00004790


	//   ....[40]....
        /*01b4*/ 	.word	0x000047c0


	//   ....[41]....
        /*01b8*/ 	.word	0x000047f0


	//   ....[42]....
        /*01bc*/ 	.word	0x00004920


	//   ....[43]....
        /*01c0*/ 	.word	0x00004950


	//   ....[44]....
        /*01c4*/ 	.word	0x00004980


	//----- nvinfo : EIATTR_VRC_CTA_INIT_COUNT
	.align		4
.L_320:
        /*01c8*/ 	.byte	0x02, 0x4a
	.zero		1
	.zero		1


	//----- nvinfo : EIATTR_EXIT_INSTR_OFFSETS
	.align		4
        /*01cc*/ 	.byte	0x04, 0x1c
        /*01ce*/ 	.short	(.L_322 - .L_321)


	//   ....[0]....
.L_321:
        /*01d0*/ 	.word	0x00000030


	//   ....[1]....
        /*01d4*/ 	.word	0x00005490


	//   ....[2]....
        /*01d8*/ 	.word	0x00005500


	//----- nvinfo : EIATTR_MAX_THREADS
	.align		4
.L_322:
        /*01dc*/ 	.byte	0x04, 0x05
        /*01de*/ 	.short	(.L_324 - .L_323)
.L_323:
        /*01e0*/ 	.word	0x00000100
        /*01e4*/ 	.word	0x00000001
        /*01e8*/ 	.word	0x00000001


	//----- nvinfo : EIATTR_CRS_STACK_SIZE
	.align		4
.L_324:
        /*01ec*/ 	.byte	0x04, 0x1e
        /*01ee*/ 	.short	(.L_326 - .L_325)
.L_325:
        /*01f0*/ 	.word	0x00000000


	//----- nvinfo : EIATTR_CBANK_PARAM_SIZE
	.align		4
.L_326:
        /*01f4*/ 	.byte	0x03, 0x19
        /*01f6*/ 	.short	0x0015


	//----- nvinfo : EIATTR_PARAM_CBANK
	.align		4
        /*01f8*/ 	.byte	0x04, 0x0a
        /*01fa*/ 	.short	(.L_328 - .L_327)
	.align		4
.L_327:
        /*01fc*/ 	.word	index@(.nv.constant0._ZN6thrust24THRUST_300001_SM_1000_NS8cuda_cub4core6detail13_kernel_agentINS1_8__reduce11ReduceAgentIPN4cuda3std3__45tupleIJilEEESC_SB_iNS1_9__extrema9arg_max_fIilNS9_4lessIiEEEEEEJSC_SC_iSH_EEEvDpT0_)
        /*0200*/ 	.short	0x0380
        /*0202*/ 	.short	0x0015


	//----- nvinfo : EIATTR_SW_WAR
	.align		4
.L_328:
        /*0204*/ 	.byte	0x04, 0x36
        /*0206*/ 	.short	(.L_330 - .L_329)
.L_329:
        /*0208*/ 	.word	0x00000008
.L_330:


//--------------------- .nv.info._ZN6thrust24THRUST_300001_SM_1000_NS8cuda_cub4core6detail13_kernel_agentINS1_8__reduce10DrainAgentIiEEJN3cub18CUB_300001_SM_10009GridQueueIjEEiEEEvDpT0_ --------------------------
	.section	.nv.info._ZN6thrust24THRUST_300001_SM_1000_NS8cuda_cub4core6detail13_kernel_agentINS1_8__reduce10DrainAgentIiEEJN3cub18CUB_300001_SM_10009GridQueueIjEEiEEEvDpT0_,"",@"SHT_CUDA_INFO"
	.sectionflags	@""
	.align	4


	//----- nvinfo : EIATTR_CUDA_API_VERSION
	.align		4
        /*0000*/ 	.byte	0x04, 0x37
        /*0002*/ 	.short	(.L_332 - .L_331)
.L_331:
        /*0004*/ 	.word	0x00000082


	//----- nvinfo : EIATTR_KPARAM_INFO
	.align		4
.L_332:
        /*0008*/ 	.byte	0x04, 0x17
        /*000a*/ 	.short	(.L_334 - .L_333)
.L_333:
        /*000c*/ 	.word	0x00000000
        /*0010*/ 	.short	0x0001
        /*0012*/ 	.short	0x0008
        /*0014*/ 	.byte	0x00, 0xf0, 0x11, 0x00


	//----- nvinfo : EIATTR_KPARAM_INFO
	.align		4
.L_334:
        /*0018*/ 	.byte	0x04, 0x17
        /*001a*/ 	.short	(.L_336 - .L_335)
.L_335:
        /*001c*/ 	.word	0x00000000
        /*0020*/ 	.short	0x0000
        /*0022*/ 	.short	0x0000
        /*0024*/ 	.byte	0x00, 0xf0, 0x21, 0x00


	//----- nvinfo : EIATTR_SPARSE_MMA_MASK
	.align		4
.L_336:
        /*0028*/ 	.byte	0x03, 0x50
        /*002a*/ 	.short	0x0000


	//----- nvinfo : EIATTR_MAXREG_COUNT
	.align		4
        /*002c*/ 	.byte	0x03, 0x1b
        /*002e*/ 	.short	0x00ff


	//----- nvinfo : EIATTR_MERCURY_ISA_VERSION
	.align		4
        /*0030*/ 	.byte	0x03, 0x5f
        /*0032*/ 	.short	0x0101


	//----- nvinfo : EIATTR_VRC_CTA_INIT_COUNT
	.align		4
        /*0034*/ 	.byte	0x02, 0x4a
	.zero		1
	.zero		1


	//----- nvinfo : EIATTR_EXIT_INSTR_OFFSETS
	.align		4
        /*0038*/ 	.byte	0x04, 0x1c
        /*003a*/ 	.short	(.L_338 - .L_337)


	//   ....[0]....
.L_337:
        /*003c*/ 	.word	0x00000060


	//----- nvinfo : EIATTR_MAX_THREADS
	.align		4
.L_338:
        /*0040*/ 	.byte	0x04, 0x05
        /*0042*/ 	.short	(.L_340 - .L_339)
.L_339:
        /*0044*/ 	.word	0x00000001
        /*0048*/ 	.word	0x00000001
        /*004c*/ 	.word	0x00000001


	//----- nvinfo : EIATTR_CBANK_PARAM_SIZE
	.align		4
.L_340:
        /*0050*/ 	.byte	0x03, 0x19
        /*0052*/ 	.short	0x000c


	//----- nvinfo : EIATTR_PARAM_CBANK
	.align		4
        /*0054*/ 	.byte	0x04, 0x0a
        /*0056*/ 	.short	(.L_342 - .L_341)
	.align		4
.L_341:
        /*0058*/ 	.word	index@(.nv.constant0._ZN6thrust24THRUST_300001_SM_1000_NS8cuda_cub4core6detail13_kernel_agentINS1_8__reduce10DrainAgentIiEEJN3cub18CUB_300001_SM_10009GridQueueIjEEiEEEvDpT0_)
        /*005c*/ 	.short	0x0380
        /*005e*/ 	.short	0x000c


	//----- nvinfo : EIATTR_SW_WAR
	.align		4
.L_342:
        /*0060*/ 	.byte	0x04, 0x36
        /*0062*/ 	.short	(.L_344 - .L_343)
.L_343:
        /*0064*/ 	.word	0x00000008
.L_344:


//--------------------- .nv.info._ZN6thrust24THRUST_300001_SM_1000_NS8cuda_cub4core6detail13_kernel_agentINS1_8__reduce11ReduceAgentINS0_12zip_iteratorIN4cuda3std3__45tupleIJNS0_10device_ptrIiEENS0_17counting_iteratorIlNS0_11use_defaultESF_SF_EEEEEEEPNSB_IJilEEESJ_iNS1_9__extrema9arg_max_fIilNSA_4lessIiEEEEEEJSI_SK_iN3cub18CUB_300001_SM_100013GridEvenShareIiEENSS_9GridQueueIjEESP_EEEvDpT0_ --------------------------
	.section	.nv.info._ZN6thrust24THRUST_300001_SM_1000_NS8cuda_cub4core6detail13_kernel_agentINS1_8__reduce11ReduceAgentINS0_12zip_iteratorIN4cuda3std3__45tupleIJNS0_10device_ptrIiEENS0_17counting_iteratorIlNS0_11use_defaultESF_SF_EEEEEEEPNSB_IJilEEESJ_iNS1_9__extrema9arg_max_fIilNSA_4lessIiEEEEEEJSI_SK_iN3cub18CUB_300001_SM_100013GridEvenShareIiEENSS_9GridQueueIjEESP_EEEvDpT0_,"",@"SHT_CUDA_INFO"
	.sectionflags	@""
	.align	4


	//----- nvinfo : EIATTR_CUDA_API_VERSION
	.align		4
        /*0000*/ 	.byte	0x04, 0x37
        /*0002*/ 	.short	(.L_346 - .L_345)
.L_345:
        /*0004*/ 	.word	0x00000082


	//----- nvinfo : EIATTR_KPARAM_INFO
	.align		4
.L_346:
        /*0008*/ 	.byte	0x04, 0x17
        /*000a*/ 	.short	(.L_348 - .L_347)
.L_347:
        /*000c*/ 	.word	0x00000000
        /*0010*/ 	.short	0x0005
        /*0012*/ 	.short	0x0050
        /*0014*/ 	.byte	0x00, 0xf0, 0x05, 0x00


	//----- nvinfo : EIATTR_KPARAM_INFO
	.align		4
.L_348:
        /*0018*/ 	.byte	0x04, 0x17
        /*001a*/ 	.short	(.L_350 - .L_349)
.L_349:
        /*001c*/ 	.word	0x00000000
        /*0020*/ 	.short	0x0004
        /*0022*/ 	.short	0x0048
        /*0024*/ 	.byte	0x00, 0xf0, 0x21, 0x00


	//----- nvinfo : EIATTR_KPARAM_INFO
	.align		4
.L_350:
        /*0028*/ 	.byte	0x04, 0x17
        /*002a*/ 	.short	(.L_352 - .L_351)
.L_351:
        /*002c*/ 	.word	0x00000000
        /*0030*/ 	.short	0x0003
        /*0032*/ 	.short	0x001c
        /*0034*/ 	.byte	0x00, 0xf0, 0xa1, 0x00


	//----- nvinfo : EIATTR_KPARAM_INFO
	.align		4
.L_352:
        /*0038*/ 	.byte	0x04, 0x17
        /*003a*/ 	.short	(.L_354 - .L_353)
.L_353:
        /*003c*/ 	.word	0x00000000
        /*0040*/ 	.short	0x0002
        /*0042*/ 	.short	0x0018
        /*0044*/ 	.byte	0x00, 0xf0, 0x11, 0x00


	//----- nvinfo : EIATTR_KPARAM_INFO
	.align		4
.L_354:
        /*0048*/ 	.byte	0x04, 0x17
        /*004a*/ 	.short	(.L_356 - .L_355)
.L_355:
        /*004c*/ 	.word	0x00000000
        /*0050*/ 	.short	0x0001
        /*0052*/ 	.short	0x0010
        /*0054*/ 	.byte	0x00, 0xf5, 0x21, 0x00


	//----- nvinfo : EIATTR_KPARAM_INFO
	.align		4
.L_356:
        /*0058*/ 	.byte	0x04, 0x17
        /*005a*/ 	.short	(.L_358 - .L_357)
.L_357:
        /*005c*/ 	.word	0x00000000
        /*0060*/ 	.short	0x0000
        /*0062*/ 	.short	0x0000
        /*0064*/ 	.byte	0x00, 0xf0, 0x41, 0x00


	//----- nvinfo : EIATTR_SPARSE_MMA_MASK
	.align		4
.L_358:
        /*0068*/ 	.byte	0x03, 0x50
        /*006a*/ 	.short	0x0000


	//----- nvinfo : EIATTR_MAXREG_COUNT
	.align		4
        /*006c*/ 	.byte	0x03, 0x1b
        /*006e*/ 	.short	0x00ff


	//----- nvinfo : EIATTR_NUM_BARRIERS
	.align		4
        /*0070*/ 	.byte	0x02, 0x4c
        /*0072*/ 	.byte	0x01
	.zero		1


	//----- nvinfo : EIATTR_MERCURY_ISA_VERSION
	.align		4
        /*0074*/ 	.byte	0x03, 0x5f
        /*0076*/ 	.short	0x0101


	//----- nvinfo : EIATTR_COOP_GROUP_MASK_REGIDS
	.align		4
        /*0078*/ 	.byte	0x04, 0x29
        /*007a*/ 	.short	(.L_360 - .L_359)


	//   ....[0]....
.L_359:
        /*007c*/ 	.word	0xffffffff


	//   ....[1]....
        /*0080*/ 	.word	0xffffffff


	//   ....[2]....
        /*0084*/ 	.word	0xffffffff


	//   ....[3]....
        /*0088*/ 	.word	0xffffffff


	//   ....[4]....
        /*008c*/ 	.word	0xffffffff


	//   ....[5]....
        /*0090*/ 	.word	0xffffffff


	//   ....[6]....
        /*0094*/ 	.word	0xffffffff


	//   ....[7]....
        /*0098*/ 	.word	0xffffffff


	//   ....[8]....
        /*009c*/ 	.word	0xffffffff


	//   ....[9]....
        /*00a0*/ 	.word	0xffffffff


	//   ....[10]....
        /*00a4*/ 	.word	0xffffffff


	//   ....[11]....
        /*00a8*/ 	.word	0xffffffff


	//   ....[12]....
        /*00ac*/ 	.word	0xffffffff


	//   ....[13]....
        /*00b0*/ 	.word	0xffffffff


	//   ....[14]....
        /*00b4*/ 	.word	0xffffffff


	//   ....[15]....
        /*00b8*/ 	.word	0xffffffff


	//   ....[16]....
        /*00bc*/ 	.word	0xffffffff


	//   ....[17]....
        /*00c0*/ 	.word	0xffffffff


	//   ....[18]....
        /*00c4*/ 	.word	0xffffffff


	//   ....[19]....
        /*00c8*/ 	.word	0xffffffff


	//   ....[20]....
        /*00cc*/ 	.word	0xffffffff


	//   ....[21]....
        /*00d0*/ 	.word	0xffffffff


	//   ....[22]....
        /*00d4*/ 	.word	0xffffffff


	//   ....[23]....
        /*00d8*/ 	.word	0xffffffff


	//   ....[24]....
        /*00dc*/ 	.word	0xffffffff


	//   ....[25]....
        /*00e0*/ 	.word	0xffffffff


	//   ....[26]....
        /*00e4*/ 	.word	0xffffffff


	//   ....[27]....
        /*00e8*/ 	.word	0xffffffff


	//   ....[28]....
        /*00ec*/ 	.word	0xffffffff


	//   ....[29]....
        /*00f0*/ 	.word	0xffffffff


	//   ....[30]....
        /*00f4*/ 	.word	0xffffffff


	//   ....[31]....
        /*00f8*/ 	.word	0xffffffff


	//   ....[32]....
        /*00fc*/ 	.word	0xffffffff


	//   ....[33]....
        /*0100*/ 	.word	0xffffffff


	//   ....[34]....
        /*0104*/ 	.word	0xffffffff


	//   ....[35]....
        /*0108*/ 	.word	0xffffffff


	//   ....[36]....
        /*010c*/ 	.word	0xffffffff


	//   ....[37]....
        /*0110*/ 	.word	0xffffffff


	//   ....[38]....
        /*0114*/ 	.word	0xffffffff


	//   ....[39]....
        /*0118*/ 	.word	0xffffffff


	//   ....[40]....
        /*011c*/ 	.word	0xffffffff


	//   ....[41]....
        /*0120*/ 	.word	0xffffffff


	//   ....[42]....
        /*0124*/ 	.word	0xffffffff


	//   ....[43]....
        /*0128*/ 	.word	0xffffffff


	//   ....[44]....
        /*012c*/ 	.word	0xffffffff


	//----- nvinfo : EIATTR_COOP_GROUP_INSTR_OFFSETS
	.align		4
.L_360:
        /*0130*/ 	.byte	0x04, 0x28
        /*0132*/ 	.short	(.L_362 - .L_361)


	//   ....[0]....
.L_361:
        /*0134*/ 	.word	0x00000b70


	//   ....[1]....
        /*0138*/ 	.word	0x00000ba0


	//   ....[2]....
        /*013c*/ 	.word	0x00000bb0


	//   ....[3]....
        /*0140*/ 	.word	0x00000d20


	//   ....[4]....
        /*0144*/ 	.word	0x00000d60


	//   ....[5]....
        /*0148*/ 	.word	0x00000d90


	//   ....[6]....
        /*014c*/ 	.word	0x00000ed0


	//   ....[7]....
        /*0150*/ 	.word	0x00000f00


	//   ....[8]....
        /*0154*/ 	.word	0x00000f30


	//   ....[9]....
        /*0158*/ 	.word	0x00001060


	//   ....[10]....
        /*015c*/ 	.word	0x00001090


	//   ....[11]....
        /*0160*/ 	.word	0x000010c0


	//   ....[12]....
        /*0164*/ 	.word	0x000011f0


	//   ....[13]....
        /*0168*/ 	.word	0x00001220


	//   ....[14]....
        /*016c*/ 	.word	0x00001250


	//   ....[15]....
        /*0170*/ 	.word	0x00001e00


	//   ....[16]....
        /*0174*/ 	.word	0x00001e10


	//   ....[17]....
        /*0178*/ 	.word	0x00001e90


	//   ....[18]....
        /*017c*/ 	.word	0x00002010


	//   ....[19]....
        /*0180*/ 	.word	0x00002040


	//   ....[20]....
        /*0184*/ 	.word	0x00002070


	//   ....[21]....
        /*0188*/ 	.word	0x000021a0


	//   ....[22]....
        /*018c*/ 	.word	0x000021d0


	//   ....[23]....
        /*0190*/ 	.word	0x00002200


	//   ....[24]....
        /*0194*/ 	.word	0x00002330


	//   ....[25]....
        /*0198*/ 	.word	0x00002360


	//   ....[26]....
        /*019c*/ 	.word	0x00002390


	//   ....[27]....
        /*01a0*/ 	.word	0x000024c0


	//   ....[28]....
        /*01a4*/ 	.word	0x000024f0


	//   ....[29]....
        /*01a8*/ 	.word	0x00002520


	//   ....[30]....
        /*01ac*/ 	.word	0x000046b0


	//   ....[31]....
        /*01b0*/ 	.word	0x000046d0


	//   ....[32]....
        /*01b4*/ 	.word	0x000046e0


	//   ....[33]....
        /*01b8*/ 	.word	0x00004880


	//   ....[34]....
        /*01bc*/ 	.word	0x000048b0


	//   ....[35]....
        /*01c0*/ 	.word	0x000048e0


	//   ....[36]....
        /*01c4*/ 	.word	0x00004a10


	//   ....[37]....
        /*01c8*/ 	.word	0x00004a40


	//   ....[38]....
        /*01cc*/ 	.word	0x00004a70


	//   ....[39]....
        /*01d0*/ 	.word	0x00004ba0


	//   ....[40]....
        /*01d4*/ 	.word	0x00004bd0


	//   ....[41]....
        /*01d8*/ 	.word	0x00004c00


	//   ....[42]....
        /*01dc*/ 	.word	0x00004d30


	//   ....[43]....
        /*01e0*/ 	.word	0x00004d60


	//   ....[44]....
        /*01e4*/ 	.word	0x00004d90


	//----- nvinfo : EIATTR_VRC_CTA_INIT_COUNT
	.align		4
.L_362:
        /*01e8*/ 	.byte	0x02, 0x4a
	.zero		1
	.zero		1


	//----- nvinfo : EIATTR_EXIT_INSTR_OFFSETS
	.align		4
        /*01ec*/ 	.byte	0x04, 0x1c
        /*01ee*/ 	.short	(.L_364 - .L_363)


	//   ....[0]....
.L_363:
        /*01f0*/ 	.word	0x000058a0


	//   ....[1]....
        /*01f4*/ 	.word	0x00005910


	//----- nvinfo : EIATTR_MAX_THREADS
	.align		4
.L_364:
        /*01f8*/ 	.byte	0x04, 0x05
        /*01fa*/ 	.short	(.L_366 - .L_365)
.L_365:
        /*01fc*/ 	.word	0x00000100
        /*0200*/ 	.word	0x00000001
        /*0204*/ 	.word	0x00000001


	//----- nvinfo : EIATTR_CRS_STACK_SIZE
	.align		4
.L_366:
        /*0208*/ 	.byte	0x04, 0x1e
        /*020a*/ 	.short	(.L_368 - .L_367)
.L_367:
        /*020c*/ 	.word	0x00000000


	//----- nvinfo : EIATTR_CBANK_PARAM_SIZE
	.align		4
.L_368:
        /*0210*/ 	.byte	0x03, 0x19
        /*0212*/ 	.short	0x0051


	//----- nvinfo : EIATTR_PARAM_CBANK
	.align		4
        /*0214*/ 	.byte	0x04, 0x0a
        /*0216*/ 	.short	(.L_370 - .L_369)
	.align		4
.L_369:
        /*0218*/ 	.word	index@(.nv.constant0._ZN6thrust24THRUST_300001_SM_1000_NS8cuda_cub4core6detail13_kernel_agentINS1_8__reduce11ReduceAgentINS0_12zip_iteratorIN4cuda3std3__45tupleIJNS0_10device_ptrIiEENS0_17counting_iteratorIlNS0_11use_defaultESF_SF_EEEEEEEPNSB_IJilEEESJ_iNS1_9__extrema9arg_max_fIilNSA_4lessIiEEEEEEJSI_SK_iN3cub18CUB_300001_SM_100013GridEvenShareIiEENSS_9GridQueueIjEESP_EEEvDpT0_)
        /*021c*/ 	.short	0x0380
        /*021e*/ 	.short	0x0051


	//----- nvinfo : EIATTR_SW_WAR
	.align		4
.L_370:
        /*0220*/ 	.byte	0x04, 0x36
        /*0222*/ 	.short	(.L_372 - .L_371)
.L_371:
        /*0224*/ 	.word	0x00000008
.L_372:


//--------------------- .nv.info._ZN6thrust24THRUST_300001_SM_1000_NS8cuda_cub4core6detail13_kernel_agentINS1_8__reduce11ReduceAgentINS0_12zip_iteratorIN4cuda3std3__45tupleIJNS0_10device_ptrIiEENS0_17counting_iteratorIlNS0_11use_defaultESF_SF_EEEEEEEPNSB_IJilEEESJ_iNS1_9__extrema9arg_max_fIilNSA_4lessIiEEEEEEJSI_SK_iSP_EEEvDpT0_ --------------------------
	.section	.nv.info._ZN6thrust24THRUST_300001_SM_1000_NS8cuda_cub4core6detail13_kernel_agentINS1_8__reduce11ReduceAgentINS0_12zip_iteratorIN4cuda3std3__45tupleIJNS0_10device_ptrIiEENS0_17counting_iteratorIlNS0_11use_defaultESF_SF_EEEEEEEPNSB_IJilEEESJ_iNS1_9__extrema9arg_max_fIilNSA_4lessIiEEEEEEJSI_SK_iSP_EEEvDpT0_,"",@"SHT_CUDA_INFO"
	.sectionflags	@""
	.align	4


	//----- nvinfo : EIATTR_CUDA_API_VERSION
	.align		4
        /*0000*/ 	.byte	0x04, 0x37
        /*0002*/ 	.short	(.L_374 - .L_373)
.L_373:
        /*0004*/ 	.word	0x00000082


	//----- nvinfo : EIATTR_KPARAM_INFO
	.align		4
.L_374:
        /*0008*/ 	.byte	0x04, 0x17
        /*000a*/ 	.short	(.L_376 - .L_375)
.L_375:
        /*000c*/ 	.word	0x00000000
        /*0010*/ 	.short	0x0003
        /*0012*/ 	.short	0x001c
        /*0014*/ 	.byte	0x00, 0xf0, 0x05, 0x00


	//----- nvinfo : EIATTR_KPARAM_INFO
	.align		4
.L_376:
        /*0018*/ 	.byte	0x04, 0x17
        /*001a*/ 	.short	(.L_378 - .L_377)
.L_377:
        /*001c*/ 	.word	0x00000000
        /*0020*/ 	.short	0x0002
        /*0022*/ 	.short	0x0018
        /*0024*/ 	.byte	0x00, 0xf0, 0x11, 0x00


	//----- nvinfo : EIATTR_KPARAM_INFO
	.align		4
.L_378:
        /*0028*/ 	.byte	0x04, 0x17
        /*002a*/ 	.short	(.L_380 - .L_379)
.L_379:
        /*002c*/ 	.word	0x00000000
        /*0030*/ 	.short	0x0001
        /*0032*/ 	.short	0x0010
        /*0034*/ 	.byte	0x00, 0xf5, 0x21, 0x00


	//----- nvinfo : EIATTR_KPARAM_INFO
	.align		4
.L_380:
        /*0038*/ 	.byte	0x04, 0x17
        /*003a*/ 	.short	(.L_382 - .L_381)
.L_381:
        /*003c*/ 	.word	0x00000000
        /*0040*/ 	.short	0x0000
        /*0042*/ 	.short	0x0000
        /*0044*/ 	.byte	0x00, 0xf0, 0x41, 0x00


	//----- nvinfo : EIATTR_SPARSE_MMA_MASK
	.align		4
.L_382:
        /*0048*/ 	.byte	0x03, 0x50
        /*004a*/ 	.short	0x0000


	//----- nvinfo : EIATTR_MAXREG_COUNT
	.align		4
        /*004c*/ 	.byte	0x03, 0x1b
        /*004e*/ 	.short	0x00ff


	//----- nvinfo : EIATTR_NUM_BARRIERS
	.align		4
        /*0050*/ 	.byte	0x02, 0x4c
        /*0052*/ 	.byte	0x01
	.zero		1


	//----- nvinfo : EIATTR_MERCURY_ISA_VERSION
	.align		4
        /*0054*/ 	.byte	0x03, 0x5f
        /*0056*/ 	.short	0x0101


	//----- nvinfo : EIATTR_COOP_GROUP_MASK_REGIDS
	.align		4
        /*0058*/ 	.byte	0x04, 0x29
        /*005a*/ 	.short	(.L_384 - .L_383)


	//   ....[0]....
.L_383:
        /*005c*/ 	.word	0xffffffff


	//   ....[1]....
        /*0060*/ 	.word	0xffffffff


	//   ....[2]....
        /*0064*/ 	.word	0xffffffff


	//   ....[3]....
        /*0068*/ 	.word	0xffffffff


	//   ....[4]....
        /*006c*/ 	.word	0xffffffff


	//   ....[5]....
        /*0070*/ 	.word	0xffffffff


	//   ....[6]....
        /*0074*/ 	.word	0xffffffff


	//   ....[7]....
        /*0078*/ 	.word	0xffffffff


	//   ....[8]....
        /*007c*/ 	.word	0xffffffff


	//   ....[9]....
        /*0080*/ 	.word	0xffffffff


	//   ....[10]....
        /*0084*/ 	.word	0xffffffff


	//   ....[11]....
        /*0088*/ 	.word	0xffffffff


	//   ....[12]....
        /*008c*/ 	.word	0xffffffff


	//   ....[13]....
        /*0090*/ 	.word	0xffffffff


	//   ....[14]....
        /*0094*/ 	.word	0xffffffff


	//   ....[15]....
        /*0098*/ 	.word	0xffffffff


	//   ....[16]....
        /*009c*/ 	.word	0xffffffff


	//   ....[17]....
        /*00a0*/ 	.word	0xffffffff


	//   ....[18]....
        /*00a4*/ 	.word	0xffffffff


	//   ....[19]....
        /*00a8*/ 	.word	0xffffffff


	//   ....[20]....
        /*00ac*/ 	.word	0xffffffff


	//   ....[21]....
        /*00b0*/ 	.word	0xffffffff


	//   ....[22]....
        /*00b4*/ 	.word	0xffffffff


	//   ....[23]....
        /*00b8*/ 	.word	0xffffffff


	//   ....[24]....
        /*00bc*/ 	.word	0xffffffff


	//   ....[25]....
        /*00c0*/ 	.word	0xffffffff


	//   ....[26]....
        /*00c4*/ 	.word	0xffffffff


	//   ....[27]....
        /*00c8*/ 	.word	0xffffffff


	//   ....[28]....
        /*00cc*/ 	.word	0xffffffff


	//   ....[29]....
        /*00d0*/ 	.word	0xffffffff


	//   ....[30]....
        /*00d4*/ 	.word	0xffffffff


	//   ....[31]....
        /*00d8*/ 	.word	0xffffffff


	//   ....[32]....
        /*00dc*/ 	.word	0xffffffff


	//   ....[33]....
        /*00e0*/ 	.word	0xffffffff


	//   ....[34]....
        /*00e4*/ 	.word	0xffffffff


	//   ....[35]....
        /*00e8*/ 	.word	0xffffffff


	//   ....[36]....
        /*00ec*/ 	.word	0xffffffff


	//   ....[37]....
        /*00f0*/ 	.word	0xffffffff


	//   ....[38]....
        /*00f4*/ 	.word	0xffffffff


	//   ....[39]....
        /*00f8*/ 	.word	0xffffffff


	//   ....[40]....
        /*00fc*/ 	.word	0xffffffff


	//   ....[41]....
        /*0100*/ 	.word	0xffffffff


	//   ....[42]....
        /*0104*/ 	.word	0xffffffff


	//   ....[43]....
        /*0108*/ 	.word	0xffffffff


	//   ....[44]....
        /*010c*/ 	.word	0xffffffff


	//----- nvinfo : EIATTR_COOP_GROUP_INSTR_OFFSETS
	.align		4
.L_384:
        /*0110*/ 	.byte	0x04, 0x28
        /*0112*/ 	.short	(.L_386 - .L_385)


	//   ....[0]....
.L_385:
        /*0114*/ 	.word	0x00000b00


	//   ....[1]....
        /*0118*/ 	.word	0x00000b30


	//   ....[2]....
        /*011c*/ 	.word	0x00000b40


	//   ....[3]....
        /*0120*/ 	.word	0x00000cb0


	//   ....[4]....
        /*0124*/ 	.word	0x00000cf0


	//   ....[5]....
        /*0128*/ 	.word	0x00000d20


	//   ....[6]....
        /*012c*/ 	.word	0x00000e60


	//   ....[7]....
        /*0130*/ 	.word	0x00000e90


	//   ....[8]....
        /*0134*/ 	.word	0x00000ec0


	//   ....[9]....
        /*0138*/ 	.word	0x00000ff0


	//   ....[10]....
        /*013c*/ 	.word	0x00001020


	//   ....[11]....
        /*0140*/ 	.word	0x00001050


	//   ....[12]....
        /*0144*/ 	.word	0x00001180


	//   ....[13]....
        /*0148*/ 	.word	0x000011b0


	//   ....[14]....
        /*014c*/ 	.word	0x000011e0


	//   ....[15]....
        /*0150*/ 	.word	0x00001da0


	//   ....[16]....
        /*0154*/ 	.word	0x00001db0


	//   ....[17]....
        /*0158*/ 	.word	0x00001e30


	//   ....[18]....
        /*015c*/ 	.word	0x00001fa0


	//   ....[19]....
        /*0160*/ 	.word	0x00001fd0


	//   ....[20]....
        /*0164*/ 	.word	0x00002000


	//   ....[21]....
        /*0168*/ 	.word	0x00002130


	//   ....[22]....
        /*016c*/ 	.word	0x00002160


	//   ....[23]....
        /*0170*/ 	.word	0x00002190


	//   ....[24]....
        /*0174*/ 	.word	0x000022c0


	//   ....[25]....
        /*0178*/ 	.word	0x000022f0


	//   ....[26]....
        /*017c*/ 	.word	0x00002320


	//   ....[27]....
        /*0180*/ 	.word	0x00002450


	//   ....[28]....
        /*0184*/ 	.word	0x00002480


	//   ....[29]....
        /*0188*/ 	.word	0x000024b0


	//   ....[30]....
        /*018c*/ 	.word	0x000043f0


	//   ....[31]....
        /*0190*/ 	.word	0x00004410


	//   ....[32]....
        /*0194*/ 	.word	0x00004420


	//   ....[33]....
        /*0198*/ 	.word	0x000045c0


	//   ....[34]....
        /*019c*/ 	.word	0x000045f0


	//   ....[35]....
        /*01a0*/ 	.word	0x00004620


	//   ....[36]....
        /*01a4*/ 	.word	0x00004750


	//   ....[37]....
        /*01a8*/ 	.word	0x00004780


	//   ....[38]....
        /*01ac*/ 	.word	0x000047b0


	//   ....[39]....
        /*01b0*/ 	.word	0x000048e0


	//   ....[40]....
        /*01b4*/ 	.word	0x00004910


	//   ....[41]....
        /*01b8*/ 	.word	0x00004940


	//   ....[42]....
        /*01bc*/ 	.word	0x00004a70


	//   ....[43]....
        /*01c0*/ 	.word	0x00004aa0


	//   ....[44]....
        /*01c4*/ 	.word	0x00004ad0


	//----- nvinfo : EIATTR_VRC_CTA_INIT_COUNT
	.align		4
.L_386:
        /*01c8*/ 	.byte	0x02, 0x4a
	.zero		1
	.zero		1


	//----- nvinfo : EIATTR_EXIT_INSTR_OFFSETS
	.align		4
        /*01cc*/ 	.byte	0x04, 0x1c
        /*01ce*/ 	.short	(.L_388 - .L_387)


	//   ....[0]....
.L_387:
        /*01d0*/ 	.word	0x00000030


	//   ....[1]....
        /*01d4*/ 	.word	0x000055e0


	//   ....[2]....
        /*01d8*/ 	.word	0x00005650


	//----- nvinfo : EIATTR_MAX_THREADS
	.align		4
.L_388:
        /*01dc*/ 	.byte	0x04, 0x05
        /*01de*/ 	.short	(.L_390 - .L_389)
.L_389:
        /*01e0*/ 	.word	0x00000100
        /*01e4*/ 	.word	0x00000001
        /*01e8*/ 	.word	0x00000001


	//----- nvinfo : EIATTR_CRS_STACK_SIZE
	.align		4
.L_390:
        /*01ec*/ 	.byte	0x04, 0x1e
        /*01ee*/ 	.short	(.L_392 - .L_391)
.L_391:
        /*01f0*/ 	.word	0x00000000


	//----- nvinfo : EIATTR_CBANK_PARAM_SIZE
	.align		4
.L_392:
        /*01f4*/ 	.byte	0x03, 0x19
        /*01f6*/ 	.short	0x001d


	//----- nvinfo : EIATTR_PARAM_CBANK
	.align		4
        /*01f8*/ 	.byte	0x04, 0x0a
        /*01fa*/ 	.short	(.L_394 - .L_393)
	.align		4
.L_393:
        /*01fc*/ 	.word	index@(.nv.constant0._ZN6thrust24THRUST_300001_SM_1000_NS8cuda_cub4core6detail13_kernel_agentINS1_8__reduce11ReduceAgentINS0_12zip_iteratorIN4cuda3std3__45tupleIJNS0_10device_ptrIiEENS0_17counting_iteratorIlNS0_11use_defaultESF_SF_EEEEEEEPNSB_IJilEEESJ_iNS1_9__extrema9arg_max_fIilNSA_4lessIiEEEEEEJSI_SK_iSP_EEEvDpT0_)
        /*0200*/ 	.short	0x0380
        /*0202*/ 	.short	0x001d


	//----- nvinfo : EIATTR_SW_WAR
	.align		4
.L_394:
        /*0204*/ 	.byte	0x04, 0x36
        /*0206*/ 	.short	(.L_396 - .L_395)
.L_395:
        /*0208*/ 	.word	0x00000008
.L_396:


//--------------------- .nv.info._Z12sudokuKernelP6SudokuPbi --------------------------
	.section	.nv.info._Z12sudokuKernelP6SudokuPbi,"",@"SHT_CUDA_INFO"
	.sectionflags	@""
	.align	4


	//----- nvinfo : EIATTR_CUDA_API_VERSION
	.align		4
        /*0000*/ 	.byte	0x04, 0x37
        /*0002*/ 	.short	(.L_398 - .L_397)
.L_397:
        /*0004*/ 	.word	0x00000082


	//----- nvinfo : EIATTR_KPARAM_INFO
	.align		4
.L_398:
        /*0008*/ 	.byte	0x04, 0x17
        /*000a*/ 	.short	(.L_400 - .L_399)
.L_399:
        /*000c*/ 	.word	0x00000000
        /*0010*/ 	.short	0x0002
        /*0012*/ 	.short	0x0010
        /*0014*/ 	.byte	0x00, 0xf0, 0x11, 0x00


	//----- nvinfo : EIATTR_KPARAM_INFO
	.align		4
.L_400:
        /*0018*/ 	.byte	0x04, 0x17
        /*001a*/ 	.short	(.L_402 - .L_401)
.L_401:
        /*001c*/ 	.word	0x00000000
        /*0020*/ 	.short	0x0001
        /*0022*/ 	.short	0x0008
        /*0024*/ 	.byte	0x00, 0xf5, 0x21, 0x00


	//----- nvinfo : EIATTR_KPARAM_INFO
	.align		4
.L_402:
        /*0028*/ 	.byte	0x04, 0x17
        /*002a*/ 	.short	(.L_404 - .L_403)
.L_403:
        /*002c*/ 	.word	0x00000000
        /*0030*/ 	.short	0x0000
        /*0032*/ 	.short	0x0000
        /*0034*/ 	.byte	0x00, 0xf5, 0x21, 0x00


	//----- nvinfo : EIATTR_SPARSE_MMA_MASK
	.align		4
.L_404:
        /*0038*/ 	.byte	0x03, 0x50
        /*003a*/ 	.short	0x0000


	//----- nvinfo : EIATTR_MAXREG_COUNT
	.align		4
        /*003c*/ 	.byte	0x03, 0x1b
        /*003e*/ 	.short	0x00ff


	//----- nvinfo : EIATTR_MERCURY_ISA_VERSION
	.align		4
        /*0040*/ 	.byte	0x03, 0x5f
        /*0042*/ 	.short	0x0101


	//----- nvinfo : EIATTR_VRC_CTA_INIT_COUNT
	.align		4
        /*0044*/ 	.byte	0x02, 0x4a
	.zero		1
	.zero		1


	//----- nvinfo : EIATTR_EXIT_INSTR_OFFSETS
	.align		4
        /*0048*/ 	.byte	0x04, 0x1c
        /*004a*/ 	.short	(.L_406 - .L_405)


	//   ....[0]....
.L_405:
        /*004c*/ 	.word	0x00000080


	//   ....[1]....
        /*0050*/ 	.word	0x000000d0


	//   ....[2]....
        /*0054*/ 	.word	0x00000f20


	//   ....[3]....
        /*0058*/ 	.word	0x000014d0


	//   ....[4]....
        /*005c*/ 	.word	0x000040f0


	//----- nvinfo : EIATTR_CRS_STACK_SIZE
	.align		4
.L_406:
        /*0060*/ 	.byte	0x04, 0x1e
        /*0062*/ 	.short	(.L_408 - .L_407)
.L_407:
        /*0064*/ 	.word	0x00000000


	//----- nvinfo : EIATTR_CBANK_PARAM_SIZE
	.align		4
.L_408:
        /*0068*/ 	.byte	0x03, 0x19
        /*006a*/ 	.short	0x0014


	//----- nvinfo : EIATTR_PARAM_CBANK
	.align		4
        /*006c*/ 	.byte	0x04, 0x0a
        /*006e*/ 	.short	(.L_410 - .L_409)
	.align		4
.L_409:
        /*0070*/ 	.word	index@(.nv.constant0._Z12sudokuKernelP6SudokuPbi)
        /*0074*/ 	.short	0x0380
        /*0076*/ 	.short	0x0014


	//----- nvinfo : EIATTR_SW_WAR
	.align		4
.L_410:
        /*0078*/ 	.byte	0x04, 0x36
        /*007a*/ 	.short	(.L_412 - .L_411)
.L_411:
        /*007c*/ 	.word	0x00000008
.L_412:


//--------------------- .nv.info._Z10copyKernelP6SudokuS0_PbPiiib --------------------------
	.section	.nv.info._Z10copyKernelP6SudokuS0_PbPiiib,"",@"SHT_CUDA_INFO"
	.sectionflags	@""
	.align	4


	//----- nvinfo : EIATTR_CUDA_API_VERSION
	.align		4
        /*0000*/ 	.byte	0x04, 0x37
        /*0002*/ 	.short	(.L_414 - .L_413)
.L_413:
        /*0004*/ 	.word	0x00000082


	//----- nvinfo : EIATTR_KPARAM_INFO
	.align		4
.L_414:
        /*0008*/ 	.byte	0x04, 0x17
        /*000a*/ 	.short	(.L_416 - .L_415)
.L_415:
        /*000c*/ 	.word	0x00000000
        /*0010*/ 	.short	0x0006
        /*0012*/ 	.short	0x0028
        /*0014*/ 	.byte	0x00, 0xf0, 0x05, 0x00


	//----- nvinfo : EIATTR_KPARAM_INFO
	.align		4
.L_416:
        /*0018*/ 	.byte	0x04, 0x17
        /*001a*/ 	.short	(.L_418 - .L_417)
.L_417:
        /*001c*/ 	.word	0x00000000
        /*0020*/ 	.short	0x0005
        /*0022*/ 	.short	0x0024
        /*0024*/ 	.byte	0x00, 0xf0, 0x11, 0x00


	//----- nvinfo : EIATTR_KPARAM_INFO
	.align		4
.L_418:
        /*0028*/ 	.byte	0x04, 0x17
        /*002a*/ 	.short	(.L_420 - .L_419)
.L_419:
        /*002c*/ 	.word	0x00000000
        /*0030*/ 	.short	0x0004
        /*0032*/ 	.short	0x0020
        /*0034*/ 	.byte	0x00, 0xf0, 0x11, 0x00


	//----- nvinfo : EIATTR_KPARAM_INFO
	.align		4
.L_420:
        /*0038*/ 	.byte	0x04, 0x17
        /*003a*/ 	.short	(.L_422 - .L_421)
.L_421:
        /*003c*/ 	.word	0x00000000
        /*0040*/ 	.short	0x0003
        /*0042*/ 	.short	0x0018
        /*0044*/ 	.byte	0x00, 0xf5, 0x21, 0x00


	//----- nvinfo : EIATTR_KPARAM_INFO
	.align		4
.L_422:
        /*0048*/ 	.byte	0x04, 0x17
        /*004a*/ 	.short	(.L_424 - .L_423)
.L_423:
        /*004c*/ 	.word	0x00000000
        /*0050*/ 	.short	0x0002
        /*0052*/ 	.short	0x0010
        /*0054*/ 	.byte	0x00, 0xf5, 0x21, 0x00


	//----- nvinfo : EIATTR_KPARAM_INFO
	.align		4
.L_424:
        /*0058*/ 	.byte	0x04, 0x17
        /*005a*/ 	.short	(.L_426 - .L_425)
.L_425:
        /*005c*/ 	.word	0x00000000
        /*0060*/ 	.short	0x0001
        /*0062*/ 	.short	0x0008
        /*0064*/ 	.byte	0x00, 0xf5, 0x21, 0x00


	//----- nvinfo : EIATTR_KPARAM_INFO
	.align		4
.L_426:
        /*0068*/ 	.byte	0x04, 0x17
        /*006a*/ 	.short	(.L_428 - .L_427)
.L_427:
        /*006c*/ 	.word	0x00000000
        /*0070*/ 	.short	0x0000
        /*0072*/ 	.short	0x0000
        /*0074*/ 	.byte	0x00, 0xf5, 0x21, 0x00


	//----- nvinfo : EIATTR_SPARSE_MMA_MASK
	.align		4
.L_428:
        /*0078*/ 	.byte	0x03, 0x50
        /*007a*/ 	.short	0x0000


	//----- nvinfo : EIATTR_MAXREG_COUNT
	.align		4
        /*007c*/ 	.byte	0x03, 0x1b
        /*007e*/ 	.short	0x00ff


	//----- nvinfo : EIATTR_MERCURY_ISA_VERSION
	.align		4
        /*0080*/ 	.byte	0x03, 0x5f
        /*0082*/ 	.short	0x0101


	//----- nvinfo : EIATTR_VRC_CTA_INIT_COUNT
	.align		4
        /*0084*/ 	.byte	0x02, 0x4a
	.zero		1
	.zero		1


	//----- nvinfo : EIATTR_EXIT_INSTR_OFFSETS
	.align		4
        /*0088*/ 	.byte	0x04, 0x1c
        /*008a*/ 	.short	(.L_430 - .L_429)


	//   ....[0]....
.L_429:
        /*008c*/ 	.word	0x00000060


	//   ....[1]....
        /*0090*/ 	.word	0x000001a0


	//   ....[2]....
        /*0094*/ 	.word	0x00000400


	//   ....[3]....
        /*0098*/ 	.word	0x00000470


	//----- nvinfo : EIATTR_CRS_STACK_SIZE
	.align		4
.L_430:
        /*009c*/ 	.byte	0x04, 0x1e
        /*009e*/ 	.short	(.L_432 - .L_431)
.L_431:
        /*00a0*/ 	.word	0x00000000


	//----- nvinfo : EIATTR_CBANK_PARAM_SIZE
	.align		4
.L_432:
        /*00a4*/ 	.byte	0x03, 0x19
        /*00a6*/ 	.short	0x0029


	//----- nvinfo : EIATTR_PARAM_CBANK
	.align		4
        /*00a8*/ 	.byte	0x04, 0x0a
        /*00aa*/ 	.short	(.L_434 - .L_433)
	.align		4
.L_433:
        /*00ac*/ 	.word	index@(.nv.constant0._Z10copyKernelP6SudokuS0_PbPiiib)
        /*00b0*/ 	.short	0x0380
        /*00b2*/ 	.short	0x0029


	//----- nvinfo : EIATTR_SW_WAR
	.align		4
.L_434:
        /*00b4*/ 	.byte	0x04, 0x36
        /*00b6*/ 	.short	(.L_436 - .L_435)
.L_435:
        /*00b8*/ 	.word	0x00000008
.L_436:


//--------------------- .nv.info._Z17activeResetKernelPbi --------------------------
	.section	.nv.info._Z17activeResetKernelPbi,"",@"SHT_CUDA_INFO"
	.sectionflags	@""
	.align	4


	//----- nvinfo : EIATTR_CUDA_API_VERSION
	.align		4
        /*0000*/ 	.byte	0x04, 0x37
        /*0002*/ 	.short	(.L_438 - .L_437)
.L_437:
        /*0004*/ 	.word	0x00000082


	//----- nvinfo : EIATTR_KPARAM_INFO
	.align		4
.L_438:
        /*0008*/ 	.byte	0x04, 0x17
        /*000a*/ 	.short	(.L_440 - .L_439)
.L_439:
        /*000c*/ 	.word	0x00000000
        /*0010*/ 	.short	0x0001
        /*0012*/ 	.short	0x0008
        /*0014*/ 	.byte	0x00, 0xf0, 0x11, 0x00


	//----- nvinfo : EIATTR_KPARAM_INFO
	.align		4
.L_440:
        /*0018*/ 	.byte	0x04, 0x17
        /*001a*/ 	.short	(.L_442 - .L_441)
.L_441:
        /*001c*/ 	.word	0x00000000
        /*0020*/ 	.short	0x0000
        /*0022*/ 	.short	0x0000
        /*0024*/ 	.byte	0x00, 0xf5, 0x21, 0x00


	//----- nvinfo : EIATTR_SPARSE_MMA_MASK
	.align		4
.L_442:
        /*0028*/ 	.byte	0x03, 0x50
        /*002a*/ 	.short	0x0000


	//----- nvinfo : EIATTR_MAXREG_COUNT
	.align		4
        /*002c*/ 	.byte	0x03, 0x1b
        /*002e*/ 	.short	0x00ff


	//----- nvinfo : EIATTR_MERCURY_ISA_VERSION
	.align		4
        /*0030*/ 	.byte	0x03, 0x5f
        /*0032*/ 	.short	0x0101


	//----- nvinfo : EIATTR_VRC_CTA_INIT_COUNT
	.align		4
        /*0034*/ 	.byte	0x02, 0x4a
	.zero		1
	.zero		1


	//----- nvinfo : EIATTR_EXIT_INSTR_OFFSETS
	.align		4
        /*0038*/ 	.byte	0x04, 0x1c
        /*003a*/ 	.short	(.L_444 - .L_443)


	//   ....[0]....
.L_443:
        /*003c*/ 	.word	0x00000070


	//   ....[1]....
        /*0040*/ 	.word	0x000000d0


	//----- nvinfo : EIATTR_CBANK_PARAM_SIZE
	.align		4
.L_444:
        /*0044*/ 	.byte	0x03, 0x19
        /*0046*/ 	.short	0x000c


	//----- nvinfo : EIATTR_PARAM_CBANK
	.align		4
        /*0048*/ 	.byte	0x04, 0x0a
        /*004a*/ 	.short	(.L_446 - .L_445)
	.align		4
.L_445:
        /*004c*/ 	.word	index@(.nv.constant0._Z17activeResetKernelPbi)
        /*0050*/ 	.short	0x0380
        /*0052*/ 	.short	0x000c


	//----- nvinfo : EIATTR_SW_WAR
	.align		4
.L_446:
        /*0054*/ 	.byte	0x04, 0x36
        /*0056*/ 	.short	(.L_448 - .L_447)
.L_447:
        /*0058*/ 	.word	0x00000008
.L_448:


//--------------------- .nv.callgraph             --------------------------
	.section	.nv.callgraph,"",@"SHT_CUDA_CALLGRAPH"
	.align	4
	.sectionentsize	8
	.align		4
        /*0000*/ 	.word	0x00000000
	.align		4
        /*0004*/ 	.word	0xffffffff
	.align		4
        /*0008*/ 	.word	0x00000000
	.align		4
        /*000c*/ 	.word	0xfffffffe
	.align		4
        /*0010*/ 	.word	0x00000000
	.align		4
        /*0014*/ 	.word	0xfffffffd
	.align		4
        /*0018*/ 	.word	0x00000000
	.align		4
        /*001c*/ 	.word	0xfffffffc


//--------------------- .nv.constant4             --------------------------
	.section	.nv.constant4,"a",@progbits
	.align	8
	.align		8
.nv.constant4:
        /*0000*/ 	.dword	_ZN34_INTERNAL_beda5ee5_4_k_cu_55f434c74cuda3std3__45__cpo5beginE
	.align		8
        /*0008*/ 	.dword	_ZN34_INTERNAL_beda5ee5_4_k_cu_55f434c74cuda3std3__45__cpo3endE
	.align		8
        /*0010*/ 	.dword	_ZN34_INTERNAL_beda5ee5_4_k_cu_55f434c74cuda3std3__45__cpo6cbeginE
	.align		8
        /*0018*/ 	.dword	_ZN34_INTERNAL_beda5ee5_4_k_cu_55f434c74cuda3std3__45__cpo4cendE
	.align		8
        /*0020*/ 	.dword	_ZN34_INTERNAL_beda5ee5_4_k_cu_55f434c74cuda3std3__45__cpo6rbeginE
	.align		8
        /*0028*/ 	.dword	_ZN34_INTERNAL_beda5ee5_4_k_cu_55f434c74cuda3std3__45__cpo4rendE
	.align		8
        /*0030*/ 	.dword	_ZN34_INTERNAL_beda5ee5_4_k_cu_55f434c74cuda3std3__45__cpo7crbeginE
	.align		8
        /*0038*/ 	.dword	_ZN34_INTERNAL_beda5ee5_4_k_cu_55f434c74cuda3std3__45__cpo5crendE
	.align		8
        /*0040*/ 	.dword	_ZN34_INTERNAL_beda5ee5_4_k_cu_55f434c74cuda3std3__436_GLOBAL__N__beda5ee5_4_k_cu_55f434c76ignoreE
	.align		8
        /*0048*/ 	.dword	_ZN34_INTERNAL_beda5ee5_4_k_cu_55f434c74cuda3std3__419piecewise_constructE
	.align		8
        /*0050*/ 	.dword	_ZN34_INTERNAL_beda5ee5_4_k_cu_55f434c74cuda3std3__48in_placeE
	.align		8
        /*0058*/ 	.dword	_ZN34_INTERNAL_beda5ee5_4_k_cu_55f434c74cuda3std3__420unreachable_sentinelE
	.align		8
        /*0060*/ 	.dword	_ZN34_INTERNAL_beda5ee5_4_k_cu_55f434c74cuda3std3__47nulloptE
	.align		8
        /*0068*/ 	.dword	_ZN34_INTERNAL_beda5ee5_4_k_cu_55f434c74cuda3std3__48unexpectE
	.align		8
        /*0070*/ 	.dword	_ZN34_INTERNAL_beda5ee5_4_k_cu_55f434c74cuda3std6ranges3__45__cpo4swapE
	.align		8
        /*0078*/ 	.dword	_ZN34_INTERNAL_beda5ee5_4_k_cu_55f434c74cuda3std6ranges3__45__cpo9iter_moveE
	.align		8
        /*0080*/ 	.dword	_ZN34_INTERNAL_beda5ee5_4_k_cu_55f434c74cuda3std6ranges3__45__cpo5beginE
	.align		8
        /*0088*/ 	.dword	_ZN34_INTERNAL_beda5ee5_4_k_cu_55f434c74cuda3std6ranges3__45__cpo3endE
	.align		8
        /*0090*/ 	.dword	_ZN34_INTERNAL_beda5ee5_4_k_cu_55f434c74cuda3std6ranges3__45__cpo6cbeginE
	.align		8
        /*0098*/ 	.dword	_ZN34_INTERNAL_beda5ee5_4_k_cu_55f434c74cuda3std6ranges3__45__cpo4cendE
	.align		8
        /*00a0*/ 	.dword	_ZN34_INTERNAL_beda5ee5_4_k_cu_55f434c74cuda3std6ranges3__45__cpo7advanceE
	.align		8
        /*00a8*/ 	.dword	_ZN34_INTERNAL_beda5ee5_4_k_cu_55f434c74cuda3std6ranges3__45__cpo9iter_swapE
	.align		8
        /*00b0*/ 	.dword	_ZN34_INTERNAL_beda5ee5_4_k_cu_55f434c74cuda3std6ranges3__45__cpo4nextE
	.align		8
        /*00b8*/ 	.dword	_ZN34_INTERNAL_beda5ee5_4_k_cu_55f434c74cuda3std6ranges3__45__cpo4prevE
	.align		8
        /*00c0*/ 	.dword	_ZN34_INTERNAL_beda5ee5_4_k_cu_55f434c74cuda3std6ranges3__45__cpo4dataE
	.align		8
        /*00c8*/ 	.dword	_ZN34_INTERNAL_beda5ee5_4_k_cu_55f434c74cuda3std6ranges3__45__cpo5cdataE
	.align		8
        /*00d0*/ 	.dword	_ZN34_INTERNAL_beda5ee5_4_k_cu_55f434c74cuda3std6ranges3__45__cpo4sizeE
	.align		8
        /*00d8*/ 	.dword	_ZN34_INTERNAL_beda5ee5_4_k_cu_55f434c74cuda3std6ranges3__45__cpo5ssizeE
	.align		8
        /*00e0*/ 	.dword	_ZN34_INTERNAL_beda5ee5_4_k_cu_55f434c74cuda3std6ranges3__45__cpo8distanceE
	.align		8
        /*00e8*/ 	.dword	_ZN34_INTERNAL_beda5ee5_4_k_cu_55f434c76thrust24THRUST_300001_SM_1000_NS8cuda_cub3parE
	.align		8
        /*00f0*/ 	.dword	_ZN34_INTERNAL_beda5ee5_4_k_cu_55f434c76thrust24THRUST_300001_SM_1000_NS8cuda_cub10par_nosyncE
	.align		8
        /*00f8*/ 	.dword	_ZN34_INTERNAL_beda5ee5_4_k_cu_55f434c76thrust24THRUST_300001_SM_1000_NS6system6detail10sequential3seqE
	.align		8
        /*0100*/ 	.dword	_ZN34_INTERNAL_beda5ee5_4_k_cu_55f434c76thrust24THRUST_300001_SM_1000_NS6system3cpp3parE
	.align		8
        /*0108*/ 	.dword	_ZN34_INTERNAL_beda5ee5_4_k_cu_55f434c76thrust24THRUST_300001_SM_1000_NS12placeholders2_1E
	.align		8
        /*0110*/ 	.dword	_ZN34_INTERNAL_beda5ee5_4_k_cu_55f434c76thrust24THRUST_300001_SM_1000_NS12placeholders2_2E
	.align		8
        /*0118*/ 	.dword	_ZN34_INTERNAL_beda5ee5_4_k_cu_55f434c76thrust24THRUST_300001_SM_1000_NS12placeholders2_3E
	.align		8
        /*0120*/ 	.dword	_ZN34_INTERNAL_beda5ee5_4_k_cu_55f434c76thrust24THRUST_300001_SM_1000_NS12placeholders2_4E
	.align		8
        /*0128*/ 	.dword	_ZN34_INTERNAL_beda5ee5_4_k_cu_55f434c76thrust24THRUST_300001_SM_1000_NS12placeholders2_5E
	.align		8
        /*0130*/ 	.dword	_ZN34_INTERNAL_beda5ee5_4_k_cu_55f434c76thrust24THRUST_300001_SM_1000_NS12placeholders2_6E
	.align		8
        /*0138*/ 	.dword	_ZN34_INTERNAL_beda5ee5_4_k_cu_55f434c76thrust24THRUST_300001_SM_1000_NS12placeholders2_7E
	.align		8
        /*0140*/ 	.dword	_ZN34_INTERNAL_beda5ee5_4_k_cu_55f434c76thrust24THRUST_300001_SM_1000_NS12placeholders2_8E
	.align		8
        /*0148*/ 	.dword	_ZN34_INTERNAL_beda5ee5_4_k_cu_55f434c76thrust24THRUST_300001_SM_1000_NS12placeholders2_9E
	.align		8
        /*0150*/ 	.dword	_ZN34_INTERNAL_beda5ee5_4_k_cu_55f434c76thrust24THRUST_300001_SM_1000_NS12placeholders3_10E
	.align		8
        /*0158*/ 	.dword	_ZN34_INTERNAL_beda5ee5_4_k_cu_55f434c76thrust24THRUST_300001_SM_1000_NS3seqE
	.align		8
        /*0160*/ 	.dword	_ZN34_INTERNAL_beda5ee5_4_k_cu_55f434c76thrust24THRUST_300001_SM_1000_NS6deviceE


//--------------------- .text._ZN3cub18CUB_300001_SM_10006detail4scan16DeviceScanKernelINS2_10policy_hubIbibmN4cuda3std3__44plusIvEEE10Policy1000EN6thrust24THRUST_300001_SM_1000_NS10device_ptrIbEENSE_IiEENS0_13ScanTileStateIbLb1EEES9_NS1_10InputValueIbPbEEmbLb0EbEEvT0_T1_T2_iT3_T4_T5_ --------------------------
	.section	.text._ZN3cub18CUB_300001_SM_10006detail4scan16DeviceScanKernelINS2_10policy_hubIbibmN4cuda3std3__44plusIvEEE10Policy1000EN6thrust24THRUST_300001_SM_1000_NS10device_ptrIbEENSE_IiEENS0_13ScanTileStateIbLb1EEES9_NS1_10InputValueIbPbEEmbLb0EbEEvT0_T1_T2_iT3_T4_T5_,"ax",@progbits
	.align	128
        .global         _ZN3cub18CUB_300001_SM_10006detail4scan16DeviceScanKernelINS2_10policy_hubIbibmN4cuda3std3__44plusIvEEE10Policy1000EN6thrust24THRUST_300001_SM_1000_NS10device_ptrIbEENSE_IiEENS0_13ScanTileStateIbLb1EEES9_NS1_10InputValueIbPbEEmbLb0EbEEvT0_T1_T2_iT3_T4_T5_
        .type           _ZN3cub18CUB_300001_SM_10006detail4scan16DeviceScanKernelINS2_10policy_hubIbibmN4cuda3std3__44plusIvEEE10Policy1000EN6thrust24THRUST_300001_SM_1000_NS10device_ptrIbEENSE_IiEENS0_13ScanTileStateIbLb1EEES9_NS1_10InputValueIbPbEEmbLb0EbEEvT0_T1_T2_iT3_T4_T5_,@function
        .size           _ZN3cub18CUB_300001_SM_10006detail4scan16DeviceScanKernelINS2_10policy_hubIbibmN4cuda3std3__44plusIvEEE10Policy1000EN6thrust24THRUST_300001_SM_1000_NS10device_ptrIbEENSE_IiEENS0_13ScanTileStateIbLb1EEES9_NS1_10InputValueIbPbEEmbLb0EbEEvT0_T1_T2_iT3_T4_T5_,(.L_x_960 - _ZN3cub18CUB_300001_SM_10006detail4scan16DeviceScanKernelINS2_10policy_hubIbibmN4cuda3std3__44plusIvEEE10Policy1000EN6thrust24THRUST_300001_SM_1000_NS10device_ptrIbEENSE_IiEENS0_13ScanTileStateIbLb1EEES9_NS1_10InputValueIbPbEEmbLb0EbEEvT0_T1_T2_iT3_T4_T5_)
        .other          _ZN3cub18CUB_300001_SM_10006detail4scan16DeviceScanKernelINS2_10policy_hubIbibmN4cuda3std3__44plusIvEEE10Policy1000EN6thrust24THRUST_300001_SM_1000_NS10device_ptrIbEENSE_IiEENS0_13ScanTileStateIbLb1EEES9_NS1_10InputValueIbPbEEmbLb0EbEEvT0_T1_T2_iT3_T4_T5_,@"STO_CUDA_ENTRY STV_DEFAULT"
_ZN3cub18CUB_300001_SM_10006detail4scan16DeviceScanKernelINS2_10policy_hubIbibmN4cuda3std3__44plusIvEEE10Policy1000EN6thrust24THRUST_300001_SM_1000_NS10device_ptrIbEENSE_IiEENS0_13ScanTileStateIbLb1EEES9_NS1_10InputValueIbPbEEmbLb0EbEEvT0_T1_T2_iT3_T4_T5_:
.text._ZN3cub18CUB_300001_SM_10006detail4scan16DeviceScanKernelINS2_10policy_hubIbibmN4cuda3std3__44plusIvEEE10Policy1000EN6thrust24THRUST_300001_SM_1000_NS10device_ptrIbEENSE_IiEENS0_13ScanTileStateIbLb1EEES9_NS1_10InputValueIbPbEEmbLb0EbEEvT0_T1_T2_iT3_T4_T5_:
[----:B------:R-:W-:Y:S01]  /*0000*/  LDC R1, c[0x0][0x37c] ;  /* 0x0000df00ff017b82 */ /* 0x000fe20000000800 */
[----:B------:R-:W0:Y:S01]  /*0010*/  LDCU UR4, c[0x0][0x3a0] ;  /* 0x00007400ff0477ac */ /* 0x000e220008000800 */
[----:B------:R-:W1:Y:S06]  /*0020*/  LDCU.64 UR10, c[0x0][0x358] ;  /* 0x00006b00ff0a77ac */ /* 0x000e6c0008000a00 */
[----:B------:R-:W2:Y:S01]  /*0030*/  S2UR UR6, SR_CTAID.X ;  /* 0x00000000000679c3 */ /* 0x000ea20000002500 */
[----:B------:R-:W2:Y:S01]  /*0040*/  LDCU UR17, c[0x0][0x398] ;  /* 0x00007300ff1177ac */ /* 0x000ea20008000800 */
[----:B0-----:R-:W-:-:S06]  /*0050*/  UPRMT UR4, UR4, 0x7770, URZ ;  /* 0x0000777004047896 */ /* 0x001fcc00080000ff */
[----:B------:R-:W-:-:S05]  /*0060*/  ISETP.NE.AND P0, PT, RZ, UR4, PT ;  /* 0x00000004ff007c0c */ /* 0x000fca000bf05270 */
[----:B------:R-:W0:Y:S08]  /*0070*/  LDCU.64 UR4, c[0x0][0x3b0] ;  /* 0x00007600ff0477ac */ /* 0x000e300008000a00 */
[----:B------:R-:W1:Y:S02]  /*0080*/  @P0 LDC.64 R2, c[0x0][0x3a8] ;  /* 0x0000ea00ff020b82 */ /* 0x000e640000000a00 */
[----:B-1----:R1:W5:Y:S01]  /*0090*/  @P0 LDG.E.U8 R5, desc[UR10][R2.64] ;  /* 0x0000000a02050981 */ /* 0x002362000c1e1100 */
[----:B--2---:R-:W-:-:S04]  /*00a0*/  UIADD3 UR15, UPT, UPT, UR6, UR17, URZ ;  /* 0x00000011060f7290 */ /* 0x004fc8000fffe0ff */
[----:B------:R-:W-:-:S04]  /*00b0*/  UIMAD.WIDE UR12, UR15, 0x2100, URZ ;  /* 0x000021000f0c78a5 */ /* 0x000fc8000f8e02ff */
[----:B0-----:R-:W-:-:S04]  /*00c0*/  UIADD3 UR7, UP0, UPT, -UR12, UR4, URZ ;  /* 0x000000040c077290 */ /* 0x001fc8000ff1e1ff */
[----:B------:R-:W-:Y:S02]  /*00d0*/  UIADD3.X UR4, UPT, UPT, ~UR13, UR5, URZ, UP0, !UPT ;  /* 0x000000050d047290 */ /* 0x000fe400087fe5ff */
[----:B------:R-:W-:-:S04]  /*00e0*/  UISETP.GE.U32.AND UP0, UPT, UR7, 0x2101, UPT ;  /* 0x000021010700788c */ /* 0x000fc8000bf06070 */
[----:B------:R-:W-:Y:S01]  /*00f0*/  UISETP.GE.U32.AND.EX UP0, UPT, UR4, URZ, UPT, UP0 ;  /* 0x000000ff0400728c */ /* 0x000fe2000bf06100 */
[----:B------:R-:W0:Y:S08]  /*0100*/  @!P0 LDC.U16 R5, c[0x0][0x3a8] ;  /* 0x0000ea00ff058b82 */ /* 0x000e300000000400 */
[----:B-1----:R-:W-:Y:S05]  /*0110*/  BRA.U !UP0, `(.L_x_0) ;  /* 0x0000005508f87547 */ /* 0x002fea000b800000 */
[----:B------:R-:W1:Y:S01]  /*0120*/  S2R R56, SR_TID.X ;  /* 0x0000000000387919 */ /* 0x000e620000002100 */
[----:B------:R-:W2:Y:S01]  /*0130*/  LDCU.64 UR4, c[0x0][0x380] ;  /* 0x00007000ff0477ac */ /* 0x000ea20008000a00 */
[C---:B-1----:R-:W-:Y:S02]  /*0140*/  LOP3.LUT R0, R56.reuse, 0x1f, RZ, 0xc0, !PT ;  /* 0x0000001f38007812 */ /* 0x042fe400078ec0ff */
[----:B------:R-:W-:-:S05]  /*0150*/  LOP3.LUT R3, R56, 0x3e0, RZ, 0xc0, !PT ;  /* 0x000003e038037812 */ /* 0x000fca00078ec0ff */
[----:B------:R-:W-:-:S05]  /*0160*/  IMAD R0, R3, 0x2c, R0 ;  /* 0x0000002c03007824 */ /* 0x000fca00078e0200 */
[----:B------:R-:W-:-:S05]  /*0170*/  IADD3 R0, P0, PT, R0, UR12, RZ ;  /* 0x0000000c00007c10 */ /* 0x000fca000ff1e0ff */
[----:B------:R-:W-:Y:S01]  /*0180*/  IMAD.X R7, RZ, RZ, UR13, P0 ;  /* 0x0000000dff077e24 */ /* 0x000fe200080e06ff */
[----:B--2---:R-:W-:-:S04]  /*0190*/  IADD3 R2, P0, PT, R0, UR4, RZ ;  /* 0x0000000400027c10 */ /* 0x004fc8000ff1e0ff */
[----:B------:R-:W-:-:S05]  /*01a0*/  IADD3.X R3, PT, PT, R7, UR5, RZ, P0, !PT ;  /* 0x0000000507037c10 */ /* 0x000fca00087fe4ff */
[----:B------:R-:W2:Y:S04]  /*01b0*/  LDG.E.U8 R8, desc[UR10][R2.64+0x440] ;  /* 0x0004400a02087981 */ /* 0x000ea8000c1e1100 */
[----:B------:R-:W3:Y:S04]  /*01c0*/  LDG.E.U8 R11, desc[UR10][R2.64] ;  /* 0x0000000a020b7981 */ /* 0x000ee8000c1e1100 */
[----:B------:R-:W4:Y:S04]  /*01d0*/  LDG.E.U8 R13, desc[UR10][R2.64+0x20] ;  /* 0x0000200a020d7981 */ /* 0x000f28000c1e1100 */
        /* <DEDUP_REMOVED lines=40> */
[----:B------:R1:W4:Y:S01]  /*0460*/  LDG.E.U8 R26, desc[UR10][R2.64+0x560] ;  /* 0x0005600a021a7981 */ /* 0x000322000c1e1100 */
[----:B------:R-:W0:Y:S01]  /*0470*/  S2R R9, SR_LANEID ;  /* 0x0000000000097919 */ /* 0x000e220000000000 */
[----:B------:R-:W1:Y:S01]  /*0480*/  S2UR UR5, SR_CgaCtaId ;  /* 0x00000000000579c3 */ /* 0x000e620000008800 */
[----:B------:R-:W-:Y:S01]  /*0490*/  SHF.R.U32.HI R4, RZ, 0x5, R56 ;  /* 0x00000005ff047819 */ /* 0x000fe20000011638 */
[----:B------:R-:W-:-:S02]  /*04a0*/  UMOV UR4, 0x400 ;  /* 0x0000040000047882 */ /* 0x000fc40000000000 */
[----:B-1----:R-:W-:Y:S02]  /*04b0*/  ULEA UR4, UR5, UR4, 0x18 ;  /* 0x0000000405047291 */ /* 0x002fe4000f8ec0ff */
[----:B0-----:R-:W-:-:S04]  /*04c0*/  IMAD R6, R4, 0x580, R9 ;  /* 0x0000058004067824 */ /* 0x001fc800078e0209 */
[----:B------:R-:W-:Y:S01]  /*04d0*/  VIADD R2, R6, UR4 ;  /* 0x0000000406027c36 */ /* 0x000fe20008000000 */
[----:B------:R-:W-:Y:S01]  /*04e0*/  UISETP.NE.AND UP0, UPT, UR15, URZ, UPT ;  /* 0x000000ff0f00728c */ /* 0x000fe2000bf05270 */
[----:B------:R-:W-:Y:S01]  /*04f0*/  BSSY B0, `(.L_x_1) ;  /* 0x000042b000007945 */ /* 0x000fe20003800000 */
[----:B--2---:R0:W-:Y:S04]  /*0500*/  STS.U8 [R6+UR4+0x440], R8 ;  /* 0x0004400806007988 */ /* 0x0041e80008000004 */
[----:B---3--:R1:W-:Y:S01]  /*0510*/  STS.U8 [R6+UR4], R11 ;  /* 0x0000000b06007988 */ /* 0x0083e20008000004 */
[----:B0-----:R-:W-:-:S03]  /*0520*/  IMAD R8, R9, 0x2b, R2 ;  /* 0x0000002b09087824 */ /* 0x001fc600078e0202 */
[----:B----4-:R1:W-:Y:S04]  /*0530*/  STS.U8 [R6+UR4+0x20], R13 ;  /* 0x0000200d06007988 */ /* 0x0103e80008000004 */
[----:B------:R1:W-:Y:S04]  /*0540*/  STS.U8 [R6+UR4+0x40], R15 ;  /* 0x0000400f06007988 */ /* 0x0003e80008000004 */
        /* <DEDUP_REMOVED lines=39> */
[----:B------:R1:W-:Y:S01]  /*07c0*/  STS.U8 [R6+UR4+0x560], R26 ;  /* 0x0005601a06007988 */ /* 0x0003e20008000004 */
[----:B------:R-:W-:-:S03]  /*07d0*/  NOP ;  /* 0x0000000000007918 */ /* 0x000fc60000000000 */
[----:B------:R1:W0:Y:S04]  /*07e0*/  LDS R10, [R8] ;  /* 0x00000000080a7984 */ /* 0x0002280000000800 */
[----:B------:R1:W2:Y:S04]  /*07f0*/  LDS R11, [R8+0x4] ;  /* 0x00000400080b7984 */ /* 0x0002a80000000800 */
[----:B------:R1:W3:Y:S04]  /*0800*/  LDS R30, [R8+0x8] ;  /* 0x00000800081e7984 */ /* 0x0002e80000000800 */
[----:B------:R1:W4:Y:S04]  /*0810*/  LDS R33, [R8+0xc] ;  /* 0x00000c0008217984 */ /* 0x0003280000000800 */
[----:B------:R1:W0:Y:S04]  /*0820*/  LDS R12, [R8+0x10] ;  /* 0x00001000080c7984 */ /* 0x0002280000000800 */
[----:B------:R1:W0:Y:S04]  /*0830*/  LDS R13, [R8+0x14] ;  /* 0x00001400080d7984 */ /* 0x0002280000000800 */
[----:B------:R1:W0:Y:S04]  /*0840*/  LDS R3, [R8+0x18] ;  /* 0x0000180008037984 */ /* 0x0002280000000800 */
[----:B------:R1:W0:Y:S04]  /*0850*/  LDS R32, [R8+0x1c] ;  /* 0x00001c0008207984 */ /* 0x0002280000000800 */
[----:B------:R1:W0:Y:S04]  /*0860*/  LDS R51, [R8+0x20] ;  /* 0x0000200008337984 */ /* 0x0002280000000800 */
[----:B------:R1:W0:Y:S04]  /*0870*/  LDS R2, [R8+0x24] ;  /* 0x0000240008027984 */ /* 0x0002280000000800 */
[----:B------:R1:W0:Y:S01]  /*0880*/  LDS R14, [R8+0x28] ;  /* 0x00002800080e7984 */ /* 0x0002220000000800 */
[----:B------:R-:W-:Y:S06]  /*0890*/  BAR.SYNC.DEFER_BLOCKING 0x0 ;  /* 0x0000000000007b1d */ /* 0x000fec0000010000 */
[----:B------:R-:W-:Y:S05]  /*08a0*/  BRA.U UP0, `(.L_x_2) ;  /* 0x0000001900047547 */ /* 0x000fea000b800000 */
[C---:B01----:R-:W-:Y:S02]  /*08b0*/  PRMT R31, R10.reuse, 0x8880, RZ ;  /* 0x000088800a1f7816 */ /* 0x043fe400000000ff */
[C---:B------:R-:W-:Y:S02]  /*08c0*/  PRMT R24, R10.reuse, 0x9991, RZ ;  /* 0x000099910a187816 */ /* 0x040fe400000000ff */
[C---:B------:R-:W-:Y:S02]  /*08d0*/  PRMT R25, R10.reuse, 0xaaa2, RZ ;  /* 0x0000aaa20a197816 */ /* 0x040fe400000000ff */
[----:B------:R-:W-:Y:S02]  /*08e0*/  PRMT R26, R10, 0xbbb3, RZ ;  /* 0x0000bbb30a1a7816 */ /* 0x000fe400000000ff */
[C---:B--2---:R-:W-:Y:S02]  /*08f0*/  PRMT R27, R11.reuse, 0x8880, RZ ;  /* 0x000088800b1b7816 */ /* 0x044fe400000000ff */
[----:B------:R-:W-:-:S02]  /*0900*/  PRMT R28, R11, 0x9991, RZ ;  /* 0x000099910b1c7816 */ /* 0x000fc400000000ff */
[C---:B------:R-:W-:Y:S02]  /*0910*/  PRMT R29, R11.reuse, 0xaaa2, RZ ;  /* 0x0000aaa20b1d7816 */ /* 0x040fe400000000ff */
[C---:B------:R-:W-:Y:S02]  /*0920*/  PRMT R10, R14.reuse, 0x9991, RZ ;  /* 0x000099910e0a7816 */ /* 0x040fe400000000ff */
[----:B------:R-:W-:Y:S02]  /*0930*/  PRMT R11, R11, 0xbbb3, RZ ;  /* 0x0000bbb30b0b7816 */ /* 0x000fe400000000ff */
[----:B------:R-:W-:Y:S02]  /*0940*/  PRMT R34, R14, 0xbbb3, RZ ;  /* 0x0000bbb30e227816 */ /* 0x000fe400000000ff */
[C---:B------:R-:W-:Y:S02]  /*0950*/  PRMT R19, R13.reuse, 0x8880, RZ ;  /* 0x000088800d137816 */ /* 0x040fe400000000ff */
[----:B------:R-:W-:-:S02]  /*0960*/  PRMT R18, R13, 0x9991, RZ ;  /* 0x000099910d127816 */ /* 0x000fc400000000ff */
[C---:B------:R-:W-:Y:S02]  /*0970*/  PRMT R17, R13.reuse, 0xaaa2, RZ ;  /* 0x0000aaa20d117816 */ /* 0x040fe400000000ff */
[----:B------:R-:W-:Y:S01]  /*0980*/  PRMT R16, R13, 0xbbb3, RZ ;  /* 0x0000bbb30d107816 */ /* 0x000fe200000000ff */
[----:B------:R-:W-:Y:S01]  /*0990*/  IMAD.IADD R36, R19, 0x1, R18 ;  /* 0x0000000113247824 */ /* 0x000fe200078e0212 */
[C---:B------:R-:W-:Y:S01]  /*09a0*/  PRMT R15, R14.reuse, 0x8880, RZ ;  /* 0x000088800e0f7816 */ /* 0x040fe200000000ff */
[----:B------:R-:W-:Y:S01]  /*09b0*/  IMAD.MOV R19, RZ, RZ, -R19 ;  /* 0x000000ffff137224 */ /* 0x000fe200078e0a13 */
[----:B------:R-:W-:Y:S01]  /*09c0*/  PRMT R13, R14, 0xaaa2, RZ ;  /* 0x0000aaa20e0d7816 */ /* 0x000fe200000000ff */
[----:B------:R-:W-:Y:S01]  /*09d0*/  IMAD.MOV.U32 R14, RZ, RZ, R10 ;  /* 0x000000ffff0e7224 */ /* 0x000fe200078e000a */
[C---:B------:R-:W-:Y:S01]  /*09e0*/  PRMT R23, R12.reuse, 0x8880, RZ ;  /* 0x000088800c177816 */ /* 0x040fe200000000ff */
[----:B------:R-:W-:Y:S01]  /*09f0*/  IMAD.MOV.U32 R10, RZ, RZ, R34 ;  /* 0x000000ffff0a7224 */ /* 0x000fe200078e0022 */
[C---:B------:R-:W-:Y:S01]  /*0a00*/  PRMT R22, R12.reuse, 0x9991, RZ ;  /* 0x000099910c167816 */ /* 0x040fe200000000ff */
[----:B------:R-:W-:Y:S01]  /*0a10*/  IMAD.IADD R34, R27, 0x1, R28 ;  /* 0x000000011b227824 */ /* 0x000fe200078e021c */
[C---:B------:R-:W-:Y:S01]  /*0a20*/  PRMT R21, R12.reuse, 0xaaa2, RZ ;  /* 0x0000aaa20c157816 */ /* 0x040fe200000000ff */
[----:B------:R-:W-:Y:S01]  /*0a30*/  IMAD.IADD R37, R15, 0x1, R14 ;  /* 0x000000010f257824 */ /* 0x000fe200078e020e */
[----:B------:R-:W-:Y:S01]  /*0a40*/  PRMT R20, R12, 0xbbb3, RZ ;  /* 0x0000bbb30c147816 */ /* 0x000fe200000000ff */
[----:B------:R-:W-:Y:S01]  /*0a50*/  IMAD.MOV.U32 R12, RZ, RZ, R11 ;  /* 0x000000ffff0c7224 */ /* 0x000fe200078e000b */
[----:B------:R-:W-:Y:S01]  /*0a60*/  IADD3 R36, PT, PT, R36, R16, R17 ;  /* 0x0000001024247210 */ /* 0x000fe20007ffe011 */
[----:B------:R-:W-:Y:S01]  /*0a70*/  IMAD.IADD R11, R31, 0x1, R24 ;  /* 0x000000011f0b7824 */ /* 0x000fe200078e0218 */
[----:B---3--:R-:W-:Y:S01]  /*0a80*/  PRMT R50, R30, 0x9991, RZ ;  /* 0x000099911e327816 */ /* 0x008fe200000000ff */
[----:B------:R-:W-:Y:S01]  /*0a90*/  IMAD.IADD R35, R23, 0x1, R22 ;  /* 0x0000000117237824 */ /* 0x000fe200078e0216 */
[----:B------:R-:W-:Y:S01]  /*0aa0*/  IADD3 R34, PT, PT, R34, R12, R29 ;  /* 0x0000000c22227210 */ /* 0x000fe20007ffe01d */
[----:B------:R-:W-:Y:S01]  /*0ab0*/  IMAD.MOV R24, RZ, RZ, -R24 ;  /* 0x000000ffff187224 */ /* 0x000fe200078e0a18 */
[----:B------:R-:W-:Y:S01]  /*0ac0*/  IADD3 R11, PT, PT, R11, R26, R25 ;  /* 0x0000001a0b0b7210 */ /* 0x000fe20007ffe019 */
[----:B------:R-:W-:Y:S01]  /*0ad0*/  IMAD.MOV R26, RZ, RZ, -R26 ;  /* 0x000000ffff1a7224 */ /* 0x000fe200078e0a1a */
[----:B------:R-:W-:Y:S01]  /*0ae0*/  IADD3 R35, PT, PT, R35, R20, R21 ;  /* 0x0000001423237210 */ /* 0x000fe20007ffe015 */
[----:B------:R-:W-:Y:S01]  /*0af0*/  IMAD.MOV R28, RZ, RZ, -R28 ;  /* 0x000000ffff1c7224 */ /* 0x000fe200078e0a1c */
[C---:B------:R-:W-:Y:S01]  /*0b00*/  PRMT R49, R30.reuse, 0xaaa2, RZ ;  /* 0x0000aaa21e317816 */ /* 0x040fe200000000ff */
[----:B------:R-:W-:Y:S01]  /*0b10*/  IMAD.IADD R54, R11, 0x1, R34 ;  /* 0x000000010b367824 */ /* 0x000fe200078e0222 */
[C---:B------:R-:W-:Y:S01]  /*0b20*/  PRMT R34, R30.reuse, 0x8880, RZ ;  /* 0x000088801e227816 */ /* 0x040fe200000000ff */
[----:B------:R-:W-:Y:S01]  /*0b30*/  IMAD.IADD R11, R35, 0x1, R36 ;  /* 0x00000001230b7824 */ /* 0x000fe200078e0224 */
[----:B------:R-:W-:Y:S01]  /*0b40*/  PRMT R48, R30, 0xbbb3, RZ ;  /* 0x0000bbb31e307816 */ /* 0x000fe200000000ff */
[----:B------:R-:W-:Y:S01]  /*0b50*/  IMAD.MOV R29, RZ, RZ, -R29 ;  /* 0x000000ffff1d7224 */ /* 0x000fe200078e0a1d */
[----:B------:R-:W-:Y:S01]  /*0b60*/  IADD3 R10, PT, PT, R37, R10, R13 ;  /* 0x0000000a250a7210 */ /* 0x000fe20007ffe00d */
[----:B------:R-:W-:Y:S01]  /*0b70*/  IMAD.MOV R23, RZ, RZ, -R23 ;  /* 0x000000ffff177224 */ /* 0x000fe200078e0a17 */
[----:B------:R-:W-:Y:S01]  /*0b80*/  PRMT R30, R51, 0x9991, RZ ;  /* 0x00009991331e7816 */ /* 0x000fe200000000ff */
[----:B------:R-:W-:Y:S01]  /*0b90*/  IMAD.MOV R21, RZ, RZ, -R21 ;  /* 0x000000ffff157224 */ /* 0x000fe200078e0a15 */
[C---:B----4-:R-:W-:Y:S01]  /*0ba0*/  PRMT R47, R33.reuse, 0x8880, RZ ;  /* 0x00008880212f7816 */ /* 0x050fe200000000ff */
[----:B------:R-:W-:Y:S01]  /*0bb0*/  IMAD.MOV R17, RZ, RZ, -R17 ;  /* 0x000000ffff117224 */ /* 0x000fe200078e0a11 */
[C---:B------:R-:W-:Y:S01]  /*0bc0*/  PRMT R46, R33.reuse, 0x9991, RZ ;  /* 0x00009991212e7816 */ /* 0x040fe200000000ff */
[----:B------:R-:W-:Y:S01]  /*0bd0*/  IMAD.MOV R15, RZ, RZ, -R15 ;  /* 0x000000ffff0f7224 */ /* 0x000fe200078e0a0f */
[C---:B------:R-:W-:Y:S01]  /*0be0*/  PRMT R45, R33.reuse, 0xaaa2, RZ ;  /* 0x0000aaa2212d7816 */ /* 0x040fe200000000ff */
[----:B------:R-:W-:Y:S01]  /*0bf0*/  IMAD.MOV R13, RZ, RZ, -R13 ;  /* 0x000000ffff0d7224 */ /* 0x000fe200078e0a0d */
[----:B------:R-:W-:Y:S01]  /*0c00*/  PRMT R44, R33, 0xbbb3, RZ ;  /* 0x0000bbb3212c7816 */ /* 0x000fe200000000ff */
[----:B------:R-:W-:Y:S01]  /*0c10*/  IMAD.IADD R58, R47, 0x1, R46 ;  /* 0x000000012f3a7824 */ /* 0x000fe200078e022e */
[C---:B------:R-:W-:Y:S01]  /*0c20*/  PRMT R39, R32.reuse, 0x8880, RZ ;  /* 0x0000888020277816 */ /* 0x040fe200000000ff */
[----:B------:R-:W-:Y:S01]  /*0c30*/  IMAD.MOV R47, RZ, RZ, -R47 ;  /* 0x000000ffff2f7224 */ /* 0x000fe200078e0a2f */
[----:B------:R-:W-:-:S02]  /*0c40*/  PRMT R38, R32, 0x9991, RZ ;  /* 0x0000999120267816 */ /* 0x000fc400000000ff */
[C---:B------:R-:W-:Y:S02]  /*0c50*/  PRMT R37, R32.reuse, 0xaaa2, RZ ;  /* 0x0000aaa220257816 */ /* 0x040fe400000000ff */
[----:B------:R-:W-:Y:S01]  /*0c60*/  PRMT R36, R32, 0xbbb3, RZ ;  /* 0x0000bbb320247816 */ /* 0x000fe200000000ff */
[----:B------:R-:W-:Y:S01]  /*0c70*/  IMAD.IADD R60, R39, 0x1, R38 ;  /* 0x00000001273c7824 */ /* 0x000fe200078e0226 */
[C---:B------:R-:W-:Y:S01]  /*0c80*/  PRMT R57, R2.reuse, 0x8880, RZ ;  /* 0x0000888002397816 */ /* 0x040fe200000000ff */
[----:B------:R-:W-:Y:S01]  /*0c90*/  IMAD.MOV R39, RZ, RZ, -R39 ;  /* 0x000000ffff277224 */ /* 0x000fe200078e0a27 */
[C---:B------:R-:W-:Y:S02]  /*0ca0*/  PRMT R35, R51.reuse, 0x8880, RZ ;  /* 0x0000888033237816 */ /* 0x040fe400000000ff */
[C---:B------:R-:W-:Y:S02]  /*0cb0*/  PRMT R33, R51.reuse, 0xaaa2, RZ ;  /* 0x0000aaa233217816 */ /* 0x040fe400000000ff */
[----:B------:R-:W-:Y:S01]  /*0cc0*/  PRMT R32, R51, 0xbbb3, RZ ;  /* 0x0000bbb333207816 */ /* 0x000fe200000000ff */
[----:B------:R-:W-:Y:S01]  /*0cd0*/  IMAD.MOV.U32 R51, RZ, RZ, R34 ;  /* 0x000000ffff337224 */ /* 0x000fe200078e0022 */
[C---:B------:R-:W-:Y:S01]  /*0ce0*/  PRMT R43, R3.reuse, 0x8880, RZ ;  /* 0x00008880032b7816 */ /* 0x040fe200000000ff */
[----:B------:R-:W-:Y:S01]  /*0cf0*/  IMAD.MOV.U32 R34, RZ, RZ, R30 ;  /* 0x000000ffff227224 */ /* 0x000fe200078e001e */
[----:B------:R-:W-:Y:S01]  /*0d00*/  PRMT R42, R3, 0x9991, RZ ;  /* 0x00009991032a7816 */ /* 0x000fe200000000ff */
[----:B------:R-:W-:Y:S01]  /*0d10*/  IMAD.MOV.U32 R30, RZ, RZ, R57 ;  /* 0x000000ffff1e7224 */ /* 0x000fe200078e0039 */
[----:B------:R-:W-:Y:S01]  /*0d20*/  PRMT R53, R2, 0x9991, RZ ;  /* 0x0000999102357816 */ /* 0x000fe200000000ff */
[----:B------:R-:W-:Y:S01]  /*0d30*/  IMAD.IADD R57, R51, 0x1, R50 ;  /* 0x0000000133397824 */ /* 0x000fe200078e0232 */
[----:B------:R-:W-:Y:S01]  /*0d40*/  PRMT R41, R3, 0xaaa2, RZ ;  /* 0x0000aaa203297816 */ /* 0x000fe200000000ff */
[----:B------:R-:W-:Y:S01]  /*0d50*/  IMAD.IADD R59, R43, 0x1, R42 ;  /* 0x000000012b3b7824 */ /* 0x000fe200078e022a */
[----:B------:R-:W-:Y:S01]  /*0d60*/  PRMT R40, R3, 0xbbb3, RZ ;  /* 0x0000bbb303287816 */ /* 0x000fe200000000ff */
[----:B------:R-:W-:Y:S01]  /*0d70*/  IMAD.IADD R61, R35, 0x1, R34 ;  /* 0x00000001233d7824 */ /* 0x000fe200078e0222 */
[----:B------:R-:W-:Y:S01]  /*0d80*/  IADD3 R63, PT, PT, R57, R48, R49 ;  /* 0x00000030393f7210 */ /* 0x000fe20007ffe031 */
[----:B------:R-:W-:Y:S01]  /*0d90*/  IMAD.IADD R57, R30, 0x1, R53 ;  /* 0x000000011e397824 */ /* 0x000fe200078e0235 */
[C---:B------:R-:W-:Y:S01]  /*0da0*/  PRMT R52, R2.reuse, 0xaaa2, RZ ;  /* 0x0000aaa202347816 */ /* 0x040fe200000000ff */
[----:B------:R-:W-:Y:S01]  /*0db0*/  IMAD.MOV R51, RZ, RZ, -R51 ;  /* 0x000000ffff337224 */ /* 0x000fe200078e0a33 */
[----:B------:R-:W-:Y:S01]  /*0dc0*/  PRMT R55, R2, 0xbbb3, RZ ;  /* 0x0000bbb302377816 */ /* 0x000fe200000000ff */
[----:B------:R-:W-:Y:S01]  /*0dd0*/  IMAD.MOV R49, RZ, RZ, -R49 ;  /* 0x000000ffff317224 */ /* 0x000fe200078e0a31 */
[--C-:B------:R-:W-:Y:S01]  /*0de0*/  IADD3 R58, PT, PT, R58, R44, R45.reuse ;  /* 0x0000002c3a3a7210 */ /* 0x100fe20007ffe02d */
[----:B------:R-:W-:Y:S01]  /*0df0*/  IMAD.MOV R45, RZ, RZ, -R45 ;  /* 0x000000ffff2d7224 */ /* 0x000fe200078e0a2d */
[----:B------:R-:W-:Y:S01]  /*0e00*/  IADD3 R62, PT, PT, R59, R40, R41 ;  /* 0x000000283b3e7210 */ /* 0x000fe20007ffe029 */
        /* <DEDUP_REMOVED lines=13> */
[----:B------:R-:W-:-:S02]  /*0ee0*/  IADD3 R11, PT, PT, RZ, -R54, -R11 ;  /* 0x80000036ff0b7210 */ /* 0x000fc40007ffe80b */
[----:B------:R-:W-:Y:S02]  /*0ef0*/  ISETP.GE.AND P1, PT, R9, 0x1, PT ;  /* 0x000000010900780c */ /* 0x000fe40003f26270 */
[----:B------:R-:W-:Y:S02]  /*0f00*/  ISETP.NE.AND P0, PT, R10, R11, PT ;  /* 0x0000000b0a00720c */ /* 0x000fe40003f05270 */
[----:B------:R-:W-:Y:S02]  /*0f10*/  ISETP.NE.AND P2, PT, R4, 0x5, PT ;  /* 0x000000050400780c */ /* 0x000fe40003f45270 */
[----:B------:R-:W-:Y:S02]  /*0f20*/  SEL R54, RZ, 0x1, !P0 ;  /* 0x00000001ff367807 */ /* 0x000fe40004000000 */
[----:B------:R-:W-:Y:S02]  /*0f30*/  LOP3.LUT R2, R2, 0xfffffff7, RZ, 0xc0, !PT ;  /* 0xfffffff702027812 */ /* 0x000fe400078ec0ff */
[----:B------:R-:W-:Y:S01]  /*0f40*/  LOP3.LUT R3, R3, 0x7fffffff, RZ, 0xc0, !PT ;  /* 0x7fffffff03037812 */ /* 0x000fe200078ec0ff */
[----:B------:R-:W0:Y:S01]  /*0f50*/  SHFL.UP PT, R10, R54, 0x1, RZ ;  /* 0x04200000360a7989 */ /* 0x000e2200000e00ff */
[----:B------:R-:W-:-:S02]  /*0f60*/  ISETP.NE.AND P6, PT, R56, RZ, PT ;  /* 0x000000ff3800720c */ /* 0x000fc40003fc5270 */
[----:B0-----:R-:W-:Y:S02]  /*0f70*/  PRMT R11, R10, 0x8880, RZ ;  /* 0x000088800a0b7816 */ /* 0x001fe400000000ff */
[----:B------:R-:W-:-:S04]  /*0f80*/  SEL R10, RZ, 0xffffffff, !P0 ;  /* 0xffffffffff0a7807 */ /* 0x000fc80004000000 */
[----:B------:R-:W-:-:S04]  /*0f90*/  ISETP.NE.AND P0, PT, R11, R10, PT ;  /* 0x0000000a0b00720c */ /* 0x000fc80003f05270 */
[----:B------:R-:W-:-:S04]  /*0fa0*/  SEL R57, RZ, 0x1, !P0 ;  /* 0x00000001ff397807 */ /* 0x000fc80004000000 */
[----:B------:R-:W-:Y:S02]  /*0fb0*/  SEL R57, R54, R57, !P1 ;  /* 0x0000003936397207 */ /* 0x000fe40004800000 */
[----:B------:R-:W-:-:S03]  /*0fc0*/  ISETP.GE.AND P1, PT, R9, 0x2, PT ;  /* 0x000000020900780c */ /* 0x000fc60003f26270 */
[----:B------:R-:W0:Y:S01]  /*0fd0*/  SHFL.UP PT, R10, R57, 0x2, RZ ;  /* 0x04400000390a7989 */ /* 0x000e2200000e00ff */
[----:B------:R-:W-:Y:S01]  /*0fe0*/  IMAD.MOV R11, RZ, RZ, -R57 ;  /* 0x000000ffff0b7224 */ /* 0x000fe200078e0a39 */
[----:B0-----:R-:W-:-:S04]  /*0ff0*/  PRMT R10, R10, 0x8880, RZ ;  /* 0x000088800a0a7816 */ /* 0x001fc800000000ff */
[----:B------:R-:W-:-:S04]  /*1000*/  ISETP.NE.AND P0, PT, R10, R11, PT ;  /* 0x0000000b0a00720c */ /* 0x000fc80003f05270 */
[----:B------:R-:W-:Y:S02]  /*1010*/  @P1 SEL R57, RZ, 0x1, !P0 ;  /* 0x00000001ff391807 */ /* 0x000fe40004000000 */
        /* <DEDUP_REMOVED lines=12> */
[----:B------:R-:W-:-:S03]  /*10e0*/  ISETP.NE.AND P1, PT, R9, 0x1f, PT ;  /* 0x0000001f0900780c */ /* 0x000fc60003f25270 */
[----:B------:R-:W0:Y:S01]  /*10f0*/  SHFL.UP PT, R10, R57, 0x10, RZ ;  /* 0x06000000390a7989 */ /* 0x000e2200000e00ff */
[----:B------:R-:W-:Y:S01]  /*1100*/  IMAD.MOV R11, RZ, RZ, -R57 ;  /* 0x000000ffff0b7224 */ /* 0x000fe200078e0a39 */
[----:B0-----:R-:W-:-:S04]  /*1110*/  PRMT R10, R10, 0x8880, RZ ;  /* 0x000088800a0a7816 */ /* 0x001fc800000000ff */
[----:B------:R-:W-:-:S04]  /*1120*/  ISETP.NE.AND P0, PT, R10, R11, PT ;  /* 0x0000000b0a00720c */ /* 0x000fc80003f05270 */
[----:B------:R-:W-:-:S05]  /*1130*/  SEL R58, RZ, 0x1, !P0 ;  /* 0x00000001ff3a7807 */ /* 0x000fca0004000000 */
[----:B------:R-:W-:Y:S01]  /*1140*/  @!P1 STS.U8 [R4+UR4+0x10], R58 ;  /* 0x0000103a04009988 */ /* 0x000fe20008000004 */
[----:B------:R-:W-:Y:S01]  /*1150*/  BAR.SYNC.DEFER_BLOCKING 0x0 ;  /* 0x0000000000007b1d */ /* 0x000fe20000010000 */
[----:B------:R-:W-:-:S05]  /*1160*/  ISETP.NE.AND P1, PT, R4, 0x2, PT ;  /* 0x000000020400780c */ /* 0x000fca0003f25270 */
[----:B------:R-:W0:Y:S02]  /*1170*/  LDS.64 R10, [UR4+0x10] ;  /* 0x00001004ff0a7984 */ /* 0x000e240008000a00 */
[--C-:B0-----:R-:W-:Y:S02]  /*1180*/  SHF.R.S32.HI R60, RZ, 0x8, R10.reuse ;  /* 0x00000008ff3c7819 */ /* 0x101fe4000001140a */
[----:B------:R-:W-:Y:S02]  /*1190*/  SHF.R.S32.HI R61, RZ, 0x10, R10 ;  /* 0x00000010ff3d7819 */ /* 0x000fe4000001140a */
[----:B------:R-:W-:Y:S02]  /*11a0*/  SGXT R60, R60, 0x8 ;  /* 0x000000083c3c781a */ /* 0x000fe40000000200 */
[----:B------:R-:W-:-:S03]  /*11b0*/  SGXT R59, R10, 0x8 ;  /* 0x000000080a3b781a */ /* 0x000fc60000000200 */
[----:B------:R-:W-:Y:S01]  /*11c0*/  IMAD.MOV R62, RZ, RZ, -R60 ;  /* 0x000000ffff3e7224 */ /* 0x000fe200078e0a3c */
[----:B------:R-:W-:Y:S02]  /*11d0*/  SGXT R60, R61, 0x8 ;  /* 0x000000083d3c781a */ /* 0x000fe40000000200 */
[----:B------:R-:W-:Y:S02]  /*11e0*/  SHF.R.S32.HI R61, RZ, 0x18, R10 ;  /* 0x00000018ff3d7819 */ /* 0x000fe4000001140a */
[----:B------:R-:W-:Y:S01]  /*11f0*/  ISETP.NE.AND P0, PT, R59, R62, PT ;  /* 0x0000003e3b00720c */ /* 0x000fe20003f05270 */
[----:B------:R-:W-:Y:S01]  /*1200*/  IMAD.MOV R62, RZ, RZ, -R60 ;  /* 0x000000ffff3e7224 */ /* 0x000fe200078e0a3c */
[----:B------:R-:W-:Y:S02]  /*1210*/  SGXT R60, R61, 0x8 ;  /* 0x000000083d3c781a */ /* 0x000fe40000000200 */
[----:B------:R-:W-:Y:S02]  /*1220*/  SEL R59, RZ, 0x1, !P0 ;  /* 0x00000001ff3b7807 */ /* 0x000fe40004000000 */
[----:B------:R-:W-:-:S02]  /*1230*/  PRMT R10, R10, 0x7770, RZ ;  /* 0x000077700a0a7816 */ /* 0x000fc400000000ff */
[----:B------:R-:W-:Y:S01]  /*1240*/  ISETP.NE.AND P0, PT, R59, R62, PT ;  /* 0x0000003e3b00720c */ /* 0x000fe20003f05270 */
[----:B------:R-:W-:Y:S01]  /*1250*/  IMAD.MOV R62, RZ, RZ, -R60 ;  /* 0x000000ffff3e7224 */ /* 0x000fe200078e0a3c */
[----:B------:R-:W-:Y:S02]  /*1260*/  SGXT R60, R11, 0x8 ;  /* 0x000000080b3c781a */ /* 0x000fe40000000200 */
[----:B------:R-:W-:Y:S02]  /*1270*/  SEL R61, RZ, 0x1, !P0 ;  /* 0x00000001ff3d7807 */ /* 0x000fe40004000000 */
[----:B------:R-:W-:Y:S01]  /*1280*/  SEL R10, R59, R10, !P1 ;  /* 0x0000000a3b0a7207 */ /* 0x000fe20004800000 */
[----:B------:R-:W-:Y:S01]  /*1290*/  IMAD.MOV R60, RZ, RZ, -R60 ;  /* 0x000000ffff3c7224 */ /* 0x000fe200078e0a3c */
[----:B------:R-:W-:Y:S02]  /*12a0*/  ISETP.NE.AND P0, PT, R61, R62, PT ;  /* 0x0000003e3d00720c */ /* 0x000fe40003f05270 */
[----:B------:R-:W-:-:S02]  /*12b0*/  ISETP.NE.AND P1, PT, R4, 0x3, PT ;  /* 0x000000030400780c */ /* 0x000fc40003f25270 */
[----:B------:R-:W-:Y:S02]  /*12c0*/  SEL R59, RZ, 0x1, !P0 ;  /* 0x00000001ff3b7807 */ /* 0x000fe40004000000 */
[----:B------:R-:W-:Y:S02]  /*12d0*/  SEL R10, R61, R10, !P1 ;  /* 0x0000000a3d0a7207 */ /* 0x000fe40004800000 */
[----:B------:R-:W-:Y:S02]  /*12e0*/  ISETP.NE.AND P1, PT, R4, 0x4, PT ;  /* 0x000000040400780c */ /* 0x000fe40003f25270 */
[C---:B------:R-:W-:Y:S02]  /*12f0*/  ISETP.NE.AND P0, PT, R59.reuse, R60, PT ;  /* 0x0000003c3b00720c */ /* 0x040fe40003f05270 */
[----:B------:R-:W-:Y:S02]  /*1300*/  SEL R59, R59, R10, !P1 ;  /* 0x0000000a3b3b7207 */ /* 0x000fe40004800000 */
[----:B------:R-:W-:-:S02]  /*1310*/  SEL R10, RZ, 0x1, !P0 ;  /* 0x00000001ff0a7807 */ /* 0x000fc40004000000 */
[----:B------:R-:W-:Y:S02]  /*1320*/  ISETP.GE.AND P0, PT, R9, 0x10, PT ;  /* 0x000000100900780c */ /* 0x000fe40003f06270 */
[----:B------:R-:W-:Y:S02]  /*1330*/  SEL R59, R10, R59, !P2 ;  /* 0x0000003b0a3b7207 */ /* 0x000fe40005000000 */
[----:B------:R-:W-:Y:S02]  /*1340*/  SEL R57, R57, R58, !P0 ;  /* 0x0000003a39397207 */ /* 0x000fe40004000000 */
[----:B------:R-:W-:Y:S02]  /*1350*/  LOP3.LUT R59, R59, 0xffff, RZ, 0xc0, !PT ;  /* 0x0000ffff3b3b7812 */ /* 0x000fe400078ec0ff */
[----:B-----5:R-:W-:Y:S02]  /*1360*/  LOP3.LUT R4, R5, 0xffff, RZ, 0xc0, !PT ;  /* 0x0000ffff05047812 */ /* 0x020fe400078ec0ff */
[----:B------:R-:W-:-:S02]  /*1370*/  PRMT R59, R59, 0x8880, RZ ;  /* 0x000088803b3b7816 */ /* 0x000fc400000000ff */
[----:B------:R-:W-:Y:S02]  /*1380*/  PRMT R4, R4, 0x8880, RZ ;  /* 0x0000888004047816 */ /* 0x000fe400000000ff */
[----:B------:R-:W-:Y:S01]  /*1390*/  PRMT R57, R57, 0x9910, RZ ;  /* 0x0000991039397816 */ /* 0x000fe200000000ff */
[----:B------:R-:W-:Y:S01]  /*13a0*/  IMAD.MOV.U32 R58, RZ, RZ, R59 ;  /* 0x000000ffff3a7224 */ /* 0x000fe200078e003b */
[----:B------:R-:W-:Y:S02]  /*13b0*/  ISETP.GE.U32.AND P2, PT, R56, 0x20, PT ;  /* 0x000000203800780c */ /* 0x000fe40003f46070 */
[----:B------:R-:W-:Y:S01]  /*13c0*/  ISETP.NE.AND P0, PT, R57, R54, PT ;  /* 0x000000363900720c */ /* 0x000fe20003f05270 */
[----:B------:R-:W-:Y:S01]  /*13d0*/  IMAD.MOV R59, RZ, RZ, -R58 ;  /* 0x000000ffff3b7224 */ /* 0x000fe200078e0a3a */
[----:B------:R-:W-:-:S04]  /*13e0*/  SHF.R.U32.HI R11, RZ, 0x8, R11 ;  /* 0x00000008ff0b7819 */ /* 0x000fc8000001160b */
[----:B------:R-:W-:Y:S02]  /*13f0*/  ISETP.NE.AND P1, PT, R4, R59, PT ;  /* 0x0000003b0400720c */ /* 0x000fe40003f25270 */
[----:B------:R-:W-:Y:S02]  /*1400*/  PRMT R11, R11, 0x8880, RZ ;  /* 0x000088800b0b7816 */ /* 0x000fe400000000ff */
[----:B------:R-:W-:Y:S02]  /*1410*/  SEL R4, RZ, 0x1, !P1 ;  /* 0x00000001ff047807 */ /* 0x000fe40004800000 */
[----:B------:R-:W-:Y:S02]  /*1420*/  ISETP.NE.AND P1, PT, R9, RZ, PT ;  /* 0x000000ff0900720c */ /* 0x000fe40003f25270 */
[----:B------:R-:W-:Y:S02]  /*1430*/  SEL R9, RZ, 0xffffffff, !P0 ;  /* 0xffffffffff097807 */ /* 0x000fe40004000000 */
[----:B------:R-:W-:-:S02]  /*1440*/  SEL R4, R5, R4, !P2 ;  /* 0x0000000405047207 */ /* 0x000fc40005000000 */
[----:B------:R-:W-:Y:S02]  /*1450*/  LOP3.LUT R54, R9, 0xff, RZ, 0xc0, !PT ;  /* 0x000000ff09367812 */ /* 0x000fe400078ec0ff */
[----:B------:R-:W-:-:S04]  /*1460*/  LOP3.LUT R9, R4, 0xff, RZ, 0xc0, !PT ;  /* 0x000000ff04097812 */ /* 0x000fc800078ec0ff */
[----:B------:R-:W-:Y:S01]  /*1470*/  ISETP.NE.AND P0, PT, R9, R54, PT ;  /* 0x000000360900720c */ /* 0x000fe20003f05270 */
[----:B------:R-:W-:-:S03]  /*1480*/  IMAD.MOV R54, RZ, RZ, -R31 ;  /* 0x000000ffff367224 */ /* 0x000fc600078e0a1f */
[----:B------:R-:W-:-:S04]  /*1490*/  @P1 SEL R4, RZ, 0x1, !P0 ;  /* 0x00000001ff041807 */ /* 0x000fc80004000000 */
[----:B------:R-:W-:-:S04]  /*14a0*/  LOP3.LUT R9, R4, 0xffff, RZ, 0xc0, !PT ;  /* 0x0000ffff04097812 */ /* 0x000fc800078ec0ff */
[----:B------:R-:W-:-:S04]  /*14b0*/  PRMT R9, R9, 0x8880, RZ ;  /* 0x0000888009097816 */ /* 0x000fc800000000ff */
[----:B------:R-:W-:-:S04]  /*14c0*/  ISETP.NE.AND P3, PT, R9, R54, PT ;  /* 0x000000360900720c */ /* 0x000fc80003f65270 */
[----:B------:R-:W-:-:S04]  /*14d0*/  SEL R9, RZ, 0x1, !P3 ;  /* 0x00000001ff097807 */ /* 0x000fc80005800000 */
[----:B------:R-:W-:Y:S01]  /*14e0*/  ISETP.NE.AND P0, PT, R9, R24, PT ;  /* 0x000000180900720c */ /* 0x000fe20003f05270 */
[----:B------:R-:W-:-:S03]  /*14f0*/  IMAD.MOV R24, RZ, RZ, -R25 ;  /* 0x000000ffff187224 */ /* 0x000fc600078e0a19 */
[----:B------:R-:W-:Y:S02]  /*1500*/  SEL R9, RZ, 0x1, !P0 ;  /* 0x00000001ff097807 */ /* 0x000fe40004000000 */
[----:B------:R-:W-:-:S04]  /*1510*/  @P3 LOP3.LUT R2, R2, 0x8, RZ, 0xfc, !PT ;  /* 0x0000000802023812 */ /* 0x000fc800078efcff */
[----:B------:R-:W-:-:S04]  /*1520*/  LOP3.LUT R2, R2, 0xfffffffb, RZ, 0xc0, !PT ;  /* 0xfffffffb02027812 */ /* 0x000fc800078ec0ff */
[----:B------:R-:W-:Y:S02]  /*1530*/  @P0 LOP3.LUT R2, R2, 0x4, RZ, 0xfc, !PT ;  /* 0x0000000402020812 */ /* 0x000fe400078efcff */
[----:B------:R-:W-:Y:S01]  /*1540*/  ISETP.NE.AND P0, PT, R9, R24, PT ;  /* 0x000000180900720c */ /* 0x000fe20003f05270 */
[----:B------:R-:W-:Y:S01]  /*1550*/  IMAD.MOV R24, RZ, RZ, -R27 ;  /* 0x000000ffff187224 */ /* 0x000fe200078e0a1b */
[----:B------:R-:W-:Y:S02]  /*1560*/  LOP3.LUT R2, R2, 0xfffffffd, RZ, 0xc0, !PT ;  /* 0xfffffffd02027812 */ /* 0x000fe400078ec0ff */
[----:B------:R-:W-:-:S09]  /*1570*/  SEL R9, RZ, 0x1, !P0 ;  /* 0x00000001ff097807 */ /* 0x000fd20004000000 */
[----:B------:R-:W-:Y:S02]  /*1580*/  @P0 LOP3.LUT R2, R2, 0x2, RZ, 0xfc, !PT ;  /* 0x0000000202020812 */ /* 0x000fe400078efcff */
[----:B------:R-:W-:Y:S02]  /*1590*/  ISETP.NE.AND P0, PT, R9, R26, PT ;  /* 0x0000001a0900720c */ /* 0x000fe40003f05270 */
[----:B------:R-:W-:Y:S02]  /*15a0*/  LOP3.LUT R2, R2, 0xfffffffe, RZ, 0xc0, !PT ;  /* 0xfffffffe02027812 */ /* 0x000fe400078ec0ff */
[----:B------:R-:W-:-:S09]  /*15b0*/  SEL R9, RZ, 0x1, !P0 ;  /* 0x00000001ff097807 */ /* 0x000fd20004000000 */
[----:B------:R-:W-:Y:S02]  /*15c0*/  @P0 LOP3.LUT R2, R2, 0x1, RZ, 0xfc, !PT ;  /* 0x0000000102020812 */ /* 0x000fe400078efcff */
[----:B------:R-:W-:Y:S01]  /*15d0*/  ISETP.NE.AND P0, PT, R9, R24, PT ;  /* 0x000000180900720c */ /* 0x000fe20003f05270 */
[----:B------:R-:W-:Y:S01]  /*15e0*/  IMAD.MOV.U32 R9, RZ, RZ, R11 ;  /* 0x000000ffff097224 */ /* 0x000fe200078e000b */
[----:B------:R-:W-:Y:S02]  /*15f0*/  LOP3.LUT R2, R2, 0xffffffef, RZ, 0xc0, !PT ;  /* 0xffffffef02027812 */ /* 0x000fe400078ec0ff */
[----:B------:R-:W-:Y:S01]  /*1600*/  SEL R11, RZ, 0x1, !P0 ;  /* 0x00000001ff0b7807 */ /* 0x000fe20004000000 */
[----:B------:R-:W-:-:S03]  /*1610*/  IMAD.MOV R9, RZ, RZ, -R9 ;  /* 0x000000ffff097224 */ /* 0x000fc600078e0a09 */
[----:B------:R-:W-:Y:S01]  /*1620*/  ISETP.NE.AND P1, PT, R11, R28, PT ;  /* 0x0000001c0b00720c */ /* 0x000fe20003f25270 */
[----:B------:R-:W-:-:S04]  /*1630*/  IMAD.MOV R11, RZ, RZ, -R12 ;  /* 0x000000ffff0b7224 */ /* 0x000fc800078e0a0c */
[----:B------:R-:W-:Y:S02]  /*1640*/  @P0 LOP3.LUT R3, R3, 0x80000000, RZ, 0xfc, !PT ;  /* 0x8000000003030812 */ /* 0x000fe400078efcff */
[----:B------:R-:W-:Y:S02]  /*1650*/  ISETP.NE.AND P0, PT, R10, R9, PT ;  /* 0x000000090a00720c */ /* 0x000fe40003f05270 */
[----:B------:R-:W-:Y:S02]  /*1660*/  LOP3.LUT R3, R3, 0xbfffffff, RZ, 0xc0, !PT ;  /* 0xbfffffff03037812 */ /* 0x000fe400078ec0ff */
[----:B------:R-:W-:Y:S02]  /*1670*/  SEL R10, RZ, 0x1, !P1 ;  /* 0x00000001ff0a7807 */ /* 0x000fe40004800000 */
[----:B------:R-:W-:Y:S02]  /*1680*/  @P1 LOP3.LUT R3, R3, 0x40000000, RZ, 0xfc, !PT ;  /* 0x4000000003031812 */ /* 0x000fe400078efcff */
[----:B------:R-:W-:-:S02]  /*1690*/  ISETP.NE.AND P1, PT, R10, R29, PT ;  /* 0x0000001d0a00720c */ /* 0x000fc40003f25270 */
[----:B------:R-:W-:Y:S02]  /*16a0*/  SEL R9, RZ, 0xffffffff, !P0 ;  /* 0xffffffffff097807 */ /* 0x000fe40004000000 */
[----:B------:R-:W-:Y:S02]  /*16b0*/  SEL R10, RZ, 0x1, !P1 ;  /* 0x00000001ff0a7807 */ /* 0x000fe40004800000 */
[----:B------:R-:W-:Y:S02]  /*16c0*/  LOP3.LUT R3, R3, 0xdfffffff, RZ, 0xc0, !PT ;  /* 0xdfffffff03037812 */ /* 0x000fe400078ec0ff */
[----:B------:R-:W-:Y:S01]  /*16d0*/  ISETP.NE.AND P0, PT, R10, R11, PT ;  /* 0x0000000b0a00720c */ /* 0x000fe20003f05270 */
[----:B------:R-:W-:-:S03]  /*16e0*/  IMAD.MOV R11, RZ, RZ, -R50 ;  /* 0x000000ffff0b7224 */ /* 0x000fc600078e0a32 */
[----:B------:R-:W-:Y:S02]  /*16f0*/  SEL R10, RZ, 0x1, !P0 ;  /* 0x00000001ff0a7807 */ /* 0x000fe40004000000 */
[----:B------:R-:W-:-:S04]  /*1700*/  @P1 LOP3.LUT R3, R3, 0x20000000, RZ, 0xfc, !PT ;  /* 0x2000000003031812 */ /* 0x000fc800078efcff */
[----:B------:R-:W-:-:S04]  /*1710*/  LOP3.LUT R3, R3, 0xefffffff, RZ, 0xc0, !PT ;  /* 0xefffffff03037812 */ /* 0x000fc800078ec0ff */
[----:B------:R-:W-:Y:S02]  /*1720*/  @P0 LOP3.LUT R3, R3, 0x10000000, RZ, 0xfc, !PT ;  /* 0x1000000003030812 */ /* 0x000fe400078efcff */
[----:B------:R-:W-:Y:S02]  /*1730*/  ISETP.NE.AND P0, PT, R10, R51, PT ;  /* 0x000000330a00720c */ /* 0x000fe40003f05270 */
[----:B------:R-:W-:Y:S02]  /*1740*/  LOP3.LUT R3, R3, 0xf7ffffff, RZ, 0xc0, !PT ;  /* 0xf7ffffff03037812 */ /* 0x000fe400078ec0ff */
[----:B------:R-:W-:-:S09]  /*1750*/  SEL R10, RZ, 0x1, !P0 ;  /* 0x00000001ff0a7807 */ /* 0x000fd20004000000 */
        /* <DEDUP_REMOVED lines=124> */
[----:B------:R-:W-:-:S04]  /*1f20*/  ISETP.NE.AND P0, PT, R10, R17, PT ;  /* 0x000000110a00720c */ /* 0x000fc80003f05270 */
[----:B------:R-:W-:Y:S02]  /*1f30*/  SEL R10, RZ, 0x1, !P0 ;  /* 0x00000001ff0a7807 */ /* 0x000fe40004000000 */
[----:B------:R-:W-:Y:S02]  /*1f40*/  P2R R12, PR, RZ, 0x1 ;  /* 0x00000001ff0c7803 */ /* 0x000fe40000000000 */
[----:B------:R-:W-:-:S04]  /*1f50*/  ISETP.NE.AND P1, PT, R10, R53, PT ;  /* 0x000000350a00720c */ /* 0x000fc80003f25270 */
[----:B------:R-:W-:-:S04]  /*1f60*/  SEL R10, RZ, 0x1, !P1 ;  /* 0x00000001ff0a7807 */ /* 0x000fc80004800000 */
[----:B------:R-:W-:Y:S01]  /*1f70*/  ISETP.NE.AND P2, PT, R10, R11, PT ;  /* 0x0000000b0a00720c */ /* 0x000fe20003f45270 */
[----:B------:R-:W-:-:S03]  /*1f80*/  IMAD.MOV R11, RZ, RZ, -R14 ;  /* 0x000000ffff0b7224 */ /* 0x000fc600078e0a0e */
[----:B------:R-:W-:-:S04]  /*1f90*/  SEL R10, RZ, 0x1, !P2 ;  /* 0x00000001ff0a7807 */ /* 0x000fc80005000000 */
[----:B------:R-:W-:-:S04]  /*1fa0*/  ISETP.NE.AND P3, PT, R10, R55, PT ;  /* 0x000000370a00720c */ /* 0x000fc80003f65270 */
[----:B------:R-:W-:-:S04]  /*1fb0*/  SEL R10, RZ, 0x1, !P3 ;  /* 0x00000001ff0a7807 */ /* 0x000fc80005800000 */
[----:B------:R-:W-:-:S04]  /*1fc0*/  ISETP.NE.AND P4, PT, R10, R15, PT ;  /* 0x0000000f0a00720c */ /* 0x000fc80003f85270 */
[----:B------:R-:W-:-:S04]  /*1fd0*/  SEL R10, RZ, 0x1, !P4 ;  /* 0x00000001ff0a7807 */ /* 0x000fc80006000000 */
[----:B------:R-:W-:-:S04]  /*1fe0*/  ISETP.NE.AND P5, PT, R10, R11, PT ;  /* 0x0000000b0a00720c */ /* 0x000fc80003fa5270 */
[----:B------:R-:W-:-:S04]  /*1ff0*/  SEL R10, RZ, 0x1, !P5 ;  /* 0x00000001ff0a7807 */ /* 0x000fc80006800000 */
[----:B------:R-:W-:-:S13]  /*2000*/  ISETP.NE.AND P0, PT, R10, R13, PT ;  /* 0x0000000d0a00720c */ /* 0x000fda0003f05270 */
[----:B------:R-:W-:Y:S02]  /*2010*/  @P0 LOP3.LUT R2, R2, 0x10, RZ, 0xfc, !PT ;  /* 0x0000001002020812 */ /* 0x000fe400078efcff */
[----:B------:R-:W-:Y:S01]  /*2020*/  ISETP.NE.AND P0, PT, R12, RZ, PT ;  /* 0x000000ff0c00720c */ /* 0x000fe20003f05270 */
[----:B------:R-:W-:-:S12]  /*2030*/  @P6 BRA `(.L_x_3) ;  /* 0x0000002400d86947 */ /* 0x000fd80003800000 */
[----:B------:R-:W-:Y:S01]  /*2040*/  LOP3.LUT R10, R5, 0xff, RZ, 0xc0, !PT ;  /* 0x000000ff050a7812 */ /* 0x000fe200078ec0ff */
[----:B------:R-:W-:Y:S01]  /*2050*/  IMAD.MOV.U32 R5, RZ, RZ, 0x65 ;  /* 0x00000065ff057424 */ /* 0x000fe200078e00ff */
[----:B------:R-:W-:-:S04]  /*2060*/  LOP3.LUT R9, R9, 0xff, RZ, 0xc0, !PT ;  /* 0x000000ff09097812 */ /* 0x000fc800078ec0ff */
[----:B------:R-:W-:Y:S02]  /*2070*/  ISETP.NE.AND P6, PT, R10, R9, PT ;  /* 0x000000090a00720c */ /* 0x000fe40003fc5270 */
[----:B------:R-:W0:Y:S02]  /*2080*/  LDC.64 R10, c[0x0][0x390] ;  /* 0x0000e400ff0a7b82 */ /* 0x000e240000000a00 */
[----:B------:R-:W-:-:S05]  /*2090*/  SEL R5, R5, 0x165, !P6 ;  /* 0x0000016505057807 */ /* 0x000fca0007000000 */
[----:B0-----:R0:W-:Y:S01]  /*20a0*/  ST.E.STRONG.GPU desc[UR10][R10.64+0x80], R5 ;  /* 0x000080050a007985 */ /* 0x0011e2000c10f90a */
[----:B------:R-:W-:Y:S05]  /*20b0*/  BRA `(.L_x_3) ;  /* 0x0000002400b87947 */ /* 0x000fea0003800000 */
.L_x_2:
[C---:B01----:R-:W-:Y:S02]  /*20c0*/  PRMT R53, R10.reuse, 0x8880, RZ ;  /* 0x000088800a357816 */ /* 0x043fe400000000ff */
[----:B------:R-:W-:Y:S02]  /*20d0*/  PRMT R52, R10, 0x9991, RZ ;  /* 0x000099910a347816 */ /* 0x000fe400000000ff */
[C---:B--2---:R-:W-:Y:S02]  /*20e0*/  PRMT R49, R11.reuse, 0x8880, RZ ;  /* 0x000088800b317816 */ /* 0x044fe400000000ff */
[----:B------:R-:W-:Y:S02]  /*20f0*/  PRMT R50, R11, 0x9991, RZ ;  /* 0x000099910b327816 */ /* 0x000fe400000000ff */
[C---:B------:R-:W-:Y:S02]  /*2100*/  PRMT R44, R12.reuse, 0x8880, RZ ;  /* 0x000088800c2c7816 */ /* 0x040fe400000000ff */
[----:B------:R-:W-:-:S02]  /*2110*/  PRMT R43, R12, 0x9991, RZ ;  /* 0x000099910c2b7816 */ /* 0x000fc400000000ff */
[C---:B------:R-:W-:Y:S02]  /*2120*/  PRMT R40, R13.reuse, 0x8880, RZ ;  /* 0x000088800d287816 */ /* 0x040fe400000000ff */
[----:B------:R-:W-:Y:S02]  /*2130*/  PRMT R39, R13, 0x9991, RZ ;  /* 0x000099910d277816 */ /* 0x000fe400000000ff */
[C---:B------:R-:W-:Y:S02]  /*2140*/  PRMT R47, R10.reuse, 0xaaa2, RZ ;  /* 0x0000aaa20a2f7816 */ /* 0x040fe400000000ff */
[----:B------:R-:W-:Y:S01]  /*2150*/  PRMT R48, R10, 0xbbb3, RZ ;  /* 0x0000bbb30a307816 */ /* 0x000fe200000000ff */
[----:B------:R-:W-:Y:S01]  /*2160*/  IMAD.IADD R10, R53, 0x1, R52 ;  /* 0x00000001350a7824 */ /* 0x000fe200078e0234 */
[C---:B------:R-:W-:Y:S02]  /*2170*/  PRMT R46, R11.reuse, 0xaaa2, RZ ;  /* 0x0000aaa20b2e7816 */ /* 0x040fe400000000ff */
[----:B------:R-:W-:Y:S01]  /*2180*/  PRMT R45, R11, 0xbbb3, RZ ;  /* 0x0000bbb30b2d7816 */ /* 0x000fe200000000ff */
[----:B------:R-:W-:Y:S01]  /*2190*/  IMAD.IADD R11, R49, 0x1, R50 ;  /* 0x00000001310b7824 */ /* 0x000fe200078e0232 */
[----:B------:R-:W-:-:S02]  /*21a0*/  PRMT R42, R12, 0xaaa2, RZ ;  /* 0x0000aaa20c2a7816 */ /* 0x000fc400000000ff */
[----:B------:R-:W-:Y:S01]  /*21b0*/  PRMT R41, R12, 0xbbb3, RZ ;  /* 0x0000bbb30c297816 */ /* 0x000fe200000000ff */
[----:B------:R-:W-:Y:S01]  /*21c0*/  IMAD.IADD R12, R44, 0x1, R43 ;  /* 0x000000012c0c7824 */ /* 0x000fe200078e022b */
[C---:B------:R-:W-:Y:S02]  /*21d0*/  PRMT R38, R13.reuse, 0xaaa2, RZ ;  /* 0x0000aaa20d267816 */ /* 0x040fe400000000ff */
[----:B------:R-:W-:Y:S01]  /*21e0*/  PRMT R37, R13, 0xbbb3, RZ ;  /* 0x0000bbb30d257816 */ /* 0x000fe200000000ff */
[----:B------:R-:W-:Y:S01]  /*21f0*/  IMAD.IADD R13, R40, 0x1, R39 ;  /* 0x00000001280d7824 */ /* 0x000fe200078e0227 */
[----:B------:R-:W-:Y:S02]  /*2200*/  IADD3 R10, PT, PT, R10, R48, R47 ;  /* 0x000000300a0a7210 */ /* 0x000fe40007ffe02f */
[----:B------:R-:W-:Y:S02]  /*2210*/  IADD3 R11, PT, PT, R11, R45, R46 ;  /* 0x0000002d0b0b7210 */ /* 0x000fe40007ffe02e */
[----:B------:R-:W-:-:S02]  /*2220*/  IADD3 R12, PT, PT, R12, R41, R42 ;  /* 0x000000290c0c7210 */ /* 0x000fc40007ffe02a */
[----:B------:R-:W-:Y:S01]  /*2230*/  IADD3 R13, PT, PT, R13, R37, R38 ;  /* 0x000000250d0d7210 */ /* 0x000fe20007ffe026 */
[----:B------:R-:W-:Y:S01]  /*2240*/  IMAD.IADD R55, R10, 0x1, R11 ;  /* 0x000000010a377824 */ /* 0x000fe200078e020b */
[C---:B------:R-:W-:Y:S02]  /*2250*/  PRMT R36, R14.reuse, 0x8880, RZ ;  /* 0x000088800e247816 */ /* 0x040fe400000000ff */
[----:B------:R-:W-:Y:S01]  /*2260*/  PRMT R35, R14, 0x9991, RZ ;  /* 0x000099910e237816 */ /* 0x000fe200000000ff */
[----:B------:R-:W-:Y:S01]  /*2270*/  IMAD.IADD R54, R12, 0x1, R13 ;  /* 0x000000010c367824 */ /* 0x000fe200078e020d */
[C---:B---3--:R-:W-:Y:S02]  /*2280*/  PRMT R10, R30.reuse, 0x8880, RZ ;  /* 0x000088801e0a7816 */ /* 0x048fe400000000ff */
[----:B------:R-:W-:Y:S02]  /*2290*/  PRMT R11, R30, 0x9991, RZ ;  /* 0x000099911e0b7816 */ /* 0x000fe400000000ff */
[----:B------:R-:W-:-:S02]  /*22a0*/  PRMT R25, R3, 0x8880, RZ ;  /* 0x0000888003197816 */ /* 0x000fc400000000ff */
[C---:B------:R-:W-:Y:S02]  /*22b0*/  PRMT R24, R3.reuse, 0x9991, RZ ;  /* 0x0000999103187816 */ /* 0x040fe400000000ff */
[C---:B------:R-:W-:Y:S02]  /*22c0*/  PRMT R23, R3.reuse, 0xaaa2, RZ ;  /* 0x0000aaa203177816 */ /* 0x040fe400000000ff */
[----:B------:R-:W-:Y:S02]  /*22d0*/  PRMT R22, R3, 0xbbb3, RZ ;  /* 0x0000bbb303167816 */ /* 0x000fe400000000ff */
[C---:B------:R-:W-:Y:S02]  /*22e0*/  PRMT R13, R2.reuse, 0x8880, RZ ;  /* 0x00008880020d7816 */ /* 0x040fe400000000ff */
[C---:B------:R-:W-:Y:S02]  /*22f0*/  PRMT R12, R2.reuse, 0x9991, RZ ;  /* 0x00009991020c7816 */ /* 0x040fe400000000ff */
[----:B------:R-:W-:-:S02]  /*2300*/  PRMT R3, R2, 0xaaa2, RZ ;  /* 0x0000aaa202037816 */ /* 0x000fc400000000ff */
[C---:B------:R-:W-:Y:S02]  /*2310*/  PRMT R34, R14.reuse, 0xaaa2, RZ ;  /* 0x0000aaa20e227816 */ /* 0x040fe400000000ff */
[----:B-----5:R-:W-:Y:S01]  /*2320*/  PRMT R5, R14, 0xbbb3, RZ ;  /* 0x0000bbb30e057816 */ /* 0x020fe200000000ff */
[----:B------:R-:W-:Y:S01]  /*2330*/  IMAD.IADD R14, R36, 0x1, R35 ;  /* 0x00000001240e7824 */ /* 0x000fe200078e0223 */
[----:B------:R-:W-:Y:S02]  /*2340*/  PRMT R2, R2, 0xbbb3, RZ ;  /* 0x0000bbb302027816 */ /* 0x000fe400000000ff */
[C---:B----4-:R-:W-:Y:S02]  /*2350*/  PRMT R29, R33.reuse, 0x8880, RZ ;  /* 0x00008880211d7816 */ /* 0x050fe400000000ff */
[C---:B------:R-:W-:Y:S02]  /*2360*/  PRMT R28, R33.reuse, 0x9991, RZ ;  /* 0x00009991211c7816 */ /* 0x040fe400000000ff */
[----:B------:R-:W-:-:S02]  /*2370*/  PRMT R27, R33, 0xaaa2, RZ ;  /* 0x0000aaa2211b7816 */ /* 0x000fc400000000ff */
[----:B------:R-:W-:Y:S01]  /*2380*/  PRMT R26, R33, 0xbbb3, RZ ;  /* 0x0000bbb3211a7816 */ /* 0x000fe200000000ff */
[----:B------:R-:W-:Y:S01]  /*2390*/  IMAD.MOV.U32 R33, RZ, RZ, R10 ;  /* 0x000000ffff217224 */ /* 0x000fe200078e000a */
[C---:B------:R-:W-:Y:S01]  /*23a0*/  PRMT R21, R32.reuse, 0x8880, RZ ;  /* 0x0000888020157816 */ /* 0x040fe200000000ff */
[----:B------:R-:W-:Y:S01]  /*23b0*/  IMAD.MOV.U32 R10, RZ, RZ, R2 ;  /* 0x000000ffff0a7224 */ /* 0x000fe200078e0002 */
[C---:B------:R-:W-:Y:S02]  /*23c0*/  PRMT R20, R32.reuse, 0x9991, RZ ;  /* 0x0000999120147816 */ /* 0x040fe400000000ff */
[C---:B------:R-:W-:Y:S02]  /*23d0*/  PRMT R19, R32.reuse, 0xaaa2, RZ ;  /* 0x0000aaa220137816 */ /* 0x040fe400000000ff */
[----:B------:R-:W-:Y:S01]  /*23e0*/  PRMT R18, R32, 0xbbb3, RZ ;  /* 0x0000bbb320127816 */ /* 0x000fe200000000ff */
[----:B------:R-:W-:Y:S01]  /*23f0*/  IMAD.MOV.U32 R32, RZ, RZ, R11 ;  /* 0x000000ffff207224 */ /* 0x000fe200078e000b */
[----:B------:R-:W-:Y:S01]  /*2400*/  IADD3 R5, PT, PT, R14, R5, R34 ;  /* 0x000000050e057210 */ /* 0x000fe20007ffe022 */
[----:B------:R-:W-:Y:S01]  /*2410*/  IMAD.MOV.U32 R11, RZ, RZ, R3 ;  /* 0x000000ffff0b7224 */ /* 0x000fe200078e0003 */
[C---:B------:R-:W-:Y:S01]  /*2420*/  PRMT R31, R30.reuse, 0xaaa2, RZ ;  /* 0x0000aaa21e1f7816 */ /* 0x040fe200000000ff */
[----:B------:R-:W-:Y:S01]  /*2430*/  IMAD.IADD R2, R33, 0x1, R32 ;  /* 0x0000000121027824 */ /* 0x000fe200078e0220 */
[----:B------:R-:W-:Y:S01]  /*2440*/  PRMT R30, R30, 0xbbb3, RZ ;  /* 0x0000bbb31e1e7816 */ /* 0x000fe200000000ff */
[----:B------:R-:W-:Y:S01]  /*2450*/  IMAD.IADD R3, R29, 0x1, R28 ;  /* 0x000000011d037824 */ /* 0x000fe200078e021c */
[----:B------:R-:W-:Y:S01]  /*2460*/  PRMT R17, R51, 0x8880, RZ ;  /* 0x0000888033117816 */ /* 0x000fe200000000ff */
[----:B------:R-:W-:Y:S01]  /*2470*/  IMAD.IADD R57, R21, 0x1, R20 ;  /* 0x0000000115397824 */ /* 0x000fe200078e0214 */
[----:B------:R-:W-:-:S02]  /*2480*/  PRMT R16, R51, 0x9991, RZ ;  /* 0x0000999133107816 */ /* 0x000fc400000000ff */
[C---:B------:R-:W-:Y:S02]  /*2490*/  PRMT R15, R51.reuse, 0xaaa2, RZ ;  /* 0x0000aaa2330f7816 */ /* 0x040fe400000000ff */
[----:B------:R-:W-:Y:S01]  /*24a0*/  PRMT R14, R51, 0xbbb3, RZ ;  /* 0x0000bbb3330e7816 */ /* 0x000fe200000000ff */
[----:B------:R-:W-:Y:S01]  /*24b0*/  IMAD.IADD R51, R25, 0x1, R24 ;  /* 0x0000000119337824 */ /* 0x000fe200078e0218 */
[----:B------:R-:W-:Y:S01]  /*24c0*/  IADD3 R60, PT, PT, R2, R30, R31 ;  /* 0x0000001e023c7210 */ /* 0x000fe20007ffe01f */
[----:B------:R-:W-:Y:S01]  /*24d0*/  IMAD.IADD R58, R17, 0x1, R16 ;  /* 0x00000001113a7824 */ /* 0x000fe200078e0210 */
[----:B------:R-:W-:Y:S01]  /*24e0*/  IADD3 R3, PT, PT, R3, R26, R27 ;  /* 0x0000001a03037210 */ /* 0x000fe20007ffe01b */
[----:B------:R-:W-:Y:S01]  /*24f0*/  IMAD.IADD R2, R13, 0x1, R12 ;  /* 0x000000010d027824 */ /* 0x000fe200078e020c */
[----:B------:R-:W-:Y:S02]  /*2500*/  IADD3 R51, PT, PT, R51, R22, R23 ;  /* 0x0000001633337210 */ /* 0x000fe40007ffe017 */
[----:B------:R-:W-:-:S02]  /*2510*/  IADD3 R57, PT, PT, R57, R18, R19 ;  /* 0x0000001239397210 */ /* 0x000fc40007ffe013 */
[----:B------:R-:W-:Y:S02]  /*2520*/  IADD3 R3, PT, PT, R55, R3, R60 ;  /* 0x0000000337037210 */ /* 0x000fe40007ffe03c */
[----:B------:R-:W-:Y:S02]  /*2530*/  IADD3 R58, PT, PT, R58, R14, R15 ;  /* 0x0000000e3a3a7210 */ /* 0x000fe40007ffe00f */
[----:B------:R-:W-:Y:S02]  /*2540*/  IADD3 R2, PT, PT, R2, R10, R11 ;  /* 0x0000000a02027210 */ /* 0x000fe40007ffe00b */
[----:B------:R-:W-:Y:S02]  /*2550*/  IADD3 R54, PT, PT, R54, R57, R51 ;  /* 0x0000003936367210 */ /* 0x000fe40007ffe033 */
[----:B------:R-:W-:Y:S02]  /*2560*/  IADD3 R2, PT, PT, R5, R2, R58 ;  /* 0x0000000205027210 */ /* 0x000fe40007ffe03a */
[----:B------:R-:W-:-:S02]  /*2570*/  IADD3 R3, PT, PT, RZ, -R3, -R54 ;  /* 0x80000003ff037210 */ /* 0x000fc40007ffe836 */
[----:B------:R-:W-:Y:S02]  /*2580*/  ISETP.GE.AND P1, PT, R9, 0x1, PT ;  /* 0x000000010900780c */ /* 0x000fe40003f26270 */
[----:B------:R-:W-:Y:S02]  /*2590*/  ISETP.NE.AND P0, PT, R2, R3, PT ;  /* 0x000000030200720c */ /* 0x000fe40003f05270 */
[C---:B------:R-:W-:Y:S02]  /*25a0*/  ISETP.NE.AND P2, PT, R4.reuse, 0x4, PT ;  /* 0x000000040400780c */ /* 0x040fe40003f45270 */
[----:B------:R-:W-:Y:S02]  /*25b0*/  SEL R51, RZ, 0x1, !P0 ;  /* 0x00000001ff337807 */ /* 0x000fe40004000000 */
[----:B------:R-:W-:Y:S02]  /*25c0*/  SEL R3, RZ, 0xffffffff, !P0 ;  /* 0xffffffffff037807 */ /* 0x000fe40004000000 */
[----:B------:R-:W-:Y:S01]  /*25d0*/  ISETP.NE.AND P3, PT, R4, 0x5, PT ;  /* 0x000000050400780c */ /* 0x000fe20003f65270 */
[----:B------:R-:W0:Y:S02]  /*25e0*/  SHFL.UP PT, R2, R51, 0x1, RZ ;  /* 0x0420000033027989 */ /* 0x000e2400000e00ff */
[----:B0-----:R-:W-:-:S04]  /*25f0*/  PRMT R2, R2, 0x8880, RZ ;  /* 0x0000888002027816 */ /* 0x001fc800000000ff */
        /* <DEDUP_REMOVED lines=26> */
[----:B------:R-:W-:Y:S02]  /*27a0*/  SEL R5, RZ, 0x1, !P0 ;  /* 0x00000001ff057807 */ /* 0x000fe40004000000 */
[----:B------:R-:W-:-:S03]  /*27b0*/  ISETP.NE.AND P0, PT, R4, 0x2, PT ;  /* 0x000000020400780c */ /* 0x000fc60003f05270 */
[----:B------:R-:W-:Y:S01]  /*27c0*/  @!P1 STS.U8 [R4+UR4+0x10], R5 ;  /* 0x0000100504009988 */ /* 0x000fe20008000004 */
[----:B------:R-:W-:Y:S01]  /*27d0*/  BAR.SYNC.DEFER_BLOCKING 0x0 ;  /* 0x0000000000007b1d */ /* 0x000fe20000010000 */
[----:B------:R-:W-:-:S05]  /*27e0*/  ISETP.NE.AND P1, PT, R4, 0x3, PT ;  /* 0x000000030400780c */ /* 0x000fca0003f25270 */
[----:B------:R-:W0:Y:S02]  /*27f0*/  LDS.64 R2, [UR4+0x10] ;  /* 0x00001004ff027984 */ /* 0x000e240008000a00 */
[----:B0-----:R-:W-:-:S13]  /*2800*/  R2UR UR5, R2 ;  /* 0x00000000020572ca */ /* 0x001fda00000e0000 */
[----:B------:R-:W-:Y:S02]  /*2810*/  USHF.R.S32.HI UR6, URZ, 0x8, UR5 ;  /* 0x00000008ff067899 */ /* 0x000fe40008011405 */
[----:B------:R-:W-:Y:S02]  /*2820*/  USGXT UR8, UR5, 0x8 ;  /* 0x000000080508789a */ /* 0x000fe40008000200 */
[----:B------:R-:W-:Y:S02]  /*2830*/  USGXT UR6, UR6, 0x8 ;  /* 0x000000080606789a */ /* 0x000fe40008000200 */
[----:B------:R-:W-:Y:S02]  /*2840*/  USHF.R.S32.HI UR7, URZ, 0x10, UR5 ;  /* 0x00000010ff077899 */ /* 0x000fe40008011405 */
[----:B------:R-:W-:Y:S02]  /*2850*/  UIADD3 UR6, UPT, UPT, -UR6, URZ, URZ ;  /* 0x000000ff06067290 */ /* 0x000fe4000fffe1ff */
[----:B------:R-:W-:-:S02]  /*2860*/  USGXT UR7, UR7, 0x8 ;  /* 0x000000080707789a */ /* 0x000fc40008000200 */
[----:B------:R-:W-:Y:S02]  /*2870*/  UISETP.NE.AND UP0, UPT, UR8, UR6, UPT ;  /* 0x000000060800728c */ /* 0x000fe4000bf05270 */
[----:B------:R-:W-:Y:S01]  /*2880*/  USHF.R.S32.HI UR9, URZ, 0x18, UR5 ;  /* 0x00000018ff097899 */ /* 0x000fe20008011405 */
[----:B------:R-:W-:Y:S01]  /*2890*/  R2UR UR6, R3 ;  /* 0x00000000030672ca */ /* 0x000fe200000e0000 */
[----:B------:R-:W-:Y:S02]  /*28a0*/  USEL UR12, URZ, 0x1, !UP0 ;  /* 0x00000001ff0c7887 */ /* 0x000fe4000c000000 */
[----:B------:R-:W-:Y:S02]  /*28b0*/  UIADD3 UR8, UPT, UPT, -UR7, URZ, URZ ;  /* 0x000000ff07087290 */ /* 0x000fe4000fffe1ff */
[----:B------:R-:W-:Y:S02]  /*28c0*/  USGXT UR7, UR9, 0x8 ;  /* 0x000000080907789a */ /* 0x000fe40008000200 */
[----:B------:R-:W-:-:S02]  /*28d0*/  UISETP.NE.AND UP0, UPT, UR12, UR8, UPT ;  /* 0x000000080c00728c */ /* 0x000fc4000bf05270 */
[----:B------:R-:W-:Y:S01]  /*28e0*/  IMAD.U32 R2, RZ, RZ, UR12 ;  /* 0x0000000cff027e24 */ /* 0x000fe2000f8e00ff */
[----:B------:R-:W-:Y:S02]  /*28f0*/  UPRMT UR5, UR5, 0x7770, URZ ;  /* 0x0000777005057896 */ /* 0x000fe400080000ff */
[----:B------:R-:W-:Y:S02]  /*2900*/  UIADD3 UR8, UPT, UPT, -UR7, URZ, URZ ;  /* 0x000000ff07087290 */ /* 0x000fe4000fffe1ff */
[----:B------:R-:W-:Y:S02]  /*2910*/  USEL UR9, URZ, 0x1, !UP0 ;  /* 0x00000001ff097887 */ /* 0x000fe4000c000000 */
[----:B------:R-:W-:Y:S01]  /*2920*/  SEL R2, R2, UR5, !P0 ;  /* 0x0000000502027c07 */ /* 0x000fe2000c000000 */
[----:B------:R-:W-:Y:S01]  /*2930*/  USGXT UR7, UR6, 0x8 ;  /* 0x000000080607789a */ /* 0x000fe20008000200 */
[----:B------:R-:W-:Y:S01]  /*2940*/  ISETP.GE.AND P0, PT, R9, 0x10, PT ;  /* 0x000000100900780c */ /* 0x000fe20003f06270 */
[----:B------:R-:W-:-:S02]  /*2950*/  UISETP.NE.AND UP0, UPT, UR9, UR8, UPT ;  /* 0x000000080900728c */ /* 0x000fc4000bf05270 */
[----:B------:R-:W-:Y:S01]  /*2960*/  SEL R2, R2, UR9, P1 ;  /* 0x0000000902027c07 */ /* 0x000fe20008800000 */
[----:B------:R-:W-:Y:S01]  /*2970*/  UIADD3 UR7, UPT, UPT, -UR7, URZ, URZ ;  /* 0x000000ff07077290 */ /* 0x000fe2000fffe1ff */
[----:B------:R-:W-:Y:S01]  /*2980*/  ISETP.GE.U32.AND P1, PT, R56, 0x20, PT ;  /* 0x000000203800780c */ /* 0x000fe20003f26070 */
[----:B------:R-:W-:Y:S01]  /*2990*/  USEL UR8, URZ, 0x1, !UP0 ;  /* 0x00000001ff087887 */ /* 0x000fe2000c000000 */
[----:B------:R-:W-:Y:S01]  /*29a0*/  SEL R54, R54, R5, !P0 ;  /* 0x0000000536367207 */ /* 0x000fe20004000000 */
[----:B------:R-:W-:Y:S02]  /*29b0*/  USHF.R.U32.HI UR6, URZ, 0x8, UR6 ;  /* 0x00000008ff067899 */ /* 0x000fe40008011606 */
[----:B------:R-:W-:Y:S02]  /*29c0*/  UISETP.NE.AND UP0, UPT, UR8, UR7, UPT ;  /* 0x000000070800728c */ /* 0x000fe4000bf05270 */
[----:B------:R-:W-:Y:S01]  /*29d0*/  SEL R2, R2, UR8, P2 ;  /* 0x0000000802027c07 */ /* 0x000fe20009000000 */
[----:B------:R-:W-:-:S02]  /*29e0*/  UPRMT UR5, UR6, 0x8880, URZ ;  /* 0x0000888006057896 */ /* 0x000fc400080000ff */
[----:B------:R-:W-:-:S06]  /*29f0*/  USEL UR9, URZ, 0x1, !UP0 ;  /* 0x00000001ff097887 */ /* 0x000fcc000c000000 */
[----:B------:R-:W-:Y:S01]  /*2a00*/  SEL R2, R2, UR9, P3 ;  /* 0x0000000902027c07 */ /* 0x000fe20009800000 */
[----:B------:R-:W-:Y:S06]  /*2a10*/  @!P1 BRA `(.L_x_4) ;  /* 0x0000000000289947 */ /* 0x000fec0003800000 */
[----:B------:R-:W-:Y:S02]  /*2a20*/  PRMT R4, R54, 0x9910, RZ ;  /* 0x0000991036047816 */ /* 0x000fe400000000ff */
[----:B------:R-:W-:Y:S02]  /*2a30*/  ISETP.NE.AND P1, PT, R9, RZ, PT ;  /* 0x000000ff0900720c */ /* 0x000fe40003f25270 */
[----:B------:R-:W-:Y:S02]  /*2a40*/  ISETP.NE.AND P0, PT, R4, R51, PT ;  /* 0x000000330400720c */ /* 0x000fe40003f05270 */
[----:B------:R-:W-:Y:S02]  /*2a50*/  LOP3.LUT R4, R2, 0xff, RZ, 0xc0, !PT ;  /* 0x000000ff02047812 */ /* 0x000fe400078ec0ff */
[----:B------:R-:W-:-:S04]  /*2a60*/  SEL R3, RZ, 0xffffffff, !P0 ;  /* 0xffffffffff037807 */ /* 0x000fc80004000000 */
[----:B------:R-:W-:-:S04]  /*2a70*/  LOP3.LUT R3, R3, 0xff, RZ, 0xc0, !PT ;  /* 0x000000ff03037812 */ /* 0x000fc800078ec0ff */
[----:B------:R-:W-:-:S04]  /*2a80*/  ISETP.NE.AND P0, PT, R4, R3, PT ;  /* 0x000000030400720c */ /* 0x000fc80003f05270 */
[----:B------:R-:W-:-:S04]  /*2a90*/  @P1 SEL R2, RZ, 0x1, !P0 ;  /* 0x00000001ff021807 */ /* 0x000fc80004000000 */
[----:B------:R-:W-:Y:S01]  /*2aa0*/  PRMT R4, R2, 0x7610, R4 ;  /* 0x0000761002047816 */ /* 0x000fe20000000004 */
[----:B------:R-:W-:Y:S06]  /*2ab0*/  BRA `(.L_x_5) ;  /* 0x0000000c00cc7947 */ /* 0x000fec0003800000 */
.L_x_4:
[----:B------:R-:W0:Y:S01]  /*2ac0*/  LDC.64 R4, c[0x0][0x390] ;  /* 0x0000e400ff047b82 */ /* 0x000e220000000a00 */
[----:B------:R-:W-:Y:S01]  /*2ad0*/  ISETP.NE.AND P1, PT, R56, RZ, PT ;  /* 0x000000ff3800720c */ /* 0x000fe20003f25270 */
[----:B------:R-:W-:Y:S01]  /*2ae0*/  IMAD.U32 R3, RZ, RZ, UR15 ;  /* 0x0000000fff037e24 */ /* 0x000fe2000f8e00ff */
[----:B------:R-:W-:-:S05]  /*2af0*/  LOP3.LUT R55, RZ, R56, RZ, 0x33, !PT ;  /* 0x00000038ff377212 */ /* 0x000fca00078e33ff */
[----:B------:R-:W1:Y:S01]  /*2b00*/  LDC R63, c[0x0][0x370] ;  /* 0x0000dc00ff3f7b82 */ /* 0x000e620000000800 */
[----:B------:R-:W-:-:S05]  /*2b10*/  VIADD R55, R55, UR15 ;  /* 0x0000000f37377c36 */ /* 0x000fca0008000000 */
[----:B------:R-:W-:Y:S02]  /*2b20*/  @!P1 IMAD R2, RZ, RZ, -UR5 ;  /* 0x80000005ff029e24 */ /* 0x000fe4000f8e02ff */
[----:B------:R-:W-:-:S03]  /*2b30*/  @!P1 IMAD.MOV.U32 R59, RZ, RZ, 0x164 ;  /* 0x00000164ff3b9424 */ /* 0x000fc600078e00ff */
[----:B------:R-:W-:-:S04]  /*2b40*/  @!P1 ISETP.NE.AND P0, PT, R2, UR9, PT ;  /* 0x0000000902009c0c */ /* 0x000fc8000bf05270 */
[----:B------:R-:W-:Y:S01]  /*2b50*/  @!P1 SEL R57, RZ, 0x1, !P0 ;  /* 0x00000001ff399807 */ /* 0x000fe20004000000 */
[----:B0-----:R-:W-:Y:S01]  /*2b60*/  IMAD.WIDE R2, R3, 0x4, R4 ;  /* 0x0000000403027825 */ /* 0x001fe200078e0204 */
[----:B------:R-:W-:-:S03]  /*2b70*/  @!P1 SEL R59, R59, 0x64, P0 ;  /* 0x000000643b3b9807 */ /* 0x000fc60000000000 */
[----:B------:R0:W-:Y:S04]  /*2b80*/  @!P1 STS.U8 [UR4+0x3], R57 ;  /* 0x00000339ff009988 */ /* 0x0001e80008000004 */
[----:B------:R0:W-:Y:S01]  /*2b90*/  @!P1 ST.E.STRONG.GPU desc[UR10][R2.64+0x80], R59 ;  /* 0x0000803b02009985 */ /* 0x0001e2000c10f90a */
[----:B-1----:R-:W-:-:S13]  /*2ba0*/  ISETP.GT.U32.AND P1, PT, R63, 0x1f3, PT ;  /* 0x000001f33f00780c */ /* 0x002fda0003f24070 */
[----:B0-----:R-:W-:Y:S05]  /*2bb0*/  @P1 BRA `(.L_x_6) ;  /* 0x0000000000081947 */ /* 0x001fea0003800000 */
[----:B------:R0:W-:Y:S06]  /*2bc0*/  MEMBAR.SC.CTA ;  /* 0x0000000000007992 */ /* 0x0001ec0000000000 */
[----:B0-----:R-:W-:Y:S05]  /*2bd0*/  BRA `(.L_x_7) ;  /* 0x0000000000087947 */ /* 0x001fea0003800000 */
.L_x_6:
[----:B------:R-:W-:Y:S05]  /*2be0*/  NANOSLEEP 0x474 ;  /* 0x000004740000795d */ /* 0x000fea0003800000 */
[----:B------:R-:W-:Y:S01]  /*2bf0*/  NOP ;  /* 0x0000000000007918 */ /* 0x000fe20000000000 */
.L_x_7:
[----:B------:R-:W-:-:S05]  /*2c00*/  IMAD.WIDE R4, R55, 0x4, R4 ;  /* 0x0000000437047825 */ /* 0x000fca00078e0204 */
[----:B------:R-:W2:Y:S01]  /*2c10*/  LD.E.STRONG.GPU R57, desc[UR10][R4.64+0x80] ;  /* 0x0000800a04397980 */ /* 0x000ea2000c10f900 */
[----:B------:R-:W-:Y:S01]  /*2c20*/  UMOV UR6, 0xffffffff ;  /* 0xffffffff00067882 */ /* 0x000fe20000000000 */
[----:B--2---:R-:W-:-:S04]  /*2c30*/  LOP3.LUT R58, R57, 0xff, RZ, 0xc0, !PT ;  /* 0x000000ff393a7812 */ /* 0x004fc800078ec0ff */
[----:B------:R-:W-:Y:S01]  /*2c40*/  ISETP.NE.AND P0, PT, R58, 0x63, PT ;  /* 0x000000633a00780c */ /* 0x000fe20003f05270 */
[----:B------:R-:W-:-:S12]  /*2c50*/  BRA.DIV UR6, `(.L_x_8) ;  /* 0x0000009a06607947 */ /* 0x000fd8000b800000 */
[----:B------:R-:W-:-:S13]  /*2c60*/  VOTE.ANY P0, !P0 ;  /* 0x0000000000ff7806 */ /* 0x000fda0004000100 */
.L_x_56:
[----:B------:R-:W-:Y:S01]  /*2c70*/  PRMT R66, R57, 0x7610, R66 ;  /* 0x0000761039427816 */ /* 0x000fe20000000042 */
[----:B------:R-:W-:Y:S06]  /*2c80*/  @!P0 BRA `(.L_x_9) ;  /* 0x0000000000388947 */ /* 0x000fec0003800000 */
.L_x_13:
[----:B------:R-:W-:Y:S05]  /*2c90*/  YIELD ;  /* 0x0000000000007946 */ /* 0x000fea0003800000 */
[----:B------:R-:W-:Y:S05]  /*2ca0*/  @P1 BRA `(.L_x_10) ;  /* 0x0000000000081947 */ /* 0x000fea0003800000 */
[----:B------:R0:W-:Y:S06]  /*2cb0*/  MEMBAR.SC.CTA ;  /* 0x0000000000007992 */ /* 0x0001ec0000000000 */
[----:B0-----:R-:W-:Y:S05]  /*2cc0*/  BRA `(.L_x_11) ;  /* 0x0000000000087947 */ /* 0x001fea0003800000 */
.L_x_10:
[----:B------:R-:W-:Y:S05]  /*2cd0*/  NANOSLEEP 0xa8 ;  /* 0x000000a80000795d */ /* 0x000fea0003800000 */
[----:B------:R-:W-:Y:S01]  /*2ce0*/  NOP ;  /* 0x0000000000007918 */ /* 0x000fe20000000000 */
.L_x_11:
[----:B------:R-:W2:Y:S01]  /*2cf0*/  LD.E.STRONG.GPU R57, desc[UR10][R4.64+0x80] ;  /* 0x0000800a04397980 */ /* 0x000ea2000c10f900 */
[----:B------:R-:W-:Y:S01]  /*2d00*/  UMOV UR6, 0xffffffff ;  /* 0xffffffff00067882 */ /* 0x000fe20000000000 */
[----:B--2---:R-:W-:-:S04]  /*2d10*/  LOP3.LUT R58, R57, 0xff, RZ, 0xc0, !PT ;  /* 0x000000ff393a7812 */ /* 0x004fc800078ec0ff */
[----:B------:R-:W-:Y:S01]  /*2d20*/  ISETP.NE.AND P0, PT, R58, 0x63, PT ;  /* 0x000000633a00780c */ /* 0x000fe20003f05270 */
[----:B------:R-:W-:-:S12]  /*2d30*/  BRA.DIV UR6, `(.L_x_12) ;  /* 0x0000009a06487947 */ /* 0x000fd8000b800000 */
[----:B------:R-:W-:-:S13]  /*2d40*/  VOTE.ANY P0, !P0 ;  /* 0x0000000000ff7806 */ /* 0x000fda0004000100 */
.L_x_59:
[----:B------:R-:W-:Y:S05]  /*2d50*/  @P0 BRA `(.L_x_13) ;  /* 0xfffffffc00cc0947 */ /* 0x000fea000383ffff */
[----:B------:R-:W-:-:S07]  /*2d60*/  PRMT R66, R57, 0x7610, R66 ;  /* 0x0000761039427816 */ /* 0x000fce0000000042 */
.L_x_9:
[----:B------:R-:W-:Y:S01]  /*2d70*/  UMOV UR6, 0xffffffff ;  /* 0xffffffff00067882 */ /* 0x000fe20000000000 */
[----:B------:R-:W-:Y:S02]  /*2d80*/  PRMT R4, R58, 0x9910, RZ ;  /* 0x000099103a047816 */ /* 0x000fe400000000ff */
[----:B------:R-:W-:Y:S02]  /*2d90*/  SHF.R.U32.HI R58, RZ, 0x8, R57 ;  /* 0x00000008ff3a7819 */ /* 0x000fe40000011639 */
[----:B------:R-:W-:Y:S01]  /*2da0*/  ISETP.NE.AND P0, PT, R4, 0x65, PT ;  /* 0x000000650400780c */ /* 0x000fe20003f05270 */
[----:B------:R-:W-:-:S12]  /*2db0*/  BRA.DIV UR6, `(.L_x_14) ;  /* 0x0000009a06487947 */ /* 0x000fd8000b800000 */
[----:B------:R-:W0:Y:S01]  /*2dc0*/  S2R R57, SR_GEMASK ;  /* 0x0000000000397919 */ /* 0x000e220000003c00 */
[----:B------:R-:W-:Y:S02]  /*2dd0*/  VOTE.ANY R61, PT, !P0 ;  /* 0x00000000003d7806 */ /* 0x000fe400040e0100 */
[----:B------:R-:W-:Y:S02]  /*2de0*/  LOP3.LUT R5, R58, 0xff, RZ, 0xc0, !PT ;  /* 0x000000ff3a057812 */ /* 0x000fe400078ec0ff */
[----:B------:R-:W-:Y:S02]  /*2df0*/  LOP3.LUT R66, R66, 0xff, RZ, 0xc0, !PT ;  /* 0x000000ff42427812 */ /* 0x000fe400078ec0ff */
[----:B0-----:R-:W-:-:S05]  /*2e00*/  LOP3.LUT R61, R61, 0x80000000, R57, 0xec, !PT ;  /* 0x800000003d3d7812 */ /* 0x001fca00078eec39 */
[----:B------:R-:W-:-:S05]  /*2e10*/  VIADD R4, R61, 0xffffffff ;  /* 0xffffffff3d047836 */ /* 0x000fca0000000000 */
[----:B------:R-:W-:-:S04]  /*2e20*/  LOP3.LUT R4, R61, R4, RZ, 0xc, !PT ;  /* 0x000000043d047212 */ /* 0x000fc800078e0cff */
[----:B------:R-:W0:Y:S02]  /*2e30*/  POPC R62, R4 ;  /* 0x00000004003e7309 */ /* 0x000e240000000000 */
[----:B0-----:R-:W0:Y:S01]  /*2e40*/  SHFL.DOWN PT, R59, R5, 0x1, R62 ;  /* 0x08200000053b7989 */ /* 0x001e2200000e003e */
[----:B------:R-:W-:-:S13]  /*2e50*/  ISETP.GE.AND P1, PT, R9, R62, PT ;  /* 0x0000003e0900720c */ /* 0x000fda0003f26270 */
[----:B------:R-:W-:-:S05]  /*2e60*/  @!P1 PRMT R60, R58, 0x8880, RZ ;  /* 0x000088803a3c9816 */ /* 0x000fca00000000ff */
[----:B------:R-:W-:Y:S01]  /*2e70*/  @!P1 IMAD.MOV R60, RZ, RZ, -R60 ;  /* 0x000000ffff3c9224 */ /* 0x000fe200078e0a3c */
[----:B0-----:R-:W-:-:S04]  /*2e80*/  @!P1 PRMT R59, R59, 0x8880, RZ ;  /* 0x000088803b3b9816 */ /* 0x001fc800000000ff */
[----:B------:R-:W-:-:S04]  /*2e90*/  @!P1 ISETP.NE.AND P0, PT, R59, R60, PT ;  /* 0x0000003c3b00920c */ /* 0x000fc80003f05270 */
[----:B------:R-:W-:-:S04]  /*2ea0*/  @!P1 SEL R59, RZ, 0x1, !P0 ;  /* 0x00000001ff3b9807 */ /* 0x000fc80004000000 */
[----:B------:R-:W-:Y:S01]  /*2eb0*/  @!P1 PRMT R58, R59, 0x7610, R58 ;  /* 0x000076103b3a9816 */ /* 0x000fe2000000003a */
[----:B------:R-:W-:-:S03]  /*2ec0*/  VIADD R59, R9, 0x2 ;  /* 0x00000002093b7836 */ /* 0x000fc60000000000 */
[----:B------:R-:W-:Y:S02]  /*2ed0*/  LOP3.LUT R64, R58, 0xffff, RZ, 0xc0, !PT ;  /* 0x0000ffff3a407812 */ /* 0x000fe400078ec0ff */
[----:B------:R-:W-:Y:S02]  /*2ee0*/  ISETP.GT.AND P1, PT, R59, R62, PT ;  /* 0x0000003e3b00720c */ /* 0x000fe40003f24270 */
[----:B------:R-:W-:-:S05]  /*2ef0*/  LOP3.LUT R4, R64, 0xff, RZ, 0xc0, !PT ;  /* 0x000000ff40047812 */ /* 0x000fca00078ec0ff */
[----:B------:R-:W0:Y:S06]  /*2f00*/  SHFL.DOWN PT, R60, R4, 0x2, R62 ;  /* 0x08400000043c7989 */ /* 0x000e2c00000e003e */
        /* <DEDUP_REMOVED lines=21> */
[----:B------:R0:W1:Y:S06]  /*3060*/  SHFL.DOWN PT, R65, R4, 0x8, R62 ;  /* 0x0900000004417989 */ /* 0x00006c00000e003e */
[----:B------:R-:W-:Y:S01]  /*3070*/  @!P1 PRMT R67, R67, 0x8880, RZ ;  /* 0x0000888043439816 */ /* 0x000fe200000000ff */
[----:B0-----:R-:W0:Y:S04]  /*3080*/  LDC.64 R4, c[0x0][0x390] ;  /* 0x0000e400ff047b82 */ /* 0x001e280000000a00 */
[----:B------:R-:W-:Y:S01]  /*3090*/  @!P1 IMAD.MOV R68, RZ, RZ, -R67 ;  /* 0x000000ffff449224 */ /* 0x000fe200078e0a43 */
[----:B-1----:R-:W-:-:S04]  /*30a0*/  @!P1 PRMT R65, R65, 0x8880, RZ ;  /* 0x0000888041419816 */ /* 0x002fc800000000ff */
[----:B------:R-:W-:-:S04]  /*30b0*/  @!P1 ISETP.NE.AND P0, PT, R65, R68, PT ;  /* 0x000000444100920c */ /* 0x000fc80003f05270 */
[----:B------:R-:W-:Y:S02]  /*30c0*/  @!P1 SEL R65, RZ, 0x1, !P0 ;  /* 0x00000001ff419807 */ /* 0x000fe40004000000 */
[----:B------:R-:W-:Y:S02]  /*30d0*/  ISETP.NE.AND P0, PT, R66, 0x65, PT ;  /* 0x000000654200780c */ /* 0x000fe40003f05270 */
[----:B------:R-:W-:Y:S01]  /*30e0*/  @!P1 PRMT R58, R65, 0x7610, R58 ;  /* 0x00007610413a9816 */ /* 0x000fe2000000003a */
[----:B------:R-:W-:-:S03]  /*30f0*/  VIADD R65, R9, 0x10 ;  /* 0x0000001009417836 */ /* 0x000fc60000000000 */
[----:B------:R-:W-:Y:S02]  /*3100*/  LOP3.LUT R68, R58, 0xffff, RZ, 0xc0, !PT ;  /* 0x0000ffff3a447812 */ /* 0x000fe400078ec0ff */
[----:B------:R-:W-:Y:S02]  /*3110*/  ISETP.GT.AND P2, PT, R65, R62, PT ;  /* 0x0000003e4100720c */ /* 0x000fe40003f44270 */
[----:B------:R-:W-:-:S03]  /*3120*/  LOP3.LUT R61, R68, 0xff, RZ, 0xc0, !PT ;  /* 0x000000ff443d7812 */ /* 0x000fc600078ec0ff */
[----:B------:R-:W-:Y:S02]  /*3130*/  VOTE.ALL P0, P0 ;  /* 0x0000000000ff7806 */ /* 0x000fe40000000000 */
[----:B------:R-:W1:Y:S06]  /*3140*/  SHFL.DOWN PT, R67, R61, 0x10, R62 ;  /* 0x0a0000003d437989 */ /* 0x000e6c00000e003e */
[----:B------:R-:W-:Y:S02]  /*3150*/  @!P2 PRMT R66, R68, 0x8880, RZ ;  /* 0x000088804442a816 */ /* 0x000fe400000000ff */
[----:B-1----:R-:W-:-:S03]  /*3160*/  @!P2 PRMT R68, R67, 0x8880, RZ ;  /* 0x000088804344a816 */ /* 0x002fc600000000ff */
[----:B------:R-:W-:Y:S02]  /*3170*/  @!P2 IMAD.MOV R67, RZ, RZ, -R66 ;  /* 0x000000ffff43a224 */ /* 0x000fe400078e0a42 */
[----:B------:R-:W-:-:S05]  /*3180*/  @!P2 IMAD.MOV.U32 R66, RZ, RZ, R68 ;  /* 0x000000ffff42a224 */ /* 0x000fca00078e0044 */
[----:B------:R-:W-:Y:S02]  /*3190*/  @!P2 ISETP.NE.AND P1, PT, R66, R67, PT ;  /* 0x000000434200a20c */ /* 0x000fe40003f25270 */
[----:B0-----:R-:W-:Y:S02]  /*31a0*/  IADD3 R66, P3, PT, R4, 0x80, RZ ;  /* 0x0000008004427810 */ /* 0x001fe40007f7e0ff */
[----:B------:R-:W-:-:S04]  /*31b0*/  @!P2 SEL R67, RZ, 0x1, !P1 ;  /* 0x00000001ff43a807 */ /* 0x000fc80004800000 */
[----:B------:R-:W-:Y:S01]  /*31c0*/  @!P2 PRMT R58, R67, 0x7610, R58 ;  /* 0x00007610433aa816 */ /* 0x000fe2000000003a */
[----:B------:R-:W-:-:S07]  /*31d0*/  IMAD.X R67, RZ, RZ, R5, P3 ;  /* 0x000000ffff437224 */ /* 0x000fce00018e0605 */
.L_x_68:
[----:B------:R-:W-:Y:S05]  /*31e0*/  @!P0 BRA `(.L_x_15) ;  /* 0x00000004008c8947 */ /* 0x000fea0003800000 */
.L_x_23:
[----:B------:R-:W-:Y:S02]  /*31f0*/  IMAD.MOV.U32 R4, RZ, RZ, R66 ;  /* 0x000000ffff047224 */ /* 0x000fe400078e0042 */
[----:B------:R-:W-:Y:S02]  /*3200*/  IMAD.MOV.U32 R5, RZ, RZ, R67 ;  /* 0x000000ffff057224 */ /* 0x000fe400078e0043 */
[----:B------:R-:W-:-:S05]  /*3210*/  IMAD.WIDE R4, R55, 0x4, R4 ;  /* 0x0000000437047825 */ /* 0x000fca00078e0204 */
[----:B------:R-:W2:Y:S01]  /*3220*/  LD.E.STRONG.GPU R62, desc[UR10][R4.64+-0x80] ;  /* 0xffff800a043e7980 */ /* 0x000ea2000c10f900 */
[----:B------:R-:W-:Y:S05]  /*3230*/  YIELD ;  /* 0x0000000000007946 */ /* 0x000fea0003800000 */
[----:B------:R-:W-:Y:S01]  /*3240*/  UMOV UR6, 0xffffffff ;  /* 0xffffffff00067882 */ /* 0x000fe20000000000 */
[----:B--2---:R-:W-:-:S04]  /*3250*/  LOP3.LUT R69, R62, 0xff, RZ, 0xc0, !PT ;  /* 0x000000ff3e457812 */ /* 0x004fc800078ec0ff */
[----:B------:R-:W-:Y:S01]  /*3260*/  ISETP.NE.AND P0, PT, R69, 0x63, PT ;  /* 0x000000634500780c */ /* 0x000fe20003f05270 */
[----:B------:R-:W-:-:S12]  /*3270*/  BRA.DIV UR6, `(.L_x_16) ;  /* 0x0000009a06a47947 */ /* 0x000fd8000b800000 */
[----:B------:R-:W-:-:S13]  /*3280*/  VOTE.ANY P0, !P0 ;  /* 0x0000000000ff7806 */ /* 0x000fda0004000100 */
.L_x_71:
[----:B------:R-:W-:Y:S01]  /*3290*/  PRMT R68, R62, 0x7610, R68 ;  /* 0x000076103e447816 */ /* 0x000fe20000000044 */
[----:B------:R-:W-:Y:S06]  /*32a0*/  @!P0 BRA `(.L_x_17) ;  /* 0x00000000003c8947 */ /* 0x000fec0003800000 */
[----:B------:R-:W-:-:S13]  /*32b0*/  ISETP.GT.U32.AND P1, PT, R63, 0x1f3, PT ;  /* 0x000001f33f00780c */ /* 0x000fda0003f24070 */
.L_x_21:
[----:B------:R-:W-:Y:S05]  /*32c0*/  YIELD ;  /* 0x0000000000007946 */ /* 0x000fea0003800000 */
[----:B------:R-:W-:Y:S05]  /*32d0*/  @P1 BRA `(.L_x_18) ;  /* 0x0000000000081947 */ /* 0x000fea0003800000 */
[----:B------:R0:W-:Y:S06]  /*32e0*/  MEMBAR.SC.CTA ;  /* 0x0000000000007992 */ /* 0x0001ec0000000000 */
[----:B0-----:R-:W-:Y:S05]  /*32f0*/  BRA `(.L_x_19) ;  /* 0x0000000000087947 */ /* 0x001fea0003800000 */
.L_x_18:
[----:B------:R-:W-:Y:S05]  /*3300*/  NANOSLEEP 0xa8 ;  /* 0x000000a80000795d */ /* 0x000fea0003800000 */
[----:B------:R-:W-:Y:S01]  /*3310*/  NOP ;  /* 0x0000000000007918 */ /* 0x000fe20000000000 */
.L_x_19:
[----:B------:R-:W2:Y:S01]  /*3320*/  LD.E.STRONG.GPU R62, desc[UR10][R4.64+-0x80] ;  /* 0xffff800a043e7980 */ /* 0x000ea2000c10f900 */
[----:B------:R-:W-:Y:S01]  /*3330*/  UMOV UR6, 0xffffffff ;  /* 0xffffffff00067882 */ /* 0x000fe20000000000 */
[----:B--2---:R-:W-:-:S04]  /*3340*/  LOP3.LUT R69, R62, 0xff, RZ, 0xc0, !PT ;  /* 0x000000ff3e457812 */ /* 0x004fc800078ec0ff */
[----:B------:R-:W-:Y:S01]  /*3350*/  ISETP.NE.AND P0, PT, R69, 0x63, PT ;  /* 0x000000634500780c */ /* 0x000fe20003f05270 */
[----:B------:R-:W-:-:S12]  /*3360*/  BRA.DIV UR6, `(.L_x_20) ;  /* 0x0000009a06887947 */ /* 0x000fd8000b800000 */
[----:B------:R-:W-:-:S13]  /*3370*/  VOTE.ANY P0, !P0 ;  /* 0x0000000000ff7806 */ /* 0x000fda0004000100 */
.L_x_74:
[----:B------:R-:W-:Y:S05]  /*3380*/  @P0 BRA `(.L_x_21) ;  /* 0xfffffffc00cc0947 */ /* 0x000fea000383ffff */
[----:B------:R-:W-:-:S07]  /*3390*/  PRMT R68, R62, 0x7610, R68 ;  /* 0x000076103e447816 */ /* 0x000fce0000000044 */
.L_x_17:
[----:B------:R-:W-:Y:S01]  /*33a0*/  UMOV UR6, 0xffffffff ;  /* 0xffffffff00067882 */ /* 0x000fe20000000000 */
[----:B------:R-:W-:Y:S02]  /*33b0*/  PRMT R4, R69, 0x9910, RZ ;  /* 0x0000991045047816 */ /* 0x000fe400000000ff */
[----:B------:R-:W-:Y:S02]  /*33c0*/  SHF.R.U32.HI R69, RZ, 0x8, R62 ;  /* 0x00000008ff457819 */ /* 0x000fe4000001163e */
[----:B------:R-:W-:Y:S01]  /*33d0*/  ISETP.NE.AND P0, PT, R4, 0x65, PT ;  /* 0x000000650400780c */ /* 0x000fe20003f05270 */
[----:B------:R-:W-:-:S12]  /*33e0*/  BRA.DIV UR6, `(.L_x_22) ;  /* 0x0000009a06887947 */ /* 0x000fd8000b800000 */
[----:B------:R-:W-:Y:S01]  /*33f0*/  VOTE.ANY R61, PT, !P0 ;  /* 0x00000000003d7806 */ /* 0x000fe200040e0100 */
[----:B------:R-:W-:Y:S01]  /*3400*/  VIADD R55, R55, 0xffffffe0 ;  /* 0xffffffe037377836 */ /* 0x000fe20000000000 */
[----:B------:R-:W-:Y:S02]  /*3410*/  LOP3.LUT R5, R69, 0xff, RZ, 0xc0, !PT ;  /* 0x000000ff45057812 */ /* 0x000fe400078ec0ff */
[----:B------:R-:W-:Y:S02]  /*3420*/  LOP3.LUT R61, R61, 0x80000000, R57, 0xec, !PT ;  /* 0x800000003d3d7812 */ /* 0x000fe400078eec39 */
[----:B------:R-:W-:Y:S02]  /*3430*/  LOP3.LUT R58, R58, 0xffff, RZ, 0xc0, !PT ;  /* 0x0000ffff3a3a7812 */ /* 0x000fe400078ec0ff */
[----:B------:R-:W-:Y:S01]  /*3440*/  LOP3.LUT R68, R68, 0xff, RZ, 0xc0, !PT ;  /* 0x000000ff44447812 */ /* 0x000fe200078ec0ff */
        /* <DEDUP_REMOVED lines=10> */
[----:B------:R-:W-:Y:S02]  /*34f0*/  @!P1 PRMT R69, R70, 0x7610, R69 ;  /* 0x0000761046459816 */ /* 0x000fe40000000045 */
[----:B------:R-:W-:Y:S02]  /*3500*/  ISETP.GT.AND P1, PT, R59, R62, PT ;  /* 0x0000003e3b00720c */ /* 0x000fe40003f24270 */
[----:B------:R-:W-:-:S04]  /*3510*/  LOP3.LUT R71, R69, 0xffff, RZ, 0xc0, !PT ;  /* 0x0000ffff45477812 */ /* 0x000fc800078ec0ff */
[----:B------:R-:W-:-:S05]  /*3520*/  LOP3.LUT R4, R71, 0xff, RZ, 0xc0, !PT ;  /* 0x000000ff47047812 */ /* 0x000fca00078ec0ff */
[----:B------:R-:W0:Y:S02]  /*3530*/  SHFL.DOWN PT, R70, R4, 0x2, R62 ;  /* 0x0840000004467989 */ /* 0x000e2400000e003e */
        /* <DEDUP_REMOVED lines=29> */
[----:B------:R0:W1:Y:S02]  /*3710*/  SHFL.DOWN PT, R70, R4, 0x10, R62 ;  /* 0x0a00000004467989 */ /* 0x00006400000e003e */
[----:B------:R-:W-:-:S05]  /*3720*/  @!P1 PRMT R71, R71, 0x8880, RZ ;  /* 0x0000888047479816 */ /* 0x000fca00000000ff */
[----:B------:R-:W-:Y:S01]  /*3730*/  @!P1 IMAD.MOV R71, RZ, RZ, -R71 ;  /* 0x000000ffff479224 */ /* 0x000fe200078e0a47 */
[----:B0-----:R-:W-:-:S05]  /*3740*/  PRMT R4, R58, 0x8880, RZ ;  /* 0x000088803a047816 */ /* 0x001fca00000000ff */
[----:B------:R-:W-:Y:S01]  /*3750*/  IMAD.MOV R5, RZ, RZ, -R4 ;  /* 0x000000ffff057224 */ /* 0x000fe200078e0a04 */
[----:B-1----:R-:W-:-:S04]  /*3760*/  @!P1 PRMT R70, R70, 0x8880, RZ ;  /* 0x0000888046469816 */ /* 0x002fc800000000ff */
[----:B------:R-:W-:-:S04]  /*3770*/  @!P1 ISETP.NE.AND P0, PT, R70, R71, PT ;  /* 0x000000474600920c */ /* 0x000fc80003f05270 */
[----:B------:R-:W-:Y:S02]  /*3780*/  @!P1 SEL R70, RZ, 0x1, !P0 ;  /* 0x00000001ff469807 */ /* 0x000fe40004000000 */
[----:B------:R-:W-:Y:S02]  /*3790*/  ISETP.NE.AND P0, PT, R68, 0x65, PT ;  /* 0x000000654400780c */ /* 0x000fe40003f05270 */
[----:B------:R-:W-:-:S04]  /*37a0*/  @!P1 PRMT R69, R70, 0x7610, R69 ;  /* 0x0000761046459816 */ /* 0x000fc80000000045 */
[----:B------:R-:W-:-:S04]  /*37b0*/  LOP3.LUT R69, R69, 0xffff, RZ, 0xc0, !PT ;  /* 0x0000ffff45457812 */ /* 0x000fc800078ec0ff */
[----:B------:R-:W-:-:S03]  /*37c0*/  PRMT R69, R69, 0x8880, RZ ;  /* 0x0000888045457816 */ /* 0x000fc600000000ff */
[----:B------:R-:W-:Y:S02]  /*37d0*/  VOTE.ALL P0, P0 ;  /* 0x0000000000ff7806 */ /* 0x000fe40000000000 */
[----:B------:R-:W-:-:S05]  /*37e0*/  IMAD.MOV.U32 R4, RZ, RZ, R69 ;  /* 0x000000ffff047224 */ /* 0x000fca00078e0045 */
[----:B------:R-:W-:-:S04]  /*37f0*/  ISETP.NE.AND P1, PT, R4, R5, PT ;  /* 0x000000050400720c */ /* 0x000fc80003f25270 */
[----:B------:R-:W-:-:S09]  /*3800*/  SEL R58, RZ, 0x1, !P1 ;  /* 0x00000001ff3a7807 */ /* 0x000fd20004800000 */
.L_x_83:
[----:B------:R-:W-:Y:S05]  /*3810*/  @P0 BRA `(.L_x_23) ;  /* 0xfffffff800740947 */ /* 0x000fea000383ffff */
.L_x_15:
[----:B------:R-:W-:Y:S01]  /*3820*/  ISETP.NE.AND P1, PT, R9, RZ, PT ;  /* 0x000000ff0900720c */ /* 0x000fe20003f25270 */
[----:B------:R-:W-:Y:S01]  /*3830*/  BSSY.RECONVERGENT B1, `(.L_x_24) ;  /* 0x0000016000017945 */ /* 0x000fe20003800200 */
[----:B------:R-:W-:Y:S02]  /*3840*/  ISETP.NE.AND P0, PT, R56, RZ, PT ;  /* 0x000000ff3800720c */ /* 0x000fe40003f05270 */
[----:B------:R-:W-:-:S09]  /*3850*/  PRMT R54, R54, 0x9910, RZ ;  /* 0x0000991036367816 */ /* 0x000fd200000000ff */
[----:B------:R-:W0:Y:S01]  /*3860*/  @!P1 S2R R5, SR_CgaCtaId ;  /* 0x0000000000059919 */ /* 0x000e220000008800 */
[----:B------:R-:W-:-:S04]  /*3870*/  @!P1 MOV R4, 0x400 ;  /* 0x0000040000049802 */ /* 0x000fc80000000f00 */
[----:B0-----:R-:W-:Y:S01]  /*3880*/  @!P1 LEA R9, R5, R4, 0x18 ;  /* 0x0000000405099211 */ /* 0x001fe200078ec0ff */
[----:B------:R-:W-:Y:S06]  /*3890*/  @P0 BRA `(.L_x_25) ;  /* 0x00000000003c0947 */ /* 0x000fec0003800000 */
[----:B------:R-:W0:Y:S01]  /*38a0*/  S2UR UR8, SR_CgaCtaId ;  /* 0x00000000000879c3 */ /* 0x000e220000008800 */
[----:B------:R-:W-:Y:S01]  /*38b0*/  UIADD3 UR6, UPT, UPT, -UR5, URZ, URZ ;  /* 0x000000ff05067290 */ /* 0x000fe2000fffe1ff */
[----:B------:R-:W-:Y:S01]  /*38c0*/  LOP3.LUT R4, R58, 0xff, RZ, 0xc0, !PT ;  /* 0x000000ff3a047812 */ /* 0x000fe200078ec0ff */
[----:B------:R-:W-:Y:S01]  /*38d0*/  UMOV UR7, 0x400 ;  /* 0x0000040000077882 */ /* 0x000fe20000000000 */
[----:B------:R-:W-:Y:S01]  /*38e0*/  IMAD.MOV.U32 R5, RZ, RZ, 0x65 ;  /* 0x00000065ff057424 */ /* 0x000fe200078e00ff */
[----:B------:R-:W-:-:S04]  /*38f0*/  UISETP.NE.AND UP0, UPT, UR9, UR6, UPT ;  /* 0x000000060900728c */ /* 0x000fc8000bf05270 */
[----:B------:R-:W-:-:S04]  /*3900*/  USEL UR6, URZ, 0xffffffff, !UP0 ;  /* 0xffffffffff067887 */ /* 0x000fc8000c000000 */
[----:B------:R-:W-:-:S06]  /*3910*/  ULOP3.LUT UR6, UR6, 0xff, URZ, 0xc0, !UPT ;  /* 0x000000ff06067892 */ /* 0x000fcc000f8ec0ff */
[----:B------:R-:W-:-:S04]  /*3920*/  ISETP.NE.AND P0, PT, R4, UR6, PT ;  /* 0x0000000604007c0c */ /* 0x000fc8000bf05270 */
[----:B------:R-:W-:Y:S01]  /*3930*/  SEL R5, R5, 0x165, !P0 ;  /* 0x0000016505057807 */ /* 0x000fe20004000000 */
[----:B0-----:R-:W-:Y:S01]  /*3940*/  ULEA UR7, UR8, UR7, 0x18 ;  /* 0x0000000708077291 */ /* 0x001fe2000f8ec0ff */
[----:B------:R-:W-:-:S03]  /*3950*/  SEL R4, RZ, 0x1, !P0 ;  /* 0x00000001ff047807 */ /* 0x000fc60004000000 */
[----:B------:R0:W-:Y:S05]  /*3960*/  ST.E.STRONG.GPU desc[UR10][R2.64+0x80], R5 ;  /* 0x0000800502007985 */ /* 0x0001ea000c10f90a */
[----:B------:R0:W-:Y:S04]  /*3970*/  STS.U8 [UR7+0x2], R4 ;  /* 0x00000204ff007988 */ /* 0x0001e80008000007 */
[----:B------:R0:W-:Y:S02]  /*3980*/  STS.U8 [UR7+0x1], R58 ;  /* 0x0000013aff007988 */ /* 0x0001e40008000007 */
.L_x_25:
[----:B------:R-:W-:Y:S05]  /*3990*/  BSYNC.RECONVERGENT B1 ;  /* 0x0000000000017941 */ /* 0x000fea0003800200 */
.L_x_24:
[----:B------:R1:W-:Y:S01]  /*39a0*/  @!P1 STS.U8 [R9+0x1c], R58 ;  /* 0x00001c3a09009388 */ /* 0x0003e20000000000 */
[----:B0-----:R-:W-:-:S05]  /*39b0*/  IMAD.MOV.U32 R2, RZ, RZ, R54 ;  /* 0x000000ffff027224 */ /* 0x001fca00078e0036 */
[----:B------:R-:W-:-:S04]  /*39c0*/  ISETP.NE.AND P0, PT, R2, R51, PT ;  /* 0x000000330200720c */ /* 0x000fc80003f05270 */
[----:B------:R-:W-:-:S04]  /*39d0*/  SEL R4, RZ, 0x1, !P0 ;  /* 0x00000001ff047807 */ /* 0x000fc80004000000 */
[----:B-1----:R-:W-:-:S07]  /*39e0*/  @!P1 PRMT R4, R58, 0x7610, R4 ;  /* 0x000076103a049816 */ /* 0x002fce0000000004 */
.L_x_5:
[----:B------:R-:W-:Y:S01]  /*39f0*/  ISETP.NE.AND P0, PT, R56, RZ, PT ;  /* 0x000000ff3800720c */ /* 0x000fe20003f05270 */
[----:B------:R-:W-:Y:S05]  /*3a00*/  WARPSYNC.ALL ;  /* 0x0000000000007948 */ /* 0x000fea0003800000 */
[----:B------:R-:W-:Y:S06]  /*3a10*/  BAR.SYNC.DEFER_BLOCKING 0x0 ;  /* 0x0000000000007b1d */ /* 0x000fec0000010000 */
[----:B------:R-:W-:Y:S04]  /*3a20*/  BSSY.RECONVERGENT B1, `(.L_x_26) ;  /* 0x000000b000017945 */ /* 0x000fe80003800200 */
[----:B------:R-:W-:Y:S05]  /*3a30*/  @!P0 BRA `(.L_x_27) ;  /* 0x0000000000248947 */ /* 0x000fea0003800000 */
[----:B------:R-:W0:Y:S01]  /*3a40*/  S2UR UR7, SR_CgaCtaId ;  /* 0x00000000000779c3 */ /* 0x000e220000008800 */
[----:B------:R-:W-:Y:S01]  /*3a50*/  UMOV UR6, 0x400 ;  /* 0x0000040000067882 */ /* 0x000fe20000000000 */
[----:B------:R-:W-:-:S04]  /*3a60*/  LOP3.LUT R4, R4, 0xffff, RZ, 0xc0, !PT ;  /* 0x0000ffff04047812 */ /* 0x000fc800078ec0ff */
[----:B------:R-:W-:-:S05]  /*3a70*/  PRMT R3, R4, 0x8880, RZ ;  /* 0x0000888004037816 */ /* 0x000fca00000000ff */
[----:B------:R-:W-:Y:S01]  /*3a80*/  IMAD.MOV R3, RZ, RZ, -R3 ;  /* 0x000000ffff037224 */ /* 0x000fe200078e0a03 */
[----:B0-----:R-:W-:-:S09]  /*3a90*/  ULEA UR6, UR7, UR6, 0x18 ;  /* 0x0000000607067291 */ /* 0x001fd2000f8ec0ff */
[----:B------:R-:W0:Y:S02]  /*3aa0*/  LDS.S8 R2, [UR6+0x1c] ;  /* 0x00001c06ff027984 */ /* 0x000e240008000200 */
[----:B0-----:R-:W-:-:S04]  /*3ab0*/  ISETP.NE.AND P0, PT, R2, R3, PT ;  /* 0x000000030200720c */ /* 0x001fc80003f05270 */
[----:B------:R-:W-:-:S09]  /*3ac0*/  SEL R4, RZ, 0x1, !P0 ;  /* 0x00000001ff047807 */ /* 0x000fd20004000000 */
.L_x_27:
[----:B------:R-:W-:Y:S05]  /*3ad0*/  BSYNC.RECONVERGENT B1 ;  /* 0x0000000000017941 */ /* 0x000fea0003800200 */
.L_x_26:
[----:B------:R-:W-:Y:S01]  /*3ae0*/  LOP3.LUT R5, R4, 0xffff, RZ, 0xc0, !PT ;  /* 0x0000ffff04057812 */ /* 0x000fe200078ec0ff */
[----:B------:R-:W-:Y:S01]  /*3af0*/  IMAD.MOV R54, RZ, RZ, -R53 ;  /* 0x000000ffff367224 */ /* 0x000fe200078e0a35 */
[----:B------:R-:W-:Y:S01]  /*3b00*/  LOP3.LUT R2, R2, 0xfffffff7, RZ, 0xc0, !PT ;  /* 0xfffffff702027812 */ /* 0x000fe200078ec0ff */
[----:B------:R-:W-:Y:S01]  /*3b10*/  IMAD.MOV R52, RZ, RZ, -R52 ;  /* 0x000000ffff347224 */ /* 0x000fe200078e0a34 */
[----:B------:R-:W-:Y:S01]  /*3b20*/  PRMT R5, R5, 0x8880, RZ ;  /* 0x0000888005057816 */ /* 0x000fe200000000ff */
[----:B------:R-:W-:Y:S01]  /*3b30*/  IMAD.MOV R48, RZ, RZ, -R48 ;  /* 0x000000ffff307224 */ /* 0x000fe200078e0a30 */
[----:B------:R-:W-:Y:S01]  /*3b40*/  LOP3.LUT R3, R3, 0x7fffffff, RZ, 0xc0, !PT ;  /* 0x7fffffff03037812 */ /* 0x000fe200078ec0ff */
[----:B------:R-:W-:Y:S01]  /*3b50*/  IMAD.MOV R50, RZ, RZ, -R50 ;  /* 0x000000ffff327224 */ /* 0x000fe200078e0a32 */
[----:B------:R-:W-:Y:S01]  /*3b60*/  ISETP.NE.AND P0, PT, R5, R54, PT ;  /* 0x000000360500720c */ /* 0x000fe20003f05270 */
[----:B------:R-:W-:Y:S02]  /*3b70*/  IMAD.MOV R46, RZ, RZ, -R46 ;  /* 0x000000ffff2e7224 */ /* 0x000fe400078e0a2e */
[----:B------:R-:W-:Y:S01]  /*3b80*/  IMAD.MOV R32, RZ, RZ, -R32 ;  /* 0x000000ffff207224 */ /* 0x000fe200078e0a20 */
[----:B------:R-:W-:Y:S01]  /*3b90*/  SEL R5, RZ, 0x1, !P0 ;  /* 0x00000001ff057807 */ /* 0x000fe20004000000 */
[----:B------:R-:W-:-:S02]  /*3ba0*/  IMAD.MOV R30, RZ, RZ, -R30 ;  /* 0x000000ffff1e7224 */ /* 0x000fc400078e0a1e */
[----:B------:R-:W-:Y:S02]  /*3bb0*/  IMAD.MOV R28, RZ, RZ, -R28 ;  /* 0x000000ffff1c7224 */ /* 0x000fe400078e0a1c */
[----:B------:R-:W-:Y:S02]  /*3bc0*/  IMAD.MOV R26, RZ, RZ, -R26 ;  /* 0x000000ffff1a7224 */ /* 0x000fe400078e0a1a */
[----:B------:R-:W-:Y:S02]  /*3bd0*/  IMAD.MOV R44, RZ, RZ, -R44 ;  /* 0x000000ffff2c7224 */ /* 0x000fe400078e0a2c */
[----:B------:R-:W-:Y:S01]  /*3be0*/  @P0 LOP3.LUT R2, R2, 0x8, RZ, 0xfc, !PT ;  /* 0x0000000802020812 */ /* 0x000fe200078efcff */
[----:B------:R-:W-:Y:S01]  /*3bf0*/  IMAD.MOV R42, RZ, RZ, -R42 ;  /* 0x000000ffff2a7224 */ /* 0x000fe200078e0a2a */
[----:B------:R-:W-:Y:S01]  /*3c00*/  ISETP.NE.AND P0, PT, R5, R52, PT ;  /* 0x000000340500720c */ /* 0x000fe20003f05270 */
[----:B------:R-:W-:Y:S01]  /*3c10*/  IMAD.MOV R52, RZ, RZ, -R47 ;  /* 0x000000ffff347224 */ /* 0x000fe200078e0a2f */
[----:B------:R-:W-:Y:S01]  /*3c20*/  LOP3.LUT R2, R2, 0xfffffffb, RZ, 0xc0, !PT ;  /* 0xfffffffb02027812 */ /* 0x000fe200078ec0ff */
        /* <DEDUP_REMOVED lines=17> */
[----:B------:R-:W-:Y:S02]  /*3d40*/  @P0 LOP3.LUT R2, R2, 0x2, RZ, 0xfc, !PT ;  /* 0x0000000202020812 */ /* 0x000fe400078efcff */
[----:B------:R-:W-:Y:S01]  /*3d50*/  ISETP.NE.AND P0, PT, R5, R48, PT ;  /* 0x000000300500720c */ /* 0x000fe20003f05270 */
[----:B------:R-:W-:Y:S01]  /*3d60*/  IMAD.MOV R48, RZ, RZ, -R49 ;  /* 0x000000ffff307224 */ /* 0x000fe200078e0a31 */
[----:B------:R-:W-:-:S02]  /*3d70*/  LOP3.LUT R2, R2, 0xfffffffe, RZ, 0xc0, !PT ;  /* 0xfffffffe02027812 */ /* 0x000fc400078ec0ff */
        /* <DEDUP_REMOVED lines=148> */
[----:B------:R-:W-:-:S04]  /*46c0*/  SEL R5, RZ, 0x1, !P0 ;  /* 0x00000001ff057807 */ /* 0x000fc80004000000 */
[----:B------:R-:W-:-:S04]  /*46d0*/  ISETP.NE.AND P1, PT, R5, R12, PT ;  /* 0x0000000c0500720c */ /* 0x000fc80003f25270 */
[----:B------:R-:W-:-:S04]  /*46e0*/  SEL R5, RZ, 0x1, !P1 ;  /* 0x00000001ff057807 */ /* 0x000fc80004800000 */
        /* <DEDUP_REMOVED lines=9> */
[----:B------:R-:W-:-:S13]  /*4780*/  ISETP.NE.AND P6, PT, R5, R34, PT ;  /* 0x000000220500720c */ /* 0x000fda0003fc5270 */
[----:B------:R-:W-:-:S07]  /*4790*/  @P6 LOP3.LUT R2, R2, 0x10, RZ, 0xfc, !PT ;  /* 0x0000001002026812 */ /* 0x000fce00078efcff */
.L_x_3:
[----:B------:R-:W-:Y:S05]  /*47a0*/  BSYNC B0 ;  /* 0x0000000000007941 */ /* 0x000fea0003800000 */
.L_x_1:
[C---:B------:R-:W-:Y:S01]  /*47b0*/  LOP3.LUT P6, RZ, R3.reuse, 0x40000000, RZ, 0xc0, !PT ;  /* 0x4000000003ff7812 */ /* 0x040fe200078cc0ff */
[----:B------:R-:W-:Y:S01]  /*47c0*/  BAR.SYNC.DEFER_BLOCKING 0x0 ;  /* 0x0000000000007b1d */ /* 0x000fe20000010000 */
[----:B------:R-:W-:Y:S02]  /*47d0*/  P2R R37, PR, RZ, 0x4 ;  /* 0x00000004ff257803 */ /* 0x000fe40000000000 */
[----:B------:R-:W-:Y:S02]  /*47e0*/  SEL R12, RZ, 0x1, !P6 ;  /* 0x00000001ff0c7807 */ /* 0x000fe40007000000 */
[C---:B------:R-:W-:Y:S01]  /*47f0*/  LOP3.LUT P6, RZ, R3.reuse, 0x20, RZ, 0xc0, !PT ;  /* 0x0000002003ff7812 */ /* 0x040fe200078cc0ff */
[----:B------:R-:W1:Y:S01]  /*4800*/  LDCU.64 UR6, c[0x0][0x388] ;  /* 0x00007100ff0677ac */ /* 0x000e620008000a00 */
[----:B------:R-:W-:Y:S02]  /*4810*/  LOP3.LUT P2, RZ, R3, 0x20000000, RZ, 0xc0, !PT ;  /* 0x2000000003ff7812 */ /* 0x000fe4000784c0ff */
[----:B------:R-:W-:-:S02]  /*4820*/  P2R R35, PR, RZ, 0x40 ;  /* 0x00000040ff237803 */ /* 0x000fc40000000000 */
[C---:B------:R-:W-:Y:S02]  /*4830*/  LOP3.LUT P6, RZ, R3.reuse, 0x1000, RZ, 0xc0, !PT ;  /* 0x0000100003ff7812 */ /* 0x040fe400078cc0ff */
[----:B0-----:R-:W-:Y:S02]  /*4840*/  SEL R11, RZ, 0x1, !P2 ;  /* 0x00000001ff0b7807 */ /* 0x001fe40005000000 */
[----:B------:R-:W-:Y:S02]  /*4850*/  P2R R34, PR, RZ, 0x40 ;  /* 0x00000040ff227803 */ /* 0x000fe40000000000 */
[C---:B------:R-:W-:Y:S02]  /*4860*/  LOP3.LUT P6, RZ, R3.reuse, 0x800, RZ, 0xc0, !PT ;  /* 0x0000080003ff7812 */ /* 0x040fe400078cc0ff */
[----:B------:R-:W-:Y:S02]  /*4870*/  LOP3.LUT P2, RZ, R3, 0x80, RZ, 0xc0, !PT ;  /* 0x0000008003ff7812 */ /* 0x000fe4000784c0ff */
[----:B------:R-:W-:-:S02]  /*4880*/  P2R R33, PR, RZ, 0x40 ;  /* 0x00000040ff217803 */ /* 0x000fc40000000000 */
[C---:B------:R-:W-:Y:S02]  /*4890*/  LOP3.LUT P6, RZ, R3.reuse, 0x400, RZ, 0xc0, !PT ;  /* 0x0000040003ff7812 */ /* 0x040fe400078cc0ff */
[----:B------:R-:W-:Y:S02]  /*48a0*/  P2R R36, PR, RZ, 0x4 ;  /* 0x00000004ff247803 */ /* 0x000fe40000000000 */
[----:B------:R-:W-:Y:S02]  /*48b0*/  P2R R32, PR, RZ, 0x40 ;  /* 0x00000040ff207803 */ /* 0x000fe40000000000 */
[C---:B------:R-:W-:Y:S02]  /*48c0*/  LOP3.LUT P6, RZ, R3.reuse, 0x200, RZ, 0xc0, !PT ;  /* 0x0000020003ff7812 */ /* 0x040fe400078cc0ff */
[----:B------:R-:W-:Y:S02]  /*48d0*/  LOP3.LUT P2, RZ, R3, 0x40, RZ, 0xc0, !PT ;  /* 0x0000004003ff7812 */ /* 0x000fe4000784c0ff */
[----:B------:R-:W-:-:S02]  /*48e0*/  P2R R31, PR, RZ, 0x40 ;  /* 0x00000040ff1f7803 */ /* 0x000fc40000000000 */
[C---:B------:R-:W-:Y:S02]  /*48f0*/  LOP3.LUT P6, RZ, R3.reuse, 0x10000, RZ, 0xc0, !PT ;  /* 0x0001000003ff7812 */ /* 0x040fe400078cc0ff */
[----:B------:R-:W-:Y:S02]  /*4900*/  P2R R38, PR, RZ, 0x2 ;  /* 0x00000002ff267803 */ /* 0x000fe40000000000 */
[----:B------:R-:W-:Y:S02]  /*4910*/  P2R R30, PR, RZ, 0x40 ;  /* 0x00000040ff1e7803 */ /* 0x000fe40000000000 */
[----:B------:R-:W-:Y:S02]  /*4920*/  LOP3.LUT P6, RZ, R3, 0x8000, RZ, 0xc0, !PT ;  /* 0x0000800003ff7812 */ /* 0x000fe400078cc0ff */
[----:B------:R-:W-:Y:S02]  /*4930*/  LOP3.LUT P1, RZ, R2, 0x4, RZ, 0xc0, !PT ;  /* 0x0000000402ff7812 */ /* 0x000fe4000782c0ff */
[----:B------:R-:W-:-:S02]  /*4940*/  P2R R29, PR, RZ, 0x40 ;  /* 0x00000040ff1d7803 */ /* 0x000fc40000000000 */
[C---:B------:R-:W-:Y:S02]  /*4950*/  LOP3.LUT P6, RZ, R3.reuse, 0x4000, RZ, 0xc0, !PT ;  /* 0x0000400003ff7812 */ /* 0x040fe400078cc0ff */
[----:B------:R-:W-:Y:S02]  /*4960*/  P2R R39, PR, RZ, 0x1 ;  /* 0x00000001ff277803 */ /* 0x000fe40000000000 */
[----:B------:R-:W-:Y:S02]  /*4970*/  P2R R28, PR, RZ, 0x40 ;  /* 0x00000040ff1c7803 */ /* 0x000fe40000000000 */
[----:B------:R-:W-:Y:S02]  /*4980*/  LOP3.LUT P6, RZ, R3, 0x2000, RZ, 0xc0, !PT ;  /* 0x0000200003ff7812 */ /* 0x000fe400078cc0ff */
[----:B------:R-:W-:Y:S02]  /*4990*/  P2R R40, PR, RZ, 0x20 ;  /* 0x00000020ff287803 */ /* 0x000fe40000000000 */
[----:B------:R-:W-:-:S02]  /*49a0*/  P2R R27, PR, RZ, 0x40 ;  /* 0x00000040ff1b7803 */ /* 0x000fc40000000000 */
[C---:B------:R-:W-:Y:S02]  /*49b0*/  LOP3.LUT P6, RZ, R3.reuse, 0x100000, RZ, 0xc0, !PT ;  /* 0x0010000003ff7812 */ /* 0x040fe400078cc0ff */
[C---:B------:R-:W-:Y:S02]  /*49c0*/  LOP3.LUT P0, RZ, R2.reuse, 0x2, RZ, 0xc0, !PT ;  /* 0x0000000202ff7812 */ /* 0x040fe4000780c0ff */
[----:B------:R-:W-:Y:S02]  /*49d0*/  P2R R26, PR, RZ, 0x40 ;  /* 0x00000040ff1a7803 */ /* 0x000fe40000000000 */
[----:B------:R-:W-:Y:S02]  /*49e0*/  LOP3.LUT P6, RZ, R3, 0x80000, RZ, 0xc0, !PT ;  /* 0x0008000003ff7812 */ /* 0x000fe400078cc0ff */
[----:B------:R-:W-:Y:S02]  /*49f0*/  LOP3.LUT P5, RZ, R2, 0x8, RZ, 0xc0, !PT ;  /* 0x0000000802ff7812 */ /* 0x000fe400078ac0ff */
[----:B------:R-:W-:-:S02]  /*4a00*/  P2R R25, PR, RZ, 0x40 ;  /* 0x00000040ff197803 */ /* 0x000fc40000000000 */
[C---:B------:R-:W-:Y:S02]  /*4a10*/  LOP3.LUT P6, RZ, R3.reuse, 0x40000, RZ, 0xc0, !PT ;  /* 0x0004000003ff7812 */ /* 0x040fe400078cc0ff */
[----:B------:R-:W-:Y:S02]  /*4a20*/  SEL R10, RZ, 0x1, !P1 ;  /* 0x00000001ff0a7807 */ /* 0x000fe40004800000 */
[----:B------:R-:W-:Y:S02]  /*4a30*/  P2R R24, PR, RZ, 0x40 ;  /* 0x00000040ff187803 */ /* 0x000fe40000000000 */
[C---:B------:R-:W-:Y:S02]  /*4a40*/  LOP3.LUT P6, RZ, R3.reuse, 0x20000, RZ, 0xc0, !PT ;  /* 0x0002000003ff7812 */ /* 0x040fe400078cc0ff */
        /* <DEDUP_REMOVED lines=26> */
[----:B------:R-:W-:Y:S02]  /*4bf0*/  LOP3.LUT P6, RZ, R2, 0x1, RZ, 0xc0, !PT ;  /* 0x0000000102ff7812 */ /* 0x000fe400078cc0ff */
[----:B------:R-:W-:Y:S02]  /*4c00*/  LOP3.LUT R4, R4, 0xffff, RZ, 0xc0, !PT ;  /* 0x0000ffff04047812 */ /* 0x000fe400078ec0ff */
[----:B------:R-:W-:Y:S02]  /*4c10*/  P2R R14, PR, RZ, 0x40 ;  /* 0x00000040ff0e7803 */ /* 0x000fe40000000000 */
[----:B------:R-:W-:Y:S02]  /*4c20*/  LOP3.LUT P6, RZ, R3, 0x80000000, RZ, 0xc0, !PT ;  /* 0x8000000003ff7812 */ /* 0x000fe400078cc0ff */
[----:B------:R-:W-:Y:S02]  /*4c30*/  PRMT R4, R4, 0x3340, R9 ;  /* 0x0000334004047816 */ /* 0x000fe40000000009 */
[----:B------:R-:W-:-:S02]  /*4c40*/  SEL R13, RZ, 0x1, !P6 ;  /* 0x00000001ff0d7807 */ /* 0x000fc40007000000 */
[----:B------:R-:W-:Y:S02]  /*4c50*/  ISETP.NE.AND P6, PT, R14, RZ, PT ;  /* 0x000000ff0e00720c */ /* 0x000fe40003fc5270 */
[----:B------:R-:W-:Y:S02]  /*4c60*/  PRMT R5, R10, 0x3340, R5 ;  /* 0x000033400a057816 */ /* 0x000fe40000000005 */
[----:B------:R-:W-:Y:S02]  /*4c70*/  SEL R14, RZ, 0x1, !P6 ;  /* 0x00000001ff0e7807 */ /* 0x000fe40007000000 */
[----:B------:R-:W-:Y:S02]  /*4c80*/  ISETP.NE.AND P6, PT, R15, RZ, PT ;  /* 0x000000ff0f00720c */ /* 0x000fe40003fc5270 */
        /* <DEDUP_REMOVED lines=11> */
[----:B------:R-:W-:Y:S01]  /*4d40*/  ISETP.NE.AND P6, PT, R19, RZ, PT ;  /* 0x000000ff1300720c */ /* 0x000fe20003fc5270 */
[----:B------:R-:W-:Y:S01]  /*4d50*/  STS [R8], R5 ;  /* 0x0000000508007388 */ /* 0x000fe20000000800 */
[----:B------:R-:W-:Y:S02]  /*4d60*/  PRMT R18, R18, 0x3340, R17 ;  /* 0x0000334012127816 */ /* 0x000fe40000000011 */
[----:B------:R-:W-:-:S02]  /*4d70*/  SEL R19, RZ, 0x1, !P6 ;  /* 0x00000001ff137807 */ /* 0x000fc40007000000 */
[----:B------:R-:W-:Y:S02]  /*4d80*/  ISETP.NE.AND P6, PT, R20, RZ, PT ;  /* 0x000000ff1400720c */ /* 0x000fe40003fc5270 */
[----:B------:R-:W-:Y:S02]  /*4d90*/  PRMT R11, R14, 0x5410, R11 ;  /* 0x000054100e0b7816 */ /* 0x000fe4000000000b */
[----:B------:R-:W-:Y:S02]  /*4da0*/  SEL R20, RZ, 0x1, !P6 ;  /* 0x00000001ff147807 */ /* 0x000fe40007000000 */
[----:B------:R-:W-:Y:S01]  /*4db0*/  ISETP.NE.AND P6, PT, R21, RZ, PT ;  /* 0x000000ff1500720c */ /* 0x000fe20003fc5270 */
[----:B------:R-:W-:Y:S01]  /*4dc0*/  STS [R8+0x4], R11 ;  /* 0x0000040b08007388 */ /* 0x000fe20000000800 */
        /* <DEDUP_REMOVED lines=16> */
[----:B------:R-:W-:-:S04]  /*4ed0*/  ISETP.NE.AND P6, PT, R26, RZ, PT ;  /* 0x000000ff1a00720c */ /* 0x000fc80003fc5270 */
[----:B------:R-:W-:Y:S02]  /*4ee0*/  SEL R26, RZ, 0x1, !P6 ;  /* 0x00000001ff1a7807 */ /* 0x000fe40007000000 */
[----:B------:R-:W-:Y:S02]  /*4ef0*/  ISETP.NE.AND P6, PT, R27, RZ, PT ;  /* 0x000000ff1b00720c */ /* 0x000fe40003fc5270 */
[----:B------:R-:W-:Y:S02]  /*4f00*/  PRMT R26, R26, 0x3340, R25 ;  /* 0x000033401a1a7816 */ /* 0x000fe40000000019 */
[----:B------:R-:W-:Y:S02]  /*4f10*/  SEL R27, RZ, 0x1, !P6 ;  /* 0x00000001ff1b7807 */ /* 0x000fe40007000000 */
[----:B------:R-:W-:Y:S02]  /*4f20*/  ISETP.NE.AND P6, PT, R28, RZ, PT ;  /* 0x000000ff1c00720c */ /* 0x000fe40003fc5270 */
[----:B------:R-:W-:-:S02]  /*4f30*/  PRMT R23, R26, 0x5410, R23 ;  /* 0x000054101a177816 */ /* 0x000fc40000000017 */
[----:B------:R-:W-:Y:S02]  /*4f40*/  SEL R28, RZ, 0x1, !P6 ;  /* 0x00000001ff1c7807 */ /* 0x000fe40007000000 */
[----:B------:R-:W-:Y:S01]  /*4f50*/  ISETP.NE.AND P6, PT, R29, RZ, PT ;  /* 0x000000ff1d00720c */ /* 0x000fe20003fc5270 */
[----:B------:R-:W-:Y:S01]  /*4f60*/  STS [R8+0x10], R23 ;  /* 0x0000101708007388 */ /* 0x000fe20000000800 */
[----:B------:R-:W-:Y:S02]  /*4f70*/  PRMT R27, R28, 0x3340, R27 ;  /* 0x000033401c1b7816 */ /* 0x000fe4000000001b */
[----:B------:R-:W-:Y:S02]  /*4f80*/  SEL R29, RZ, 0x1, !P6 ;  /* 0x00000001ff1d7807 */ /* 0x000fe40007000000 */
        /* <DEDUP_REMOVED lines=17> */
[----:B------:R-:W-:Y:S02]  /*50a0*/  LOP3.LUT P6, RZ, R2, 0x10, RZ, 0xc0, !PT ;  /* 0x0000001002ff7812 */ /* 0x000fe400078cc0ff */
[----:B------:R-:W-:-:S02]  /*50b0*/  SEL R2, RZ, 0x1, !P2 ;  /* 0x00000001ff027807 */ /* 0x000fc40005000000 */
[----:B------:R-:W-:Y:S02]  /*50c0*/  ISETP.NE.AND P2, PT, R36, RZ, PT ;  /* 0x000000ff2400720c */ /* 0x000fe40003f45270 */
[----:B------:R-:W-:Y:S02]  /*50d0*/  SEL R12, RZ, 0x1, !P6 ;  /* 0x00000001ff0c7807 */ /* 0x000fe40007000000 */
[----:B------:R-:W-:Y:S02]  /*50e0*/  SEL R36, RZ, 0x1, !P2 ;  /* 0x00000001ff247807 */ /* 0x000fe40005000000 */
[----:B------:R-:W-:Y:S02]  /*50f0*/  ISETP.NE.AND P2, PT, R37, RZ, PT ;  /* 0x000000ff2500720c */ /* 0x000fe40003f45270 */
[----:B------:R-:W-:Y:S02]  /*5100*/  SEL R37, RZ, 0x1, !P1 ;  /* 0x00000001ff257807 */ /* 0x000fe40004800000 */
[----:B------:R-:W-:-:S02]  /*5110*/  ISETP.NE.AND P1, PT, R38, RZ, PT ;  /* 0x000000ff2600720c */ /* 0x000fc40003f25270 */
[----:B------:R-:W-:Y:S02]  /*5120*/  SEL R38, RZ, 0x1, !P0 ;  /* 0x00000001ff267807 */ /* 0x000fe40004000000 */
[----:B------:R-:W-:Y:S02]  /*5130*/  ISETP.NE.AND P0, PT, R39, RZ, PT ;  /* 0x000000ff2700720c */ /* 0x000fe40003f05270 */
[----:B------:R-:W-:Y:S02]  /*5140*/  SEL R39, RZ, 0x1, !P5 ;  /* 0x00000001ff277807 */ /* 0x000fe40006800000 */
[----:B------:R-:W-:Y:S02]  /*5150*/  ISETP.NE.AND P5, PT, R40, RZ, PT ;  /* 0x000000ff2800720c */ /* 0x000fe40003fa5270 */
[----:B------:R-:W-:Y:S02]  /*5160*/  SEL R40, RZ, 0x1, !P4 ;  /* 0x00000001ff287807 */ /* 0x000fe40006000000 */
[----:B------:R-:W-:-:S02]  /*5170*/  ISETP.NE.AND P4, PT, R41, RZ, PT ;  /* 0x000000ff2900720c */ /* 0x000fc40003f85270 */
[----:B------:R-:W-:Y:S02]  /*5180*/  SEL R41, RZ, 0x1, !P3 ;  /* 0x00000001ff297807 */ /* 0x000fe40005800000 */
[----:B------:R-:W-:Y:S02]  /*5190*/  ISETP.NE.AND P3, PT, R42, RZ, PT ;  /* 0x000000ff2a00720c */ /* 0x000fe40003f65270 */
[----:B------:R-:W-:Y:S02]  /*51a0*/  SEL R42, RZ, 0x1, !P2 ;  /* 0x00000001ff2a7807 */ /* 0x000fe40005000000 */
[----:B------:R-:W-:Y:S02]  /*51b0*/  LOP3.LUT P2, RZ, R3, 0x1, RZ, 0xc0, !PT ;  /* 0x0000000103ff7812 */ /* 0x000fe4000784c0ff */
[----:B------:R-:W-:Y:S02]  /*51c0*/  SEL R3, RZ, 0x1, !P1 ;  /* 0x00000001ff037807 */ /* 0x000fe40004800000 */
[----:B------:R-:W-:-:S02]  /*51d0*/  SEL R9, RZ, 0x1, !P0 ;  /* 0x00000001ff097807 */ /* 0x000fc40004000000 */
[----:B------:R-:W-:Y:S02]  /*51e0*/  SEL R10, RZ, 0x1, !P2 ;  /* 0x00000001ff0a7807 */ /* 0x000fe40005000000 */
[----:B------:R-:W-:Y:S02]  /*51f0*/  SEL R13, RZ, 0x1, !P5 ;  /* 0x00000001ff0d7807 */ /* 0x000fe40006800000 */
[----:B------:R-:W-:Y:S02]  /*5200*/  SEL R16, RZ, 0x1, !P4 ;  /* 0x00000001ff107807 */ /* 0x000fe40006000000 */
[----:B------:R-:W-:Y:S02]  /*5210*/  SEL R17, RZ, 0x1, !P3 ;  /* 0x00000001ff117807 */ /* 0x000fe40005800000 */
[----:B------:R-:W-:Y:S02]  /*5220*/  PRMT R2, R2, 0x3340, R35 ;  /* 0x0000334002027816 */ /* 0x000fe40000000023 */
[----:B------:R-:W-:-:S02]  /*5230*/  PRMT R37, R37, 0x3340, R36 ;  /* 0x0000334025257816 */ /* 0x000fc40000000024 */
[----:B------:R-:W-:Y:S02]  /*5240*/  PRMT R38, R39, 0x3340, R38 ;  /* 0x0000334027267816 */ /* 0x000fe40000000026 */
[----:B------:R-:W-:Y:S02]  /*5250*/  PRMT R41, R41, 0x3340, R40 ;  /* 0x0000334029297816 */ /* 0x000fe40000000028 */
[----:B------:R-:W-:Y:S02]  /*5260*/  PRMT R3, R3, 0x3340, R42 ;  /* 0x0000334003037816 */ /* 0x000fe4000000002a */
[----:B------:R-:W-:Y:S02]  /*5270*/  PRMT R10, R10, 0x3340, R9 ;  /* 0x000033400a0a7816 */ /* 0x000fe40000000009 */
[----:B------:R-:W-:Y:S02]  /*5280*/  PRMT R12, R13, 0x3340, R12 ;  /* 0x000033400d0c7816 */ /* 0x000fe4000000000c */
[----:B------:R-:W-:-:S02]  /*5290*/  PRMT R17, R17, 0x3340, R16 ;  /* 0x0000334011117816 */ /* 0x000fc40000000010 */
[----:B------:R-:W-:Y:S02]  /*52a0*/  PRMT R31, R34, 0x5410, R31 ;  /* 0x00005410221f7816 */ /* 0x000fe4000000001f */
[----:B------:R-:W-:Y:S02]  /*52b0*/  PRMT R37, R37, 0x5410, R2 ;  /* 0x0000541025257816 */ /* 0x000fe40000000002 */
[----:B------:R-:W-:Y:S01]  /*52c0*/  PRMT R41, R41, 0x5410, R38 ;  /* 0x0000541029297816 */ /* 0x000fe20000000026 */
[----:B------:R-:W-:Y:S01]  /*52d0*/  STS [R8+0x18], R31 ;  /* 0x0000181f08007388 */ /* 0x000fe20000000800 */
[----:B------:R-:W-:Y:S02]  /*52e0*/  PRMT R9, R10, 0x5410, R3 ;  /* 0x000054100a097816 */ /* 0x000fe40000000003 */
[----:B------:R-:W-:Y:S01]  /*52f0*/  PRMT R17, R17, 0x5410, R12 ;  /* 0x0000541011117816 */ /* 0x000fe2000000000c */
[----:B------:R-:W-:Y:S01]  /*5300*/  STS [R8+0x1c], R37 ;  /* 0x00001c2508007388 */ /* 0x000fe20000000800 */
[----:B-1----:R-:W-:-:S03]  /*5310*/  LEA R2, P0, R0, UR6, 0x2 ;  /* 0x0000000600027c11 */ /* 0x002fc6000f8010ff */
[----:B------:R-:W-:Y:S01]  /*5320*/  STS [R8+0x20], R41 ;  /* 0x0000202908007388 */ /* 0x000fe20000000800 */
[----:B------:R-:W-:-:S03]  /*5330*/  LEA.HI.X R3, R0, UR7, R7, 0x2, P0 ;  /* 0x0000000700037c11 */ /* 0x000fc600080f1407 */
[----:B------:R-:W-:Y:S04]  /*5340*/  STS [R8+0x24], R9 ;  /* 0x0000240908007388 */ /* 0x000fe80000000800 */
[----:B------:R-:W-:Y:S01]  /*5350*/  STS [R8+0x28], R17 ;  /* 0x0000281108007388 */ /* 0x000fe20000000800 */
[----:B------:R-:W-:-:S03]  /*5360*/  NOP ;  /* 0x0000000000007918 */ /* 0x000fc60000000000 */
[----:B------:R-:W0:Y:S04]  /*5370*/  LDS.S8 R5, [R6+UR4] ;  /* 0x0000000406057984 */ /* 0x000e280008000200 */
[----:B------:R-:W1:Y:S04]  /*5380*/  LDS.S8 R11, [R6+UR4+0x20] ;  /* 0x00002004060b7984 */ /* 0x000e680008000200 */
[----:B------:R-:W2:Y:S04]  /*5390*/  LDS.S8 R13, [R6+UR4+0x40] ;  /* 0x00004004060d7984 */ /* 0x000ea80008000200 */
[----:B------:R-:W3:Y:S04]  /*53a0*/  LDS.S8 R15, [R6+UR4+0x60] ;  /* 0x00006004060f7984 */ /* 0x000ee80008000200 */
[----:B------:R-:W4:Y:S04]  /*53b0*/  LDS.S8 R7, [R6+UR4+0x80] ;  /* 0x0000800406077984 */ /* 0x000f280008000200 */
[----:B------:R-:W5:Y:S04]  /*53c0*/  LDS.S8 R9, [R6+UR4+0xa0] ;  /* 0x0000a00406097984 */ /* 0x000f680008000200 */
[----:B------:R-:W5:Y:S04]  /*53d0*/  LDS.S8 R17, [R6+UR4+0xc0] ;  /* 0x0000c00406117984 */ /* 0x000f680008000200 */
[----:B------:R-:W5:Y:S04]  /*53e0*/  LDS.S8 R19, [R6+UR4+0xe0] ;  /* 0x0000e00406137984 */ /* 0x000f680008000200 */
[----:B------:R-:W5:Y:S04]  /*53f0*/  LDS.S8 R21, [R6+UR4+0x100] ;  /* 0x0001000406157984 */ /* 0x000f680008000200 */
[----:B------:R-:W5:Y:S04]  /*5400*/  LDS.S8 R23, [R6+UR4+0x120] ;  /* 0x0001200406177984 */ /* 0x000f680008000200 */
[----:B0-----:R-:W-:Y:S04]  /*5410*/  STG.E desc[UR10][R2.64], R5 ;  /* 0x0000000502007986 */ /* 0x001fe8000c10190a */
[----:B-1----:R-:W-:Y:S04]  /*5420*/  STG.E desc[UR10][R2.64+0x80], R11 ;  /* 0x0000800b02007986 */ /* 0x002fe8000c10190a */
[----:B--2---:R-:W-:Y:S04]  /*5430*/  STG.E desc[UR10][R2.64+0x100], R13 ;  /* 0x0001000d02007986 */ /* 0x004fe8000c10190a */
[----:B---3--:R-:W-:Y:S04]  /*5440*/  STG.E desc[UR10][R2.64+0x180], R15 ;  /* 0x0001800f02007986 */ /* 0x008fe8000c10190a */
[----:B------:R-:W0:Y:S04]  /*5450*/  LDS.S8 R25, [R6+UR4+0x140] ;  /* 0x0001400406197984 */ /* 0x000e280008000200 */
[----:B------:R-:W1:Y:S04]  /*5460*/  LDS.S8 R5, [R6+UR4+0x160] ;  /* 0x0001600406057984 */ /* 0x000e680008000200 */
[----:B------:R-:W2:Y:S04]  /*5470*/  LDS.S8 R11, [R6+UR4+0x180] ;  /* 0x00018004060b7984 */ /* 0x000ea80008000200 */
[----:B------:R-:W3:Y:S04]  /*5480*/  LDS.S8 R13, [R6+UR4+0x1a0] ;  /* 0x0001a004060d7984 */ /* 0x000ee80008000200 */
        /* <DEDUP_REMOVED lines=30> */
[----:B----4-:R-:W-:Y:S04]  /*5670*/  STG.E desc[UR10][R2.64+0x200], R7 ;  /* 0x0002000702007986 */ /* 0x010fe8000c10190a */
[----:B-----5:R-:W-:Y:S04]  /*5680*/  STG.E desc[UR10][R2.64+0x280], R9 ;  /* 0x0002800902007986 */ /* 0x020fe8000c10190a */
[----:B------:R-:W-:Y:S04]  /*5690*/  STG.E desc[UR10][R2.64+0x300], R17 ;  /* 0x0003001102007986 */ /* 0x000fe8000c10190a */
[----:B------:R-:W-:Y:S04]  /*56a0*/  STG.E desc[UR10][R2.64+0x380], R19 ;  /* 0x0003801302007986 */ /* 0x000fe8000c10190a */
[----:B------:R-:W-:Y:S04]  /*56b0*/  STG.E desc[UR10][R2.64+0x400], R21 ;  /* 0x0004001502007986 */ /* 0x000fe8000c10190a */
[----:B------:R-:W-:Y:S04]  /*56c0*/  STG.E desc[UR10][R2.64+0x480], R23 ;  /* 0x0004801702007986 */ /* 0x000fe8000c10190a */
[----:B0-----:R-:W-:Y:S04]  /*56d0*/  STG.E desc[UR10][R2.64+0x500], R25 ;  /* 0x0005001902007986 */ /* 0x001fe8000c10190a */
[----:B-1----:R-:W-:Y:S04]  /*56e0*/  STG.E desc[UR10][R2.64+0x580], R5 ;  /* 0x0005800502007986 */ /* 0x002fe8000c10190a */
[----:B--2---:R-:W-:Y:S04]  /*56f0*/  STG.E desc[UR10][R2.64+0x600], R11 ;  /* 0x0006000b02007986 */ /* 0x004fe8000c10190a */
[----:B---3--:R-:W-:Y:S04]  /*5700*/  STG.E desc[UR10][R2.64+0x680], R13 ;  /* 0x0006800d02007986 */ /* 0x008fe8000c10190a */
[----:B------:R-:W-:Y:S04]  /*5710*/  STG.E desc[UR10][R2.64+0x700], R15 ;  /* 0x0007000f02007986 */ /* 0x000fe8000c10190a */
        /* <DEDUP_REMOVED lines=28> */
[----:B------:R-:W-:Y:S01]  /*58e0*/  STG.E desc[UR10][R2.64+0x1500], R4 ;  /* 0x0015000402007986 */ /* 0x000fe2000c10190a */
[----:B------:R-:W-:Y:S05]  /*58f0*/  EXIT ;  /* 0x000000000000794d */ /* 0x000fea0003800000 */
.L_x_0:
[----:B------:R-:W-:-:S04]  /*5900*/  ISETP.NE.U32.AND P0, PT, RZ, UR7, PT ;  /* 0x00000007ff007c0c */ /* 0x000fc8000bf05070 */
[----:B------:R-:W-:-:S13]  /*5910*/  ISETP.NE.AND.EX P0, PT, RZ, UR4, PT, P0 ;  /* 0x00000004ff007c0c */ /* 0x000fda000bf05300 */
[----:B------:R-:W-:Y:S05]  /*5920*/  @!P0 EXIT ;  /* 0x000000000000894d */ /* 0x000fea0003800000 */
[----:B------:R-:W1:Y:S02]  /*5930*/  LDCU.64 UR4, c[0x0][0x380] ;  /* 0x00007000ff0477ac */ /* 0x000e640008000a00 */
[----:B-1----:R-:W-:-:S04]  /*5940*/  UIADD3 UR4, UP0, UPT, UR12, UR4, URZ ;  /* 0x000000040c047290 */ /* 0x002fc8000ff1e0ff */
[----:B------:R-:W-:Y:S02]  /*5950*/  UIADD3.X UR5, UPT, UPT, UR13, UR5, URZ, UP0, !UPT ;  /* 0x000000050d057290 */ /* 0x000fe400087fe4ff */
[----:B------:R-:W-:-:S04]  /*5960*/  IMAD.U32 R2, RZ, RZ, UR4 ;  /* 0x00000004ff027e24 */ /* 0x000fc8000f8e00ff */
[----:B------:R-:W-:-:S05]  /*5970*/  IMAD.U32 R3, RZ, RZ, UR5 ;  /* 0x00000005ff037e24 */ /* 0x000fca000f8e00ff */
[----:B------:R1:W2:Y:S01]  /*5980*/  LDG.E.U8 R4, desc[UR10][R2.64] ;  /* 0x0000000a02047981 */ /* 0x0002a2000c1e1100 */
[----:B------:R-:W3:Y:S02]  /*5990*/  S2R R0, SR_TID.X ;  /* 0x0000000000007919 */ /* 0x000ee40000002100 */
[C---:B---3--:R-:W-:Y:S02]  /*59a0*/  LOP3.LUT R6, R0.reuse, 0x1f, RZ, 0xc0, !PT ;  /* 0x0000001f00067812 */ /* 0x048fe400078ec0ff */
[----:B------:R-:W-:-:S05]  /*59b0*/  LOP3.LUT R7, R0, 0x3e0, RZ, 0xc0, !PT ;  /* 0x000003e000077812 */ /* 0x000fca00078ec0ff */
[----:B------:R-:W-:-:S04]  /*59c0*/  IMAD R6, R7, 0x2c, R6 ;  /* 0x0000002c07067824 */ /* 0x000fc800078e0206 */
[C---:B------:R-:W-:Y:S01]  /*59d0*/  VIADD R7, R6.reuse, 0x20 ;  /* 0x0000002006077836 */ /* 0x040fe20000000000 */
[C---:B------:R-:W-:Y:S01]  /*59e0*/  ISETP.GE.U32.AND P3, PT, R6.reuse, UR7, PT ;  /* 0x0000000706007c0c */ /* 0x040fe2000bf66070 */
[C---:B------:R-:W-:Y:S01]  /*59f0*/  VIADD R8, R6.reuse, 0x40 ;  /* 0x0000004006087836 */ /* 0x040fe20000000000 */
[C---:B-1----:R-:W-:Y:S01]  /*5a00*/  IADD3 R2, P4, PT, R6.reuse, UR4, RZ ;  /* 0x0000000406027c10 */ /* 0x042fe2000ff9e0ff */
[C---:B------:R-:W-:Y:S01]  /*5a10*/  VIADD R3, R6.reuse, 0x80 ;  /* 0x0000008006037836 */ /* 0x040fe20000000000 */
[----:B------:R-:W-:Y:S01]  /*5a20*/  ISETP.GE.U32.AND P2, PT, R7, UR7, PT ;  /* 0x0000000707007c0c */ /* 0x000fe2000bf46070 */
[----:B------:R-:W-:Y:S01]  /*5a30*/  VIADD R7, R6, 0xa0 ;  /* 0x000000a006077836 */ /* 0x000fe20000000000 */
[----:B------:R-:W-:Y:S01]  /*5a40*/  ISETP.GE.U32.AND P1, PT, R8, UR7, PT ;  /* 0x0000000708007c0c */ /* 0x000fe2000bf26070 */
[C---:B------:R-:W-:Y:S01]  /*5a50*/  VIADD R9, R6.reuse, 0x60 ;  /* 0x0000006006097836 */ /* 0x040fe20000000000 */
[----:B------:R-:W-:Y:S01]  /*5a60*/  ISETP.GE.U32.AND P6, PT, R3, UR7, PT ;  /* 0x0000000703007c0c */ /* 0x000fe2000bfc6070 */
[----:B------:R-:W-:Y:S01]  /*5a70*/  IMAD.X R3, RZ, RZ, UR5, P4 ;  /* 0x00000005ff037e24 */ /* 0x000fe2000a0e06ff */
[----:B------:R-:W-:Y:S01]  /*5a80*/  ISETP.GE.U32.AND P5, PT, R7, UR7, PT ;  /* 0x0000000707007c0c */ /* 0x000fe2000bfa6070 */
[C---:B------:R-:W-:Y:S01]  /*5a90*/  VIADD R7, R6.reuse, 0xe0 ;  /* 0x000000e006077836 */ /* 0x040fe20000000000 */
[----:B------:R-:W-:Y:S01]  /*5aa0*/  ISETP.GE.U32.AND P0, PT, R9, UR7, PT ;  /* 0x0000000709007c0c */ /* 0x000fe2000bf06070 */
[----:B------:R-:W-:-:S05]  /*5ab0*/  VIADD R8, R6, 0xc0 ;  /* 0x000000c006087836 */ /* 0x000fca0000000000 */
[----:B------:R-:W-:Y:S01]  /*5ac0*/  ISETP.GE.U32.AND P4, PT, R8, UR7, PT ;  /* 0x0000000708007c0c */ /* 0x000fe2000bf86070 */
[C---:B------:R-:W-:Y:S02]  /*5ad0*/  VIADD R8, R6.reuse, 0x100 ;  /* 0x0000010006087836 */ /* 0x040fe40000000000 */
[C---:B------:R-:W-:Y:S02]  /*5ae0*/  VIADD R9, R6.reuse, 0x4e0 ;  /* 0x000004e006097836 */ /* 0x040fe40000000000 */
[C---:B------:R-:W-:Y:S02]  /*5af0*/  VIADD R10, R6.reuse, 0x500 ;  /* 0x00000500060a7836 */ /* 0x040fe40000000000 */
[C---:B------:R-:W-:Y:S02]  /*5b00*/  VIADD R11, R6.reuse, 0x520 ;  /* 0x00000520060b7836 */ /* 0x040fe40000000000 */
[C---:B------:R-:W-:Y:S02]  /*5b10*/  VIADD R12, R6.reuse, 0x540 ;  /* 0x00000540060c7836 */ /* 0x040fe40000000000 */
[----:B------:R-:W-:Y:S01]  /*5b20*/  VIADD R13, R6, 0x560 ;  /* 0x00000560060d7836 */ /* 0x000fe20000000000 */
[----:B--2---:R-:W-:-:S02]  /*5b30*/  PRMT R20, R4, 0x7610, R20 ;  /* 0x0000761004147816 */ /* 0x004fc40000000014 */
[----:B------:R-:W2:Y:S01]  /*5b40*/  @!P3 LDG.E.U8 R4, desc[UR10][R2.64] ;  /* 0x0000000a0204b981 */ /* 0x000ea2000c1e1100 */
[----:B------:R-:W-:Y:S02]  /*5b50*/  ISETP.GE.U32.AND P3, PT, R7, UR7, PT ;  /* 0x0000000707007c0c */ /* 0x000fe4000bf66070 */
[----:B------:R-:W-:Y:S01]  /*5b60*/  PRMT R16, R20, 0x7610, R16 ;  /* 0x0000761014107816 */ /* 0x000fe20000000010 */
[----:B------:R-:W-:Y:S01]  /*5b70*/  VIADD R7, R6, 0x120 ;  /* 0x0000012006077836 */ /* 0x000fe20000000000 */
[C---:B------:R-:W-:Y:S02]  /*5b80*/  PRMT R24, R20.reuse, 0x7610, R24 ;  /* 0x0000761014187816 */ /* 0x040fe40000000018 */
[----:B------:R-:W-:Y:S02]  /*5b90*/  PRMT R18, R20, 0x7610, R18 ;  /* 0x0000761014127816 */ /* 0x000fe40000000012 */
[----:B------:R-:W3:Y:S01]  /*5ba0*/  @!P1 LDG.E.U8 R16, desc[UR10][R2.64+0x40] ;  /* 0x0000400a02109981 */ /* 0x000ee2000c1e1100 */
[----:B------:R-:W-:Y:S01]  /*5bb0*/  ISETP.GE.U32.AND P1, PT, R7, UR7, PT ;  /* 0x0000000707007c0c */ /* 0x000fe2000bf26070 */
[----:B------:R-:W-:Y:S01]  /*5bc0*/  VIADD R7, R6, 0x140 ;  /* 0x0000014006077836 */ /* 0x000fe20000000000 */
[----:B------:R-:W-:Y:S01]  /*5bd0*/  PRMT R26, R20, 0x7610, R26 ;  /* 0x00007610141a7816 */ /* 0x000fe2000000001a */
[----:B------:R-:W4:Y:S03]  /*5be0*/  @!P0 LDG.E.U8 R24, desc[UR10][R2.64+0x60] ;  /* 0x0000600a02188981 */ /* 0x000f26000c1e1100 */
[----:B------:R-:W-:Y:S01]  /*5bf0*/  ISETP.GE.U32.AND P0, PT, R7, UR7, PT ;  /* 0x0000000707007c0c */ /* 0x000fe2000bf06070 */
[----:B------:R-:W-:Y:S01]  /*5c00*/  VIADD R7, R6, 0x180 ;  /* 0x0000018006077836 */ /* 0x000fe20000000000 */
[----:B------:R-:W4:Y:S01]  /*5c10*/  @!P2 LDG.E.U8 R18, desc[UR10][R2.64+0x20] ;  /* 0x0000200a0212a981 */ /* 0x000f22000c1e1100 */
[----:B------:R-:W-:-:S02]  /*5c20*/  ISETP.GE.U32.AND P2, PT, R8, UR7, PT ;  /* 0x0000000708007c0c */ /* 0x000fc4000bf46070 */
[----:B------:R-:W-:Y:S01]  /*5c30*/  PRMT R32, R20, 0x7610, R32 ;  /* 0x0000761014207816 */ /* 0x000fe20000000020 */
[----:B------:R-:W4:Y:S01]  /*5c40*/  @!P5 LDG.E.U8 R26, desc[UR10][R2.64+0xa0] ;  /* 0x0000a00a021ad981 */ /* 0x000f22000c1e1100 */
[----:B------:R-:W-:Y:S01]  /*5c50*/  ISETP.GE.U32.AND P5, PT, R7, UR7, PT ;  /* 0x0000000707007c0c */ /* 0x000fe2000bfa6070 */
[----:B------:R-:W-:Y:S01]  /*5c60*/  VIADD R7, R6, 0x1a0 ;  /* 0x000001a006077836 */ /* 0x000fe20000000000 */
[----:B------:R-:W-:Y:S01]  /*5c70*/  PRMT R22, R20, 0x7610, R22 ;  /* 0x0000761014167816 */ /* 0x000fe20000000016 */
[----:B------:R-:W-:Y:S01]  /*5c80*/  VIADD R8, R6, 0x160 ;  /* 0x0000016006087836 */ /* 0x000fe20000000000 */
[----:B------:R-:W-:Y:S01]  /*5c90*/  PRMT R28, R20, 0x7610, R28 ;  /* 0x00007610141c7816 */ /* 0x000fe2000000001c */
[----:B------:R-:W4:Y:S01]  /*5ca0*/  @!P4 LDG.E.U8 R32, desc[UR10][R2.64+0xc0] ;  /* 0x0000c00a0220c981 */ /* 0x000f22000c1e1100 */
[----:B------:R-:W-:Y:S01]  /*5cb0*/  ISETP.GE.U32.AND P4, PT, R7, UR7, PT ;  /* 0x0000000707007c0c */ /* 0x000fe2000bf86070 */
[----:B------:R-:W-:Y:S02]  /*5cc0*/  VIADD R7, R6, 0x1e0 ;  /* 0x000001e006077836 */ /* 0x000fe40000000000 */
        /* <DEDUP_REMOVED lines=74> */
[C---:B------:R-:W-:Y:S01]  /*6170*/  PRMT R66, R20.reuse, 0x7610, R66 ;  /* 0x0000761014427816 */ /* 0x040fe20000000042 */
[----:B------:R-:W4:Y:S01]  /*6180*/  @!P5 LDG.E.U8 R68, desc[UR10][R2.64+0x340] ;  /* 0x0003400a0244d981 */ /* 0x000f22000c1e1100 */
[----:B------:R-:W-:Y:S01]  /*6190*/  PRMT R70, R20, 0x7610, R70 ;  /* 0x0000761014467816 */ /* 0x000fe20000000046 */
[C---:B------:R-:W-:Y:S01]  /*61a0*/  VIADD R8, R6.reuse, 0x400 ;  /* 0x0000040006087836 */ /* 0x040fe20000000000 */
[----:B------:R-:W-:Y:S01]  /*61b0*/  ISETP.GE.U32.AND P5, PT, R7, UR7, PT ;  /* 0x0000000707007c0c */ /* 0x000fe2000bfa6070 */
[----:B------:R-:W-:Y:S01]  /*61c0*/  VIADD R7, R6, 0x440 ;  /* 0x0000044006077836 */ /* 0x000fe20000000000 */
[----:B------:R-:W4:Y:S01]  /*61d0*/  @!P6 LDG.E.U8 R66, desc[UR10][R2.64+0x320] ;  /* 0x0003200a0242e981 */ /* 0x000f22000c1e1100 */
[C---:B------:R-:W-:Y:S02]  /*61e0*/  PRMT R72, R20.reuse, 0x7610, R72 ;  /* 0x0000761014487816 */ /* 0x040fe40000000048 */
[----:B------:R-:W-:Y:S01]  /*61f0*/  PRMT R74, R20, 0x7610, R74 ;  /* 0x00007610144a7816 */ /* 0x000fe2000000004a */
[----:B------:R-:W4:Y:S01]  /*6200*/  @!P4 LDG.E.U8 R70, desc[UR10][R2.64+0x360] ;  /* 0x0003600a0246c981 */ /* 0x000f22000c1e1100 */
[----:B------:R-:W-:Y:S01]  /*6210*/  ISETP.GE.U32.AND P6, PT, R8, UR7, PT ;  /* 0x0000000708007c0c */ /* 0x000fe2000bfc6070 */
[C---:B------:R-:W-:Y:S01]  /*6220*/  VIADD R8, R6.reuse, 0x460 ;  /* 0x0000046006087836 */ /* 0x040fe20000000000 */
[----:B------:R-:W-:Y:S01]  /*6230*/  ISETP.GE.U32.AND P4, PT, R7, UR7, PT ;  /* 0x0000000707007c0c */ /* 0x000fe2000bf86070 */
[----:B------:R-:W-:Y:S01]  /*6240*/  VIADD R7, R6, 0x480 ;  /* 0x0000048006077836 */ /* 0x000fe20000000000 */
[----:B------:R-:W4:Y:S02]  /*6250*/  @!P3 LDG.E.U8 R72, desc[UR10][R2.64+0x380] ;  /* 0x0003800a0248b981 */ /* 0x000f24000c1e1100 */
[----:B------:R-:W-:-:S02]  /*6260*/  ISETP.GE.U32.AND P3, PT, R8, UR7, PT ;  /* 0x0000000708007c0c */ /* 0x000fc4000bf66070 */
[----:B------:R-:W4:Y:S01]  /*6270*/  @!P2 LDG.E.U8 R74, desc[UR10][R2.64+0x3a0] ;  /* 0x0003a00a024aa981 */ /* 0x000f22000c1e1100 */
[----:B------:R-:W-:Y:S02]  /*6280*/  ISETP.GE.U32.AND P2, PT, R7, UR7, PT ;  /* 0x0000000707007c0c */ /* 0x000fe4000bf46070 */
[C---:B------:R-:W-:Y:S02]  /*6290*/  PRMT R76, R20.reuse, 0x7610, R76 ;  /* 0x00007610144c7816 */ /* 0x040fe4000000004c */
[C---:B------:R-:W-:Y:S02]  /*62a0*/  PRMT R17, R20.reuse, 0x7610, R17 ;  /* 0x0000761014117816 */ /* 0x040fe40000000011 */
[C---:B------:R-:W-:Y:S02]  /*62b0*/  PRMT R19, R20.reuse, 0x7610, R19 ;  /* 0x0000761014137816 */ /* 0x040fe40000000013 */
[C---:B------:R-:W-:Y:S02]  /*62c0*/  PRMT R21, R20.reuse, 0x7610, R21 ;  /* 0x0000761014157816 */ /* 0x040fe40000000015 */
[----:B------:R-:W-:-:S02]  /*62d0*/  PRMT R23, R20, 0x7610, R23 ;  /* 0x0000761014177816 */ /* 0x000fc40000000017 */
[C---:B------:R-:W-:Y:S02]  /*62e0*/  PRMT R25, R20.reuse, 0x7610, R25 ;  /* 0x0000761014197816 */ /* 0x040fe40000000019 */
[----:B------:R-:W-:Y:S01]  /*62f0*/  PRMT R27, R20, 0x7610, R27 ;  /* 0x00007610141b7816 */ /* 0x000fe2000000001b */
[C---:B------:R-:W-:Y:S01]  /*6300*/  VIADD R7, R6.reuse, 0x4a0 ;  /* 0x000004a006077836 */ /* 0x040fe20000000000 */
[----:B------:R-:W4:Y:S01]  /*6310*/  @!P1 LDG.E.U8 R76, desc[UR10][R2.64+0x3c0] ;  /* 0x0003c00a024c9981 */ /* 0x000f22000c1e1100 */
[----:B------:R-:W-:-:S03]  /*6320*/  VIADD R8, R6, 0x4c0 ;  /* 0x000004c006087836 */ /* 0x000fc60000000000 */
[----:B------:R-:W4:Y:S01]  /*6330*/  @!P0 LDG.E.U8 R17, desc[UR10][R2.64+0x3e0] ;  /* 0x0003e00a02118981 */ /* 0x000f22000c1e1100 */
[----:B------:R-:W-:Y:S02]  /*6340*/  ISETP.GE.U32.AND P1, PT, R7, UR7, PT ;  /* 0x0000000707007c0c */ /* 0x000fe4000bf26070 */
[----:B------:R-:W-:Y:S01]  /*6350*/  ISETP.GE.U32.AND P0, PT, R8, UR7, PT ;  /* 0x0000000708007c0c */ /* 0x000fe2000bf06070 */
[----:B------:R-:W4:Y:S01]  /*6360*/  @!P6 LDG.E.U8 R19, desc[UR10][R2.64+0x400] ;  /* 0x0004000a0213e981 */ /* 0x000f22000c1e1100 */
[----:B------:R-:W-:-:S03]  /*6370*/  ISETP.GE.U32.AND P6, PT, R9, UR7, PT ;  /* 0x0000000709007c0c */ /* 0x000fc6000bfc6070 */
[----:B------:R-:W4:Y:S01]  /*6380*/  @!P5 LDG.E.U8 R21, desc[UR10][R2.64+0x420] ;  /* 0x0004200a0215d981 */ /* 0x000f22000c1e1100 */
[----:B------:R-:W-:-:S03]  /*6390*/  ISETP.GE.U32.AND P5, PT, R10, UR7, PT ;  /* 0x000000070a007c0c */ /* 0x000fc6000bfa6070 */
[----:B------:R-:W4:Y:S01]  /*63a0*/  @!P4 LDG.E.U8 R23, desc[UR10][R2.64+0x440] ;  /* 0x0004400a0217c981 */ /* 0x000f22000c1e1100 */
[----:B------:R-:W-:-:S03]  /*63b0*/  ISETP.GE.U32.AND P4, PT, R11, UR7, PT ;  /* 0x000000070b007c0c */ /* 0x000fc6000bf86070 */
[----:B------:R-:W4:Y:S01]  /*63c0*/  @!P3 LDG.E.U8 R25, desc[UR10][R2.64+0x460] ;  /* 0x0004600a0219b981 */ /* 0x000f22000c1e1100 */
[----:B------:R-:W-:-:S03]  /*63d0*/  ISETP.GE.U32.AND P3, PT, R12, UR7, PT ;  /* 0x000000070c007c0c */ /* 0x000fc6000bf66070 */
[----:B------:R-:W4:Y:S01]  /*63e0*/  @!P2 LDG.E.U8 R27, desc[UR10][R2.64+0x480] ;  /* 0x0004800a021ba981 */ /* 0x000f22000c1e1100 */
[----:B------:R-:W-:Y:S02]  /*63f0*/  ISETP.GE.U32.AND P2, PT, R13, UR7, PT ;  /* 0x000000070d007c0c */ /* 0x000fe4000bf46070 */
[C---:B------:R-:W-:Y:S02]  /*6400*/  PRMT R29, R20.reuse, 0x7610, R29 ;  /* 0x00007610141d7816 */ /* 0x040fe4000000001d */
[C---:B------:R-:W-:Y:S02]  /*6410*/  PRMT R31, R20.reuse, 0x7610, R31 ;  /* 0x00007610141f7816 */ /* 0x040fe4000000001f */
[C---:B------:R-:W-:Y:S02]  /*6420*/  PRMT R33, R20.reuse, 0x7610, R33 ;  /* 0x0000761014217816 */ /* 0x040fe40000000021 */
[C---:B------:R-:W-:Y:S01]  /*6430*/  PRMT R35, R20.reuse, 0x7610, R35 ;  /* 0x0000761014237816 */ /* 0x040fe20000000023 */
[----:B------:R-:W4:Y:S01]  /*6440*/  @!P1 LDG.E.U8 R29, desc[UR10][R2.64+0x4a0] ;  /* 0x0004a00a021d9981 */ /* 0x000f22000c1e1100 */
[----:B------:R-:W-:-:S02]  /*6450*/  PRMT R37, R20, 0x7610, R37 ;  /* 0x0000761014257816 */ /* 0x000fc40000000025 */
[----:B------:R-:W-:Y:S01]  /*6460*/  PRMT R39, R20, 0x7610, R39 ;  /* 0x0000761014277816 */ /* 0x000fe20000000027 */
[----:B------:R-:W4:Y:S04]  /*6470*/  @!P0 LDG.E.U8 R31, desc[UR10][R2.64+0x4c0] ;  /* 0x0004c00a021f8981 */ /* 0x000f28000c1e1100 */
[----:B------:R-:W4:Y:S04]  /*6480*/  @!P6 LDG.E.U8 R33, desc[UR10][R2.64+0x4e0] ;  /* 0x0004e00a0221e981 */ /* 0x000f28000c1e1100 */
[----:B------:R-:W4:Y:S04]  /*6490*/  @!P5 LDG.E.U8 R35, desc[UR10][R2.64+0x500] ;  /* 0x0005000a0223d981 */ /* 0x000f28000c1e1100 */
[----:B------:R-:W4:Y:S04]  /*64a0*/  @!P4 LDG.E.U8 R37, desc[UR10][R2.64+0x520] ;  /* 0x0005200a0225c981 */ /* 0x000f28000c1e1100 */
[----:B------:R-:W4:Y:S04]  /*64b0*/  @!P3 LDG.E.U8 R39, desc[UR10][R2.64+0x540] ;  /* 0x0005400a0227b981 */ /* 0x000f28000c1e1100 */
[----:B------:R1:W4:Y:S01]  /*64c0*/  @!P2 LDG.E.U8 R20, desc[UR10][R2.64+0x560] ;  /* 0x0005600a0214a981 */ /* 0x000322000c1e1100 */
[----:B------:R-:W0:Y:S01]  /*64d0*/  S2R R14, SR_LANEID ;  /* 0x00000000000e7919 */ /* 0x000e220000000000 */
[----:B------:R-:W1:Y:S01]  /*64e0*/  S2UR UR5, SR_CgaCtaId ;  /* 0x00000000000579c3 */ /* 0x000e620000008800 */
[----:B------:R-:W-:Y:S01]  /*64f0*/  SHF.R.U32.HI R61, RZ, 0x5, R0 ;  /* 0x00000005ff3d7819 */ /* 0x000fe20000011600 */
[----:B------:R-:W-:-:S02]  /*6500*/  UMOV UR4, 0x400 ;  /* 0x0000040000047882 */ /* 0x000fc40000000000 */
[----:B-1----:R-:W-:Y:S02]  /*6510*/  ULEA UR9, UR5, UR4, 0x18 ;  /* 0x0000000405097291 */ /* 0x002fe4000f8ec0ff */
[----:B0-----:R-:W-:-:S04]  /*6520*/  IMAD R15, R61, 0x580, R14 ;  /* 0x000005803d0f7824 */ /* 0x001fc800078e020e */
[----:B------:R-:W-:Y:S01]  /*6530*/  VIADD R3, R15, UR9 ;  /* 0x000000090f037c36 */ /* 0x000fe20008000000 */
[----:B------:R-:W-:Y:S02]  /*6540*/  UISETP.NE.AND UP0, UPT, UR15, URZ, UPT ;  /* 0x000000ff0f00728c */ /* 0x000fe4000bf05270 */
[----:B--2---:R-:W-:Y:S04]  /*6550*/  STS.U8 [R15+UR9], R4 ;  /* 0x000000040f007988 */ /* 0x004fe80008000009 */
[----:B---3--:R0:W-:Y:S04]  /*6560*/  STS.U8 [R15+UR9+0x40], R16 ;  /* 0x000040100f007988 */ /* 0x0081e80008000009 */
[----:B----4-:R1:W-:Y:S01]  /*6570*/  STS.U8 [R15+UR9+0x60], R24 ;  /* 0x000060180f007988 */ /* 0x0103e20008000009 */
[----:B0-----:R-:W-:-:S03]  /*6580*/  IMAD R16, R14, 0x2b, R3 ;  /* 0x0000002b0e107824 */ /* 0x001fc600078e0203 */
        /* <DEDUP_REMOVED lines=59> */
[C---:B--2---:R-:W-:Y:S01]  /*6940*/  PRMT R24, R17.reuse, 0x8880, RZ ;  /* 0x0000888011187816 */ /* 0x044fe200000000ff */
[----:B------:R-:W-:Y:S01]  /*6950*/  IMAD.MOV.U32 R4, RZ, RZ, R22 ;  /* 0x000000ffff047224 */ /* 0x000fe200078e0016 */
[----:B------:R-:W-:-:S02]  /*6960*/  PRMT R25, R17, 0x9991, RZ ;  /* 0x0000999111197816 */ /* 0x000fc400000000ff */
[C---:B------:R-:W-:Y:S01]  /*6970*/  PRMT R26, R17.reuse, 0xaaa2, RZ ;  /* 0x0000aaa2111a7816 */ /* 0x040fe200000000ff */
[----:B------:R-:W-:Y:S01]  /*6980*/  IMAD.MOV.U32 R22, RZ, RZ, R24 ;  /* 0x000000ffff167224 */ /* 0x000fe200078e0018 */
[----:B------:R-:W-:Y:S01]  /*6990*/  PRMT R27, R17, 0xbbb3, RZ ;  /* 0x0000bbb3111b7816 */ /* 0x000fe200000000ff */
[----:B------:R-:W-:Y:S01]  /*69a0*/  IMAD.MOV.U32 R17, RZ, RZ, R20 ;  /* 0x000000ffff117224 */ /* 0x000fe200078e0014 */
[C---:B------:R-:W-:Y:S01]  /*69b0*/  PRMT R33, R18.reuse, 0x8880, RZ ;  /* 0x0000888012217816 */ /* 0x040fe200000000ff */
[----:B------:R-:W-:Y:S01]  /*69c0*/  IMAD.MOV.U32 R20, RZ, RZ, R21 ;  /* 0x000000ffff147224 */ /* 0x000fe200078e0015 */
[C---:B------:R-:W-:Y:S01]  /*69d0*/  PRMT R32, R18.reuse, 0x9991, RZ ;  /* 0x0000999112207816 */ /* 0x040fe200000000ff */
[----:B------:R-:W-:Y:S01]  /*69e0*/  IMAD.MOV.U32 R21, RZ, RZ, R23 ;  /* 0x000000ffff157224 */ /* 0x000fe200078e0017 */
[C---:B------:R-:W-:Y:S01]  /*69f0*/  PRMT R31, R18.reuse, 0xaaa2, RZ ;  /* 0x0000aaa2121f7816 */ /* 0x040fe200000000ff */
[----:B------:R-:W-:Y:S01]  /*6a00*/  IMAD.MOV.U32 R23, RZ, RZ, R25 ;  /* 0x000000ffff177224 */ /* 0x000fe200078e0019 */
[----:B------:R-:W-:Y:S01]  /*6a10*/  PRMT R30, R18, 0xbbb3, RZ ;  /* 0x0000bbb3121e7816 */ /* 0x000fe200000000ff */
[----:B------:R-:W-:Y:S01]  /*6a20*/  IMAD.MOV.U32 R24, RZ, RZ, R26 ;  /* 0x000000ffff187224 */ /* 0x000fe200078e001a */
[C---:B------:R-:W-:Y:S01]  /*6a30*/  PRMT R29, R19.reuse, 0x8880, RZ ;  /* 0x00008880131d7816 */ /* 0x040fe200000000ff */
[----:B------:R-:W-:Y:S01]  /*6a40*/  IMAD.MOV.U32 R25, RZ, RZ, R27 ;  /* 0x000000ffff197224 */ /* 0x000fe200078e001b */
[----:B------:R-:W-:Y:S01]  /*6a50*/  PRMT R28, R19, 0x9991, RZ ;  /* 0x00009991131c7816 */ /* 0x000fe200000000ff */
[----:B------:R-:W-:Y:S01]  /*6a60*/  IMAD.IADD R39, R33, 0x1, R32 ;  /* 0x0000000121277824 */ /* 0x000fe200078e0220 */
[C---:B------:R-:W-:Y:S01]  /*6a70*/  PRMT R18, R19.reuse, 0xaaa2, RZ ;  /* 0x0000aaa213127816 */ /* 0x040fe200000000ff */
[----:B------:R-:W-:Y:S01]  /*6a80*/  IMAD.MOV R33, RZ, RZ, -R33 ;  /* 0x000000ffff217224 */ /* 0x000fe200078e0a21 */
[----:B------:R-:W-:Y:S01]  /*6a90*/  PRMT R19, R19, 0xbbb3, RZ ;  /* 0x0000bbb313137816 */ /* 0x000fe200000000ff */
[----:B------:R-:W-:Y:S01]  /*6aa0*/  IMAD.IADD R40, R29, 0x1, R28 ;  /* 0x000000011d287824 */ /* 0x000fe200078e021c */
[----:B------:R-:W-:Y:S01]  /*6ab0*/  IADD3 R39, PT, PT, R39, R30, R31 ;  /* 0x0000001e27277210 */ /* 0x000fe20007ffe01f */
[----:B------:R-:W-:Y:S01]  /*6ac0*/  IMAD.MOV.U32 R27, RZ, RZ, R18 ;  /* 0x000000ffff1b7224 */ /* 0x000fe200078e0012 */
[C---:B---3--:R-:W-:Y:S01]  /*6ad0*/  PRMT R52, R34.reuse, 0x8880, RZ ;  /* 0x0000888022347816 */ /* 0x048fe200000000ff */
[----:B------:R-:W-:Y:S01]  /*6ae0*/  IMAD.MOV.U32 R26, RZ, RZ, R19 ;  /* 0x000000ffff1a7224 */ /* 0x000fe200078e0013 */
[C---:B------:R-:W-:Y:S01]  /*6af0*/  PRMT R51, R34.reuse, 0x9991, RZ ;  /* 0x0000999122337816 */ /* 0x040fe200000000ff */
[----:B------:R-:W-:Y:S01]  /*6b00*/  IMAD.IADD R18, R17, 0x1, R20 ;  /* 0x0000000111127824 */ /* 0x000fe200078e0214 */
[----:B------:R-:W-:Y:S01]  /*6b10*/  PRMT R50, R34, 0xaaa2, RZ ;  /* 0x0000aaa222327816 */ /* 0x000fe200000000ff */
[----:B------:R-:W-:Y:S01]  /*6b20*/  IMAD.IADD R19, R22, 0x1, R23 ;  /* 0x0000000116137824 */ /* 0x000fe200078e0217 */
[----:B------:R-:W-:Y:S01]  /*6b30*/  IADD3 R40, PT, PT, R40, R26, R27 ;  /* 0x0000001a28287210 */ /* 0x000fe20007ffe01b */
[----:B------:R-:W-:Y:S01]  /*6b40*/  IMAD.MOV R17, RZ, RZ, -R17 ;  /* 0x000000ffff117224 */ /* 0x000fe200078e0a11 */
[----:B------:R-:W-:Y:S01]  /*6b50*/  IADD3 R18, PT, PT, R18, R21, R4 ;  /* 0x0000001512127210 */ /* 0x000fe20007ffe004 */
[----:B------:R-:W-:Y:S01]  /*6b60*/  IMAD.MOV R21, RZ, RZ, -R21 ;  /* 0x000000ffff157224 */ /* 0x000fe200078e0a15 */
[----:B------:R-:W-:Y:S01]  /*6b70*/  IADD3 R19, PT, PT, R19, R25, R24 ;  /* 0x0000001913137210 */ /* 0x000fe20007ffe018 */
[----:B------:R-:W-:Y:S01]  /*6b80*/  IMAD.MOV R23, RZ, RZ, -R23 ;  /* 0x000000ffff177224 */ /* 0x000fe200078e0a17 */
[----:B------:R-:W-:Y:S01]  /*6b90*/  PRMT R49, R34, 0xbbb3, RZ ;  /* 0x0000bbb322317816 */ /* 0x000fe200000000ff */
[----:B------:R-:W-:Y:S01]  /*6ba0*/  IMAD.MOV R25, RZ, RZ, -R25 ;  /* 0x000000ffff197224 */ /* 0x000fe200078e0a19 */
[----:B------:R-:W-:Y:S01]  /*6bb0*/  PRMT R34, R38, 0xaaa2, RZ ;  /* 0x0000aaa226227816 */ /* 0x000fe200000000ff */
[----:B------:R-:W-:Y:S01]  /*6bc0*/  IMAD.IADD R18, R18, 0x1, R19 ;  /* 0x0000000112127824 */ /* 0x000fe200078e0213 */
[----:B------:R-:W-:Y:S01]  /*6bd0*/  PRMT R53, R35, 0x9991, RZ ;  /* 0x0000999123357816 */ /* 0x000fe200000000ff */
[----:B------:R-:W-:Y:S01]  /*6be0*/  IMAD.IADD R19, R39, 0x1, R40 ;  /* 0x0000000127137824 */ /* 0x000fe200078e0228 */
[C---:B------:R-:W-:Y:S01]  /*6bf0*/  PRMT R54, R35.reuse, 0xaaa2, RZ ;  /* 0x0000aaa223367816 */ /* 0x040fe200000000ff */
[----:B------:R-:W-:Y:S01]  /*6c00*/  IMAD.MOV R31, RZ, RZ, -R31 ;  /* 0x000000ffff1f7224 */ /* 0x000fe200078e0a1f */
[----:B------:R-:W-:Y:S01]  /*6c10*/  PRMT R55, R35, 0xbbb3, RZ ;  /* 0x0000bbb323377816 */ /* 0x000fe200000000ff */
[----:B------:R-:W-:Y:S01]  /*6c20*/  IMAD.MOV R29, RZ, RZ, -R29 ;  /* 0x000000ffff1d7224 */ /* 0x000fe200078e0a1d */
[C---:B----4-:R-:W-:Y:S01]  /*6c30*/  PRMT R48, R36.reuse, 0x8880, RZ ;  /* 0x0000888024307816 */ /* 0x050fe200000000ff */
[----:B------:R-:W-:Y:S01]  /*6c40*/  IMAD.MOV R27, RZ, RZ, -R27 ;  /* 0x000000ffff1b7224 */ /* 0x000fe200078e0a1b */
[----:B------:R-:W-:-:S02]  /*6c50*/  PRMT R47, R36, 0x9991, RZ ;  /* 0x00009991242f7816 */ /* 0x000fc400000000ff */
[C---:B------:R-:W-:Y:S02]  /*6c60*/  PRMT R46, R36.reuse, 0xaaa2, RZ ;  /* 0x0000aaa2242e7816 */ /* 0x040fe400000000ff */
[----:B------:R-:W-:Y:S02]  /*6c70*/  PRMT R45, R36, 0xbbb3, RZ ;  /* 0x0000bbb3242d7816 */ /* 0x000fe400000000ff */
[C---:B------:R-:W-:Y:S02]  /*6c80*/  PRMT R44, R37.reuse, 0x8880, RZ ;  /* 0x00008880252c7816 */ /* 0x040fe400000000ff */
[C---:B------:R-:W-:Y:S02]  /*6c90*/  PRMT R43, R37.reuse, 0x9991, RZ ;  /* 0x00009991252b7816 */ /* 0x040fe400000000ff */
[C---:B------:R-:W-:Y:S02]  /*6ca0*/  PRMT R42, R37.reuse, 0xaaa2, RZ ;  /* 0x0000aaa2252a7816 */ /* 0x040fe400000000ff */
[----:B------:R-:W-:Y:S01]  /*6cb0*/  PRMT R41, R37, 0xbbb3, RZ ;  /* 0x0000bbb325297816 */ /* 0x000fe200000000ff */
[--C-:B------:R-:W-:Y:S01]  /*6cc0*/  IMAD.IADD R56, R44, 0x1, R43.reuse ;  /* 0x000000012c387824 */ /* 0x100fe200078e022b */
[C---:B------:R-:W-:Y:S01]  /*6cd0*/  PRMT R40, R38.reuse, 0x8880, RZ ;  /* 0x0000888026287816 */ /* 0x040fe200000000ff */
[----:B------:R-:W-:Y:S01]  /*6ce0*/  IMAD.MOV R43, RZ, RZ, -R43 ;  /* 0x000000ffff2b7224 */ /* 0x000fe200078e0a2b */
[----:B------:R-:W-:-:S02]  /*6cf0*/  PRMT R39, R38, 0x9991, RZ ;  /* 0x0000999126277816 */ /* 0x000fc400000000ff */
[----:B------:R-:W-:Y:S01]  /*6d00*/  PRMT R37, R38, 0xbbb3, RZ ;  /* 0x0000bbb326257816 */ /* 0x000fe200000000ff */
[----:B------:R-:W-:Y:S01]  /*6d10*/  IMAD.MOV.U32 R38, RZ, RZ, R34 ;  /* 0x000000ffff267224 */ /* 0x000fe200078e0022 */
[----:B------:R-:W-:Y:S01]  /*6d20*/  PRMT R36, R35, 0x8880, RZ ;  /* 0x0000888023247816 */ /* 0x000fe200000000ff */
[----:B------:R-:W-:Y:S01]  /*6d30*/  IMAD.MOV.U32 R35, RZ, RZ, R53 ;  /* 0x000000ffff237224 */ /* 0x000fe200078e0035 */
[----:B------:R-:W-:Y:S01]  /*6d40*/  IADD3 R56, PT, PT, R56, R41, R42 ;  /* 0x0000002938387210 */ /* 0x000fe20007ffe02a */
[----:B------:R-:W-:Y:S01]  /*6d50*/  IMAD.MOV.U32 R34, RZ, RZ, R54 ;  /* 0x000000ffff227224 */ /* 0x000fe200078e0036 */
[C---:B------:R-:W-:Y:S01]  /*6d60*/  PRMT R60, R3.reuse, 0x8880, RZ ;  /* 0x00008880033c7816 */ /* 0x040fe200000000ff */
[----:B------:R-:W-:Y:S01]  /*6d70*/  IMAD.MOV.U32 R53, RZ, RZ, R55 ;  /* 0x000000ffff357224 */ /* 0x000fe200078e0037 */
[----:B------:R-:W-:Y:S01]  /*6d80*/  PRMT R58, R3, 0xaaa2, RZ ;  /* 0x0000aaa2033a7816 */ /* 0x000fe200000000ff */
[----:B------:R-:W-:Y:S01]  /*6d90*/  IMAD.IADD R54, R52, 0x1, R51 ;  /* 0x0000000134367824 */ /* 0x000fe200078e0233 */
[----:B------:R-:W-:Y:S01]  /*6da0*/  ISETP.GE.AND P1, PT, R14, 0x1, PT ;  /* 0x000000010e00780c */ /* 0x000fe20003f26270 */
[----:B------:R-:W-:Y:S01]  /*6db0*/  IMAD.IADD R55, R48, 0x1, R47 ;  /* 0x0000000130377824 */ /* 0x000fe200078e022f */
[----:B------:R-:W-:Y:S01]  /*6dc0*/  ISETP.NE.AND P3, PT, R61, 0x2, PT ;  /* 0x000000023d00780c */ /* 0x000fe20003f65270 */
[----:B------:R-:W-:Y:S01]  /*6dd0*/  IMAD.IADD R62, R36, 0x1, R35 ;  /* 0x00000001243e7824 */ /* 0x000fe200078e0223 */
[----:B------:R-:W-:Y:S01]  /*6de0*/  IADD3 R59, PT, PT, R54, R49, R50 ;  /* 0x00000031363b7210 */ /* 0x000fe20007ffe032 */
[----:B------:R-:W-:Y:S01]  /*6df0*/  IMAD.IADD R57, R40, 0x1, R39 ;  /* 0x0000000128397824 */ /* 0x000fe200078e0227 */
        /* <DEDUP_REMOVED lines=10> */
[C---:B------:R-:W-:Y:S01]  /*6ea0*/  PRMT R54, R2.reuse, 0x8880, RZ ;  /* 0x0000888002367816 */ /* 0x040fe200000000ff */
[----:B------:R-:W-:Y:S01]  /*6eb0*/  IMAD.MOV R39, RZ, RZ, -R39 ;  /* 0x000000ffff277224 */ /* 0x000fe200078e0a27 */
[----:B------:R-:W-:Y:S01]  /*6ec0*/  PRMT R53, R2, 0x9991, RZ ;  /* 0x0000999102357816 */ /* 0x000fe200000000ff */
[----:B------:R-:W-:Y:S01]  /*6ed0*/  IMAD.MOV R37, RZ, RZ, -R37 ;  /* 0x000000ffff257224 */ /* 0x000fe200078e0a25 */
[----:B------:R-:W-:Y:S01]  /*6ee0*/  IADD3 R65, PT, PT, R19, R57, R56 ;  /* 0x0000003913417210 */ /* 0x000fe20007ffe038 */
[----:B------:R-:W-:Y:S01]  /*6ef0*/  IMAD.IADD R19, R60, 0x1, R59 ;  /* 0x000000013c137824 */ /* 0x000fe200078e023b */
[----:B------:R-:W-:Y:S01]  /*6f00*/  PRMT R57, R3, 0xbbb3, RZ ;  /* 0x0000bbb303397816 */ /* 0x000fe200000000ff */
[----:B------:R-:W-:Y:S01]  /*6f10*/  IMAD.IADD R63, R54, 0x1, R53 ;  /* 0x00000001363f7824 */ /* 0x000fe200078e0235 */
[C---:B------:R-:W-:Y:S01]  /*6f20*/  PRMT R56, R2.reuse, 0xaaa2, RZ ;  /* 0x0000aaa202387816 */ /* 0x040fe200000000ff */
[----:B------:R-:W-:Y:S01]  /*6f30*/  IMAD.MOV R59, RZ, RZ, -R59 ;  /* 0x000000ffff3b7224 */ /* 0x000fe200078e0a3b */
[----:B------:R-:W-:Y:S01]  /*6f40*/  PRMT R55, R2, 0xbbb3, RZ ;  /* 0x0000bbb302377816 */ /* 0x000fe200000000ff */
[----:B------:R-:W-:Y:S01]  /*6f50*/  IMAD.MOV R53, RZ, RZ, -R53 ;  /* 0x000000ffff357224 */ /* 0x000fe200078e0a35 */
[----:B------:R-:W-:Y:S01]  /*6f60*/  IADD3 R19, PT, PT, R19, R57, R58 ;  /* 0x0000003913137210 */ /* 0x000fe20007ffe03a */
[----:B------:R-:W-:Y:S01]  /*6f70*/  IMAD.MOV R57, RZ, RZ, -R57 ;  /* 0x000000ffff397224 */ /* 0x000fe200078e0a39 */
[----:B------:R-:W-:Y:S01]  /*6f80*/  IADD3 R63, PT, PT, R63, R55, R56 ;  /* 0x000000373f3f7210 */ /* 0x000fe20007ffe038 */
[----:B------:R-:W-:Y:S01]  /*6f90*/  IMAD.MOV R55, RZ, RZ, -R55 ;  /* 0x000000ffff377224 */ /* 0x000fe200078e0a37 */
[----:B------:R-:W-:Y:S01]  /*6fa0*/  IADD3 R18, PT, PT, RZ, -R18, -R65 ;  /* 0x80000012ff127210 */ /* 0x000fe20007ffe841 */
[----:B------:R-:W-:Y:S01]  /*6fb0*/  IMAD.MOV R35, RZ, RZ, -R35 ;  /* 0x000000ffff237224 */ /* 0x000fe200078e0a23 */
[----:B------:R-:W-:-:S02]  /*6fc0*/  IADD3 R19, PT, PT, R62, R63, R19 ;  /* 0x0000003f3e137210 */ /* 0x000fc40007ffe013 */
[----:B------:R-:W-:Y:S02]  /*6fd0*/  ISETP.NE.AND P4, PT, R61, 0x3, PT ;  /* 0x000000033d00780c */ /* 0x000fe40003f85270 */
[----:B------:R-:W-:Y:S02]  /*6fe0*/  ISETP.NE.AND P0, PT, R19, R18, PT ;  /* 0x000000121300720c */ /* 0x000fe40003f05270 */
[----:B------:R-:W-:Y:S02]  /*6ff0*/  LOP3.LUT R2, R2, 0xfffffffb, RZ, 0xc0, !PT ;  /* 0xfffffffb02027812 */ /* 0x000fe400078ec0ff */
[----:B------:R-:W-:Y:S02]  /*7000*/  SEL R62, RZ, 0x1, !P0 ;  /* 0x00000001ff3e7807 */ /* 0x000fe40004000000 */
[----:B------:R-:W-:-:S03]  /*7010*/  LOP3.LUT R3, R3, 0x7fffffff, RZ, 0xc0, !PT ;  /* 0x7fffffff03037812 */ /* 0x000fc600078ec0ff */
[----:B------:R-:W0:Y:S02]  /*7020*/  SHFL.UP PT, R18, R62, 0x1, RZ ;  /* 0x042000003e127989 */ /* 0x000e2400000e00ff */
        /* <DEDUP_REMOVED lines=34> */
[----:B0-----:R-:W-:Y:S02]  /*7250*/  SHF.R.S32.HI R65, RZ, 0x8, R18 ;  /* 0x00000008ff417819 */ /* 0x001fe40000011412 */
[----:B------:R-:W-:Y:S02]  /*7260*/  SGXT R19, R19, 0x8 ;  /* 0x000000081313781a */ /* 0x000fe40000000200 */
[----:B------:R-:W-:-:S05]  /*7270*/  SGXT R65, R65, 0x8 ;  /* 0x000000084141781a */ /* 0x000fca0000000200 */
[----:B------:R-:W-:Y:S01]  /*7280*/  IMAD.MOV R66, RZ, RZ, -R65 ;  /* 0x000000ffff427224 */ /* 0x000fe200078e0a41 */
[----:B------:R-:W-:-:S04]  /*7290*/  SGXT R65, R18, 0x8 ;  /* 0x000000081241781a */ /* 0x000fc80000000200 */
[----:B------:R-:W-:Y:S02]  /*72a0*/  ISETP.NE.AND P2, PT, R65, R66, PT ;  /* 0x000000424100720c */ /* 0x000fe40003f45270 */
[----:B------:R-:W-:Y:S02]  /*72b0*/  SHF.R.S32.HI R65, RZ, 0x10, R18 ;  /* 0x00000010ff417819 */ /* 0x000fe40000011412 */
[----:B------:R-:W-:Y:S02]  /*72c0*/  SEL R61, RZ, 0x1, !P2 ;  /* 0x00000001ff3d7807 */ /* 0x000fe40005000000 */
[----:B------:R-:W-:-:S05]  /*72d0*/  SGXT R65, R65, 0x8 ;  /* 0x000000084141781a */ /* 0x000fca0000000200 */
[----:B------:R-:W-:Y:S01]  /*72e0*/  IMAD.MOV R66, RZ, RZ, -R65 ;  /* 0x000000ffff427224 */ /* 0x000fe200078e0a41 */
[----:B------:R-:W-:Y:S02]  /*72f0*/  SHF.R.S32.HI R65, RZ, 0x18, R18 ;  /* 0x00000018ff417819 */ /* 0x000fe40000011412 */
[----:B------:R-:W-:Y:S02]  /*7300*/  PRMT R18, R18, 0x7770, RZ ;  /* 0x0000777012127816 */ /* 0x000fe400000000ff */
[----:B------:R-:W-:Y:S02]  /*7310*/  SGXT R65, R65, 0x8 ;  /* 0x000000084141781a */ /* 0x000fe40000000200 */
[C---:B------:R-:W-:Y:S02]  /*7320*/  ISETP.NE.AND P2, PT, R61.reuse, R66, PT ;  /* 0x000000423d00720c */ /* 0x040fe40003f45270 */
[----:B------:R-:W-:Y:S01]  /*7330*/  SEL R18, R61, R18, !P3 ;  /* 0x000000123d127207 */ /* 0x000fe20005800000 */
[----:B------:R-:W-:Y:S01]  /*7340*/  IMAD.MOV R66, RZ, RZ, -R65 ;  /* 0x000000ffff427224 */ /* 0x000fe200078e0a41 */
[----:B------:R-:W-:-:S02]  /*7350*/  SEL R61, RZ, 0x1, !P2 ;  /* 0x00000001ff3d7807 */ /* 0x000fc40005000000 */
[----:B------:R-:W-:Y:S02]  /*7360*/  ISETP.NE.AND P3, PT, R14, RZ, PT ;  /* 0x000000ff0e00720c */ /* 0x000fe40003f65270 */
[C---:B------:R-:W-:Y:S01]  /*7370*/  ISETP.NE.AND P2, PT, R61.reuse, R66, PT ;  /* 0x000000423d00720c */ /* 0x040fe20003f45270 */
[----:B------:R-:W-:Y:S01]  /*7380*/  IMAD.MOV R66, RZ, RZ, -R19 ;  /* 0x000000ffff427224 */ /* 0x000fe200078e0a13 */
[----:B------:R-:W-:Y:S02]  /*7390*/  SEL R18, R61, R18, !P4 ;  /* 0x000000123d127207 */ /* 0x000fe40006000000 */
[----:B------:R-:W-:-:S04]  /*73a0*/  SEL R19, RZ, 0x1, !P2 ;  /* 0x00000001ff137807 */ /* 0x000fc80005000000 */
[C---:B------:R-:W-:Y:S02]  /*73b0*/  ISETP.NE.AND P2, PT, R19.reuse, R66, PT ;  /* 0x000000421300720c */ /* 0x040fe40003f45270 */
[----:B------:R-:W-:Y:S02]  /*73c0*/  SEL R18, R19, R18, !P0 ;  /* 0x0000001213127207 */ /* 0x000fe40004000000 */
[----:B------:R-:W-:Y:S02]  /*73d0*/  @!P1 SEL R18, RZ, 0x1, !P2 ;  /* 0x00000001ff129807 */ /* 0x000fe40005000000 */
[----:B------:R-:W-:Y:S02]  /*73e0*/  ISETP.GE.AND P0, PT, R14, 0x10, PT ;  /* 0x000000100e00780c */ /* 0x000fe40003f06270 */
[----:B------:R-:W-:Y:S02]  /*73f0*/  LOP3.LUT R18, R18, 0xffff, RZ, 0xc0, !PT ;  /* 0x0000ffff12127812 */ /* 0x000fe400078ec0ff */
[----:B-----5:R-:W-:-:S02]  /*7400*/  LOP3.LUT R19, R5, 0xffff, RZ, 0xc0, !PT ;  /* 0x0000ffff05137812 */ /* 0x020fc400078ec0ff */
[----:B------:R-:W-:Y:S02]  /*7410*/  PRMT R18, R18, 0x8880, RZ ;  /* 0x0000888012127816 */ /* 0x000fe400000000ff */
[----:B------:R-:W-:Y:S02]  /*7420*/  SEL R63, R63, R64, !P0 ;  /* 0x000000403f3f7207 */ /* 0x000fe40004000000 */
[----:B------:R-:W-:Y:S01]  /*7430*/  ISETP.GE.U32.AND P2, PT, R0, 0x20, PT ;  /* 0x000000200000780c */ /* 0x000fe20003f46070 */
[----:B------:R-:W-:Y:S01]  /*7440*/  IMAD.MOV R18, RZ, RZ, -R18 ;  /* 0x000000ffff127224 */ /* 0x000fe200078e0a12 */
[----:B------:R-:W-:Y:S02]  /*7450*/  PRMT R61, R19, 0x8880, RZ ;  /* 0x00008880133d7816 */ /* 0x000fe400000000ff */
[----:B------:R-:W-:Y:S02]  /*7460*/  PRMT R19, R63, 0x9910, RZ ;  /* 0x000099103f137816 */ /* 0x000fe400000000ff */
[----:B------:R-:W-:-:S02]  /*7470*/  ISETP.NE.AND P1, PT, R61, R18, PT ;  /* 0x000000123d00720c */ /* 0x000fc40003f25270 */
[----:B------:R-:W-:-:S04]  /*7480*/  ISETP.NE.AND P0, PT, R19, R62, PT ;  /* 0x0000003e1300720c */ /* 0x000fc80003f05270 */
[----:B------:R-:W-:Y:S02]  /*7490*/  SEL R14, RZ, 0xffffffff, !P0 ;  /* 0xffffffffff0e7807 */ /* 0x000fe40004000000 */
[----:B------:R-:W-:Y:S02]  /*74a0*/  @P2 SEL R5, RZ, 0x1, !P1 ;  /* 0x00000001ff052807 */ /* 0x000fe40004800000 */
[----:B------:R-:W-:Y:S02]  /*74b0*/  LOP3.LUT R19, R14, 0xff, RZ, 0xc0, !PT ;  /* 0x000000ff0e137812 */ /* 0x000fe400078ec0ff */
[----:B------:R-:W-:-:S04]  /*74c0*/  LOP3.LUT R14, R5, 0xff, RZ, 0xc0, !PT ;  /* 0x000000ff050e7812 */ /* 0x000fc800078ec0ff */
[----:B------:R-:W-:Y:S01]  /*74d0*/  ISETP.NE.AND P0, PT, R14, R19, PT ;  /* 0x000000130e00720c */ /* 0x000fe20003f05270 */
[----:B------:R-:W-:-:S03]  /*74e0*/  IMAD.MOV R19, RZ, RZ, -R44 ;  /* 0x000000ffff137224 */ /* 0x000fc600078e0a2c */
[----:B------:R-:W-:-:S04]  /*74f0*/  @P3 SEL R5, RZ, 0x1, !P0 ;  /* 0x00000001ff053807 */ /* 0x000fc80004000000 */
[----:B------:R-:W-:-:S04]  /*7500*/  LOP3.LUT R14, R5, 0xffff, RZ, 0xc0, !PT ;  /* 0x0000ffff050e7812 */ /* 0x000fc800078ec0ff */
[----:B------:R-:W-:-:S04]  /*7510*/  PRMT R14, R14, 0x8880, RZ ;  /* 0x000088800e0e7816 */ /* 0x000fc800000000ff */
[----:B------:R-:W-:Y:S01]  /*7520*/  ISETP.NE.AND P5, PT, R14, R17, PT ;  /* 0x000000110e00720c */ /* 0x000fe20003fa5270 */
[----:B------:R-:W-:-:S03]  /*7530*/  IMAD.MOV R17, RZ, RZ, -R20 ;  /* 0x000000ffff117224 */ /* 0x000fc600078e0a14 */
        /* <DEDUP_REMOVED lines=158> */
[----:B------:R-:W-:Y:S01]  /*7f20*/  ISETP.NE.AND P1, PT, R4, R17, PT ;  /* 0x000000110400720c */ /* 0x000fe20003f25270 */
[----:B------:R-:W-:-:S03]  /*7f30*/  IMAD.MOV R17, RZ, RZ, -R56 ;  /* 0x000000ffff117224 */ /* 0x000fc600078e0a38 */
        /* <DEDUP_REMOVED lines=13> */
[----:B------:R-:W-:-:S13]  /*8010*/  ISETP.NE.AND P0, PT, R4, R17, PT ;  /* 0x000000110400720c */ /* 0x000fda0003f05270 */
[----:B------:R-:W-:Y:S02]  /*8020*/  @P0 LOP3.LUT R2, R2, 0x8, RZ, 0xfc, !PT ;  /* 0x0000000802020812 */ /* 0x000fe400078efcff */
[----:B------:R-:W-:Y:S01]  /*8030*/  ISETP.NE.AND P0, PT, R14, RZ, PT ;  /* 0x000000ff0e00720c */ /* 0x000fe20003f05270 */
[----:B------:R-:W-:-:S12]  /*8040*/  BRA `(.L_x_29) ;  /* 0x00000028004c7947 */ /* 0x000fd80003800000 */
.L_x_28:
[----:B01----:R-:W-:Y:S02]  /*8050*/  PRMT R21, R4, 0xaaa2, RZ ;  /* 0x0000aaa204157816 */ /* 0x003fe400000000ff */
[C---:B--2---:R-:W-:Y:S02]  /*8060*/  PRMT R22, R17.reuse, 0x8880, RZ ;  /* 0x0000888011167816 */ /* 0x044fe400000000ff */
[C---:B------:R-:W-:Y:S02]  /*8070*/  PRMT R23, R17.reuse, 0x9991, RZ ;  /* 0x0000999111177816 */ /* 0x040fe400000000ff */
[C---:B------:R-:W-:Y:S02]  /*8080*/  PRMT R24, R17.reuse, 0xaaa2, RZ ;  /* 0x0000aaa211187816 */ /* 0x040fe400000000ff */
[----:B------:R-:W-:Y:S02]  /*8090*/  PRMT R25, R17, 0xbbb3, RZ ;  /* 0x0000bbb311197816 */ /* 0x000fe400000000ff */
[----:B------:R-:W-:-:S02]  /*80a0*/  PRMT R30, R19, 0x8880, RZ ;  /* 0x00008880131e7816 */ /* 0x000fc400000000ff */
[C---:B------:R-:W-:Y:S02]  /*80b0*/  PRMT R31, R19.reuse, 0x9991, RZ ;  /* 0x00009991131f7816 */ /* 0x040fe400000000ff */
[C---:B------:R-:W-:Y:S02]  /*80c0*/  PRMT R32, R19.reuse, 0xaaa2, RZ ;  /* 0x0000aaa213207816 */ /* 0x040fe400000000ff */
        /* <DEDUP_REMOVED lines=10> */
[C---:B-----5:R-:W-:Y:S01]  /*8170*/  PRMT R5, R4.reuse, 0x8880, RZ ;  /* 0x0000888004057816 */ /* 0x060fe200000000ff */
[----:B------:R-:W-:Y:S01]  /*8180*/  IMAD.MOV.U32 R25, RZ, RZ, R26 ;  /* 0x000000ffff197224 */ /* 0x000fe200078e001a */
[C---:B------:R-:W-:Y:S01]  /*8190*/  PRMT R20, R4.reuse, 0x9991, RZ ;  /* 0x0000999104147816 */ /* 0x040fe200000000ff */
[----:B------:R-:W-:Y:S01]  /*81a0*/  IMAD.MOV.U32 R26, RZ, RZ, R27 ;  /* 0x000000ffff1a7224 */ /* 0x000fe200078e001b */
[----:B------:R-:W-:Y:S01]  /*81b0*/  PRMT R4, R4, 0xbbb3, RZ ;  /* 0x0000bbb304047816 */ /* 0x000fe200000000ff */
[----:B------:R-:W-:Y:S01]  /*81c0*/  IMAD.MOV.U32 R27, RZ, RZ, R28 ;  /* 0x000000ffff1b7224 */ /* 0x000fe200078e001c */
[C---:B----4-:R-:W-:Y:S01]  /*81d0*/  PRMT R43, R36.reuse, 0x8880, RZ ;  /* 0x00008880242b7816 */ /* 0x050fe200000000ff */
[----:B------:R-:W-:Y:S01]  /*81e0*/  IMAD.MOV.U32 R28, RZ, RZ, R29 ;  /* 0x000000ffff1c7224 */ /* 0x000fe200078e001d */
[----:B------:R-:W-:Y:S01]  /*81f0*/  PRMT R44, R36, 0x9991, RZ ;  /* 0x00009991242c7816 */ /* 0x000fe200000000ff */
[----:B------:R-:W-:Y:S01]  /*8200*/  IMAD.MOV.U32 R17, RZ, RZ, R5 ;  /* 0x000000ffff117224 */ /* 0x000fe200078e0005 */
[----:B---3--:R-:W-:Y:S01]  /*8210*/  PRMT R41, R34, 0xaaa2, RZ ;  /* 0x0000aaa222297816 */ /* 0x008fe200000000ff */
[----:B------:R-:W-:Y:S01]  /*8220*/  IMAD.MOV.U32 R18, RZ, RZ, R20 ;  /* 0x000000ffff127224 */ /* 0x000fe200078e0014 */
[----:B------:R-:W-:Y:S01]  /*8230*/  PRMT R46, R36, 0xbbb3, RZ ;  /* 0x0000bbb3242e7816 */ /* 0x000fe200000000ff */
[----:B------:R-:W-:Y:S01]  /*8240*/  IMAD.MOV.U32 R29, RZ, RZ, R30 ;  /* 0x000000ffff1d7224 */ /* 0x000fe200078e001e */
[C---:B------:R-:W-:Y:S01]  /*8250*/  PRMT R47, R37.reuse, 0x8880, RZ ;  /* 0x00008880252f7816 */ /* 0x040fe200000000ff */
[----:B------:R-:W-:Y:S01]  /*8260*/  IMAD.MOV.U32 R30, RZ, RZ, R31 ;  /* 0x000000ffff1e7224 */ /* 0x000fe200078e001f */
[----:B------:R-:W-:Y:S01]  /*8270*/  PRMT R42, R34, 0xbbb3, RZ ;  /* 0x0000bbb3222a7816 */ /* 0x000fe200000000ff */
        /* <DEDUP_REMOVED lines=8> */
[----:B------:R-:W-:Y:S01]  /*8300*/  IMAD.IADD R5, R21, 0x1, R22 ;  /* 0x0000000115057824 */ /* 0x000fe200078e0216 */
[----:B------:R-:W-:Y:S01]  /*8310*/  PRMT R53, R38, 0xaaa2, RZ ;  /* 0x0000aaa226357816 */ /* 0x000fe200000000ff */
[----:B------:R-:W-:Y:S01]  /*8320*/  IMAD.IADD R33, R25, 0x1, R26 ;  /* 0x0000000119217824 */ /* 0x000fe200078e021a */
[----:B------:R-:W-:Y:S01]  /*8330*/  IADD3 R4, PT, PT, R4, R20, R19 ;  /* 0x0000001404047210 */ /* 0x000fe20007ffe013 */
[----:B------:R-:W-:Y:S01]  /*8340*/  IMAD.IADD R39, R29, 0x1, R30 ;  /* 0x000000011d277824 */ /* 0x000fe200078e021e */
[----:B------:R-:W-:Y:S01]  /*8350*/  IADD3 R5, PT, PT, R5, R24, R23 ;  /* 0x0000001805057210 */ /* 0x000fe20007ffe017 */
[----:B------:R-:W-:Y:S01]  /*8360*/  IMAD.MOV.U32 R36, RZ, RZ, R42 ;  /* 0x000000ffff247224 */ /* 0x000fe200078e002a */
[----:B------:R-:W-:-:S02]  /*8370*/  IADD3 R33, PT, PT, R33, R28, R27 ;  /* 0x0000001c21217210 */ /* 0x000fc40007ffe01b */
[----:B------:R-:W-:Y:S01]  /*8380*/  IADD3 R40, PT, PT, R39, R32, R31 ;  /* 0x0000002027287210 */ /* 0x000fe20007ffe01f */
[----:B------:R-:W-:Y:S01]  /*8390*/  IMAD.IADD R4, R4, 0x1, R5 ;  /* 0x0000000104047824 */ /* 0x000fe200078e0205 */
[C---:B------:R-:W-:Y:S02]  /*83a0*/  PRMT R39, R34.reuse, 0x8880, RZ ;  /* 0x0000888022277816 */ /* 0x040fe400000000ff */
[----:B------:R-:W-:Y:S01]  /*83b0*/  PRMT R48, R37, 0x9991, RZ ;  /* 0x0000999125307816 */ /* 0x000fe200000000ff */
[----:B------:R-:W-:Y:S01]  /*83c0*/  IMAD.IADD R5, R33, 0x1, R40 ;  /* 0x0000000121057824 */ /* 0x000fe200078e0228 */
[----:B------:R-:W-:Y:S01]  /*83d0*/  PRMT R40, R34, 0x9991, RZ ;  /* 0x0000999122287816 */ /* 0x000fe200000000ff */
[----:B------:R-:W-:Y:S01]  /*83e0*/  IMAD.MOV.U32 R33, RZ, RZ, R39 ;  /* 0x000000ffff217224 */ /* 0x000fe200078e0027 */
        /* <DEDUP_REMOVED lines=15> */
[----:B------:R-:W-:Y:S01]  /*84e0*/  IMAD.MOV.U32 R43, RZ, RZ, R49 ;  /* 0x000000ffff2b7224 */ /* 0x000fe200078e0031 */
[----:B------:R-:W-:Y:S01]  /*84f0*/  ISETP.GE.AND P1, PT, R14, 0x1, PT ;  /* 0x000000010e00780c */ /* 0x000fe20003f26270 */
[----:B------:R-:W-:Y:S01]  /*8500*/  IMAD.MOV.U32 R44, RZ, RZ, R50 ;  /* 0x000000ffff2c7224 */ /* 0x000fe200078e0032 */
[C---:B------:R-:W-:Y:S01]  /*8510*/  ISETP.NE.AND P2, PT, R61.reuse, 0x4, PT ;  /* 0x000000043d00780c */ /* 0x040fe20003f45270 */
[----:B------:R-:W-:Y:S01]  /*8520*/  IMAD.MOV.U32 R46, RZ, RZ, R52 ;  /* 0x000000ffff2e7224 */ /* 0x000fe200078e0034 */
[----:B------:R-:W-:Y:S01]  /*8530*/  ISETP.NE.AND P3, PT, R61, 0x5, PT ;  /* 0x000000053d00780c */ /* 0x000fe20003f65270 */
[----:B------:R-:W-:-:S02]  /*8540*/  IMAD.MOV.U32 R47, RZ, RZ, R53 ;  /* 0x000000ffff2f7224 */ /* 0x000fc400078e0035 */
[----:B------:R-:W-:Y:S02]  /*8550*/  IMAD.MOV.U32 R42, RZ, RZ, R48 ;  /* 0x000000ffff2a7224 */ /* 0x000fe400078e0030 */
[----:B------:R-:W-:Y:S02]  /*8560*/  IMAD.MOV.U32 R45, RZ, RZ, R51 ;  /* 0x000000ffff2d7224 */ /* 0x000fe400078e0033 */
[----:B------:R-:W-:Y:S02]  /*8570*/  IMAD.MOV.U32 R49, RZ, RZ, R55 ;  /* 0x000000ffff317224 */ /* 0x000fe400078e0037 */
[----:B------:R-:W-:Y:S02]  /*8580*/  IMAD.MOV.U32 R50, RZ, RZ, R56 ;  /* 0x000000ffff327224 */ /* 0x000fe400078e0038 */
[----:B------:R-:W-:Y:S02]  /*8590*/  IMAD.IADD R52, R33, 0x1, R34 ;  /* 0x0000000121347824 */ /* 0x000fe400078e0222 */
[----:B------:R-:W-:-:S02]  /*85a0*/  IMAD.IADD R53, R37, 0x1, R38 ;  /* 0x0000000125357824 */ /* 0x000fc400078e0226 */
[----:B------:R-:W-:Y:S02]  /*85b0*/  IMAD.MOV.U32 R48, RZ, RZ, R54 ;  /* 0x000000ffff307224 */ /* 0x000fe400078e0036 */
[----:B------:R-:W-:Y:S01]  /*85c0*/  IMAD.MOV.U32 R51, RZ, RZ, R57 ;  /* 0x000000ffff337224 */ /* 0x000fe200078e0039 */
[----:B------:R-:W-:Y:S01]  /*85d0*/  IADD3 R57, PT, PT, R52, R36, R35 ;  /* 0x0000002434397210 */ /* 0x000fe20007ffe023 */
[----:B------:R-:W-:Y:S01]  /*85e0*/  IMAD.IADD R54, R41, 0x1, R42 ;  /* 0x0000000129367824 */ /* 0x000fe200078e022a */
[----:B------:R-:W-:Y:S01]  /*85f0*/  IADD3 R53, PT, PT, R53, R40, R39 ;  /* 0x0000002835357210 */ /* 0x000fe20007ffe027 */
[----:B------:R-:W-:Y:S01]  /*8600*/  IMAD.IADD R55, R45, 0x1, R46 ;  /* 0x000000012d377824 */ /* 0x000fe200078e022e */
[----:B------:R-:W-:Y:S01]  /*8610*/  PRMT R52, R3, 0x8880, RZ ;  /* 0x0000888003347816 */ /* 0x000fe200000000ff */
[----:B------:R-:W-:Y:S01]  /*8620*/  IMAD.IADD R56, R49, 0x1, R50 ;  /* 0x0000000131387824 */ /* 0x000fe200078e0232 */
[----:B------:R-:W-:Y:S02]  /*8630*/  IADD3 R54, PT, PT, R54, R44, R43 ;  /* 0x0000002c36367210 */ /* 0x000fe40007ffe02b */
[----:B------:R-:W-:-:S02]  /*8640*/  IADD3 R55, PT, PT, R55, R48, R47 ;  /* 0x0000003037377210 */ /* 0x000fc40007ffe02f */
[----:B------:R-:W-:Y:S02]  /*8650*/  IADD3 R60, PT, PT, R56, R60, R51 ;  /* 0x0000003c383c7210 */ /* 0x000fe40007ffe033 */
[----:B------:R-:W-:Y:S02]  /*8660*/  IADD3 R4, PT, PT, R4, R53, R57 ;  /* 0x0000003504047210 */ /* 0x000fe40007ffe039 */
[----:B------:R-:W-:Y:S02]  /*8670*/  PRMT R53, R3, 0x9991, RZ ;  /* 0x0000999103357816 */ /* 0x000fe400000000ff */
[C---:B------:R-:W-:Y:S02]  /*8680*/  PRMT R56, R2.reuse, 0x8880, RZ ;  /* 0x0000888002387816 */ /* 0x040fe400000000ff */
[----:B------:R-:W-:Y:S01]  /*8690*/  PRMT R57, R2, 0x9991, RZ ;  /* 0x0000999102397816 */ /* 0x000fe200000000ff */
[----:B------:R-:W-:Y:S01]  /*86a0*/  IMAD.IADD R2, R52, 0x1, R53 ;  /* 0x0000000134027824 */ /* 0x000fe200078e0235 */
[----:B------:R-:W-:-:S02]  /*86b0*/  IADD3 R63, PT, PT, R5, R55, R54 ;  /* 0x00000037053f7210 */ /* 0x000fc40007ffe036 */
[C---:B------:R-:W-:Y:S02]  /*86c0*/  PRMT R54, R3.reuse, 0xaaa2, RZ ;  /* 0x0000aaa203367816 */ /* 0x040fe400000000ff */
[----:B------:R-:W-:Y:S01]  /*86d0*/  PRMT R55, R3, 0xbbb3, RZ ;  /* 0x0000bbb303377816 */ /* 0x000fe200000000ff */
[----:B------:R-:W-:Y:S01]  /*86e0*/  IMAD.IADD R3, R56, 0x1, R57 ;  /* 0x0000000138037824 */ /* 0x000fe200078e0239 */
[----:B------:R-:W-:Y:S02]  /*86f0*/  IADD3 R4, PT, PT, RZ, -R4, -R63 ;  /* 0x80000004ff047210 */ /* 0x000fe40007ffe83f */
[----:B------:R-:W-:Y:S02]  /*8700*/  IADD3 R5, PT, PT, R2, R55, R54 ;  /* 0x0000003702057210 */ /* 0x000fe40007ffe036 */
[----:B------:R-:W-:-:S04]  /*8710*/  IADD3 R3, PT, PT, R3, R59, R58 ;  /* 0x0000003b03037210 */ /* 0x000fc80007ffe03a */
[----:B------:R-:W-:-:S04]  /*8720*/  IADD3 R3, PT, PT, R60, R3, R5 ;  /* 0x000000033c037210 */ /* 0x000fc80007ffe005 */
[----:B------:R-:W-:-:S04]  /*8730*/  ISETP.NE.AND P0, PT, R3, R4, PT ;  /* 0x000000040300720c */ /* 0x000fc80003f05270 */
[----:B------:R-:W-:Y:S02]  /*8740*/  SEL R60, RZ, 0x1, !P0 ;  /* 0x00000001ff3c7807 */ /* 0x000fe40004000000 */
[----:B------:R-:W-:-:S03]  /*8750*/  SEL R3, RZ, 0xffffffff, !P0 ;  /* 0xffffffffff037807 */ /* 0x000fc60004000000 */
        /* <DEDUP_REMOVED lines=78> */
.L_x_30:
[----:B------:R-:W0:Y:S01]  /*8c40*/  LDC.64 R4, c[0x0][0x390] ;  /* 0x0000e400ff047b82 */ /* 0x000e220000000a00 */
[----:B------:R-:W-:Y:S01]  /*8c50*/  ISETP.NE.AND P2, PT, R0, RZ, PT ;  /* 0x000000ff0000720c */ /* 0x000fe20003f45270 */
[----:B------:R-:W-:-:S06]  /*8c60*/  IMAD.U32 R3, RZ, RZ, UR15 ;  /* 0x0000000fff037e24 */ /* 0x000fcc000f8e00ff */
[----:B------:R-:W1:Y:S06]  /*8c70*/  LDC R64, c[0x0][0x370] ;  /* 0x0000dc00ff407b82 */ /* 0x000e6c0000000800 */
        /* <DEDUP_REMOVED lines=12> */
.L_x_32:
[----:B------:R-:W-:Y:S05]  /*8d40*/  NANOSLEEP 0x474 ;  /* 0x000004740000795d */ /* 0x000fea0003800000 */
[----:B------:R-:W-:Y:S01]  /*8d50*/  NOP ;  /* 0x0000000000007918 */ /* 0x000fe20000000000 */
.L_x_33:
[----:B------:R-:W0:Y:S01]  /*8d60*/  S2R R62, SR_CTAID.X ;  /* 0x00000000003e7919 */ /* 0x000e220000002500 */
[----:B------:R-:W-:-:S04]  /*8d70*/  LOP3.LUT R61, RZ, R0, RZ, 0x33, !PT ;  /* 0x00000000ff3d7212 */ /* 0x000fc800078e33ff */
[----:B0-----:R-:W-:-:S05]  /*8d80*/  IADD3 R61, PT, PT, R61, UR17, R62 ;  /* 0x000000113d3d7c10 */ /* 0x001fca000fffe03e */
[----:B------:R-:W-:-:S05]  /*8d90*/  IMAD.WIDE R4, R61, 0x4, R4 ;  /* 0x000000043d047825 */ /* 0x000fca00078e0204 */
[----:B------:R-:W2:Y:S01]  /*8da0*/  LD.E.STRONG.GPU R62, desc[UR10][R4.64+0x80] ;  /* 0x0000800a043e7980 */ /* 0x000ea2000c10f900 */
[----:B------:R-:W-:Y:S01]  /*8db0*/  UMOV UR5, 0xffffffff ;  /* 0xffffffff00057882 */ /* 0x000fe20000000000 */
[----:B--2---:R-:W-:-:S04]  /*8dc0*/  LOP3.LUT R61, R62, 0xff, RZ, 0xc0, !PT ;  /* 0x000000ff3e3d7812 */ /* 0x004fc800078ec0ff */
[----:B------:R-:W-:Y:S01]  /*8dd0*/  ISETP.NE.AND P0, PT, R61, 0x63, PT ;  /* 0x000000633d00780c */ /* 0x000fe20003f05270 */
[----:B------:R-:W-:-:S12]  /*8de0*/  BRA.DIV UR5, `(.L_x_34) ;  /* 0x00000046058c7947 */ /* 0x000fd8000b800000 */
[----:B------:R-:W-:-:S13]  /*8df0*/  VOTE.ANY P0, !P0 ;  /* 0x0000000000ff7806 */ /* 0x000fda0004000100 */
.L_x_86:
[----:B------:R-:W-:Y:S01]  /*8e00*/  PRMT R66, R62, 0x7610, R66 ;  /* 0x000076103e427816 */ /* 0x000fe20000000042 */
[----:B------:R-:W-:Y:S06]  /*8e10*/  @!P0 BRA `(.L_x_35) ;  /* 0x0000000000388947 */ /* 0x000fec0003800000 */
.L_x_39:
[----:B------:R-:W-:Y:S05]  /*8e20*/  YIELD ;  /* 0x0000000000007946 */ /* 0x000fea0003800000 */
[----:B------:R-:W-:Y:S05]  /*8e30*/  @P1 BRA `(.L_x_36) ;  /* 0x0000000000081947 */ /* 0x000fea0003800000 */
[----:B------:R0:W-:Y:S06]  /*8e40*/  MEMBAR.SC.CTA ;  /* 0x0000000000007992 */ /* 0x0001ec0000000000 */
[----:B0-----:R-:W-:Y:S05]  /*8e50*/  BRA `(.L_x_37) ;  /* 0x0000000000087947 */ /* 0x001fea0003800000 */
.L_x_36:
[----:B------:R-:W-:Y:S05]  /*8e60*/  NANOSLEEP 0xa8 ;  /* 0x000000a80000795d */ /* 0x000fea0003800000 */
[----:B------:R-:W-:Y:S01]  /*8e70*/  NOP ;  /* 0x0000000000007918 */ /* 0x000fe20000000000 */
.L_x_37:
[----:B------:R-:W2:Y:S01]  /*8e80*/  LD.E.STRONG.GPU R62, desc[UR10][R4.64+0x80] ;  /* 0x0000800a043e7980 */ /* 0x000ea2000c10f900 */
[----:B------:R-:W-:Y:S01]  /*8e90*/  UMOV UR5, 0xffffffff ;  /* 0xffffffff00057882 */ /* 0x000fe20000000000 */
[----:B--2---:R-:W-:-:S04]  /*8ea0*/  LOP3.LUT R61, R62, 0xff, RZ, 0xc0, !PT ;  /* 0x000000ff3e3d7812 */ /* 0x004fc800078ec0ff */
[----:B------:R-:W-:Y:S01]  /*8eb0*/  ISETP.NE.AND P0, PT, R61, 0x63, PT ;  /* 0x000000633d00780c */ /* 0x000fe20003f05270 */
[----:B------:R-:W-:-:S12]  /*8ec0*/  BRA.DIV UR5, `(.L_x_38) ;  /* 0x0000004605747947 */ /* 0x000fd8000b800000 */
[----:B------:R-:W-:-:S13]  /*8ed0*/  VOTE.ANY P0, !P0 ;  /* 0x0000000000ff7806 */ /* 0x000fda0004000100 */
.L_x_89:
[----:B------:R-:W-:Y:S05]  /*8ee0*/  @P0 BRA `(.L_x_39) ;  /* 0xfffffffc00cc0947 */ /* 0x000fea000383ffff */
[----:B------:R-:W-:-:S07]  /*8ef0*/  PRMT R66, R62, 0x7610, R66 ;  /* 0x000076103e427816 */ /* 0x000fce0000000042 */
.L_x_35:
[----:B------:R-:W-:Y:S01]  /*8f00*/  UMOV UR5, 0xffffffff ;  /* 0xffffffff00057882 */ /* 0x000fe20000000000 */
[----:B------:R-:W-:Y:S02]  /*8f10*/  LOP3.LUT R66, R66, 0xff, RZ, 0xc0, !PT ;  /* 0x000000ff42427812 */ /* 0x000fe400078ec0ff */
[----:B------:R-:W-:Y:S02]  /*8f20*/  SHF.R.U32.HI R65, RZ, 0x8, R62 ;  /* 0x00000008ff417819 */ /* 0x000fe4000001163e */
[----:B------:R-:W-:Y:S01]  /*8f30*/  ISETP.NE.AND P0, PT, R66, 0x65, PT ;  /* 0x000000654200780c */ /* 0x000fe20003f05270 */
[----:B------:R-:W-:-:S12]  /*8f40*/  BRA.DIV UR5, `(.L_x_40) ;  /* 0x0000004605747947 */ /* 0x000fd8000b800000 */
[----:B------:R-:W0:Y:S01]  /*8f50*/  S2R R64, SR_GEMASK ;  /* 0x0000000000407919 */ /* 0x000e220000003c00 */
[----:B------:R-:W-:Y:S01]  /*8f60*/  VOTE.ANY R61, PT, !P0 ;  /* 0x00000000003d7806 */ /* 0x000fe200040e0100 */
[----:B------:R-:W1:Y:S01]  /*8f70*/  S2UR UR5, SR_CTAID.X ;  /* 0x00000000000579c3 */ /* 0x000e620000002500 */
[----:B------:R-:W-:Y:S02]  /*8f80*/  LOP3.LUT R5, R65, 0xff, RZ, 0xc0, !PT ;  /* 0x000000ff41057812 */ /* 0x000fe400078ec0ff */
[----:B0-----:R-:W-:-:S05]  /*8f90*/  LOP3.LUT R61, R61, 0x80000000, R64, 0xec, !PT ;  /* 0x800000003d3d7812 */ /* 0x001fca00078eec40 */
[----:B------:R-:W-:-:S05]  /*8fa0*/  VIADD R4, R61, 0xffffffff ;  /* 0xffffffff3d047836 */ /* 0x000fca0000000000 */
[----:B------:R-:W-:-:S04]  /*8fb0*/  LOP3.LUT R4, R61, R4, RZ, 0xc, !PT ;  /* 0x000000043d047212 */ /* 0x000fc800078e0cff */
[----:B------:R-:W0:Y:S02]  /*8fc0*/  POPC R62, R4 ;  /* 0x00000004003e7309 */ /* 0x000e240000000000 */
[----:B0-----:R0:W2:Y:S01]  /*8fd0*/  SHFL.DOWN PT, R67, R5, 0x1, R62 ;  /* 0x0820000005437989 */ /* 0x0010a200000e003e */
[C---:B------:R-:W-:Y:S01]  /*8fe0*/  ISETP.GE.AND P3, PT, R14.reuse, R62, PT ;  /* 0x0000003e0e00720c */ /* 0x040fe20003f66270 */
[----:B0-----:R-:W-:-:S12]  /*8ff0*/  VIADD R5, R14, 0x2 ;  /* 0x000000020e057836 */ /* 0x001fd80000000000 */
[----:B------:R-:W-:-:S05]  /*9000*/  @!P3 PRMT R68, R65, 0x8880, RZ ;  /* 0x000088804144b816 */ /* 0x000fca00000000ff */
[----:B------:R-:W-:Y:S01]  /*9010*/  @!P3 IMAD.MOV R68, RZ, RZ, -R68 ;  /* 0x000000ffff44b224 */ /* 0x000fe200078e0a44 */
[----:B--2---:R-:W-:-:S04]  /*9020*/  @!P3 PRMT R67, R67, 0x8880, RZ ;  /* 0x000088804343b816 */ /* 0x004fc800000000ff */
[----:B------:R-:W-:-:S04]  /*9030*/  @!P3 ISETP.NE.AND P0, PT, R67, R68, PT ;  /* 0x000000444300b20c */ /* 0x000fc80003f05270 */
[----:B------:R-:W-:-:S04]  /*9040*/  @!P3 SEL R67, RZ, 0x1, !P0 ;  /* 0x00000001ff43b807 */ /* 0x000fc80004000000 */
[----:B------:R-:W-:Y:S02]  /*9050*/  @!P3 PRMT R65, R67, 0x7610, R65 ;  /* 0x000076104341b816 */ /* 0x000fe40000000041 */
[----:B------:R-:W-:Y:S02]  /*9060*/  ISETP.GT.AND P3, PT, R5, R62, PT ;  /* 0x0000003e0500720c */ /* 0x000fe40003f64270 */
[----:B------:R-:W-:-:S04]  /*9070*/  LOP3.LUT R67, R65, 0xffff, RZ, 0xc0, !PT ;  /* 0x0000ffff41437812 */ /* 0x000fc800078ec0ff */
[----:B------:R-:W-:-:S05]  /*9080*/  LOP3.LUT R4, R67, 0xff, RZ, 0xc0, !PT ;  /* 0x000000ff43047812 */ /* 0x000fca00078ec0ff */
[----:B------:R-:W0:Y:S02]  /*9090*/  SHFL.DOWN PT, R68, R4, 0x2, R62 ;  /* 0x0840000004447989 */ /* 0x000e2400000e003e */
[----:B------:R-:W-:Y:S02]  /*90a0*/  @!P3 PRMT R67, R67, 0x8880, RZ ;  /* 0x000088804343b816 */ /* 0x000fe400000000ff */
[----:B0-----:R-:W-:-:S03]  /*90b0*/  @!P3 PRMT R5, R68, 0x8880, RZ ;  /* 0x000088804405b816 */ /* 0x001fc600000000ff */
[----:B------:R-:W-:Y:S02]  /*90c0*/  @!P3 IMAD.MOV R68, RZ, RZ, -R67 ;  /* 0x000000ffff44b224 */ /* 0x000fe400078e0a43 */
[----:B------:R-:W-:Y:S02]  /*90d0*/  @!P3 IMAD.MOV.U32 R67, RZ, RZ, R5 ;  /* 0x000000ffff43b224 */ /* 0x000fe400078e0005 */
[----:B------:R-:W-:-:S03]  /*90e0*/  VIADD R5, R14, 0x4 ;  /* 0x000000040e057836 */ /* 0x000fc60000000000 */
[----:B------:R-:W-:-:S04]  /*90f0*/  @!P3 ISETP.NE.AND P0, PT, R67, R68, PT ;  /* 0x000000444300b20c */ /* 0x000fc80003f05270 */
[----:B------:R-:W-:-:S04]  /*9100*/  @!P3 SEL R67, RZ, 0x1, !P0 ;  /* 0x00000001ff43b807 */ /* 0x000fc80004000000 */
[----:B------:R-:W-:Y:S02]  /*9110*/  @!P3 PRMT R65, R67, 0x7610, R65 ;  /* 0x000076104341b816 */ /* 0x000fe40000000041 */
[----:B------:R-:W-:Y:S01]  /*9120*/  ISETP.GT.AND P3, PT, R5, R62, PT ;  /* 0x0000003e0500720c */ /* 0x000fe20003f64270 */
[----:B------:R-:W-:Y:S01]  /*9130*/  VIADD R5, R14, 0x8 ;  /* 0x000000080e057836 */ /* 0x000fe20000000000 */
        /* <DEDUP_REMOVED lines=9> */
[----:B------:R-:W-:Y:S01]  /*91d0*/  ISETP.GT.AND P3, PT, R5, R62, PT ;  /* 0x0000003e0500720c */ /* 0x000fe20003f64270 */
[----:B------:R-:W-:Y:S01]  /*91e0*/  VIADD R5, R14, 0x10 ;  /* 0x000000100e057836 */ /* 0x000fe20000000000 */
[----:B------:R-:W-:-:S04]  /*91f0*/  LOP3.LUT R68, R65, 0xffff, RZ, 0xc0, !PT ;  /* 0x0000ffff41447812 */ /* 0x000fc800078ec0ff */
[----:B------:R-:W-:Y:S02]  /*9200*/  LOP3.LUT R4, R68, 0xff, RZ, 0xc0, !PT ;  /* 0x000000ff44047812 */ /* 0x000fe400078ec0ff */
[----:B------:R-:W-:-:S03]  /*9210*/  ISETP.GT.AND P4, PT, R5, R62, PT ;  /* 0x0000003e0500720c */ /* 0x000fc60003f84270 */
[----:B------:R0:W2:Y:S02]  /*9220*/  SHFL.DOWN PT, R67, R4, 0x8, R62 ;  /* 0x0900000004437989 */ /* 0x0000a400000e003e */
[----:B------:R-:W-:-:S05]  /*9230*/  @!P3 PRMT R68, R68, 0x8880, RZ ;  /* 0x000088804444b816 */ /* 0x000fca00000000ff */
[----:B------:R-:W-:Y:S01]  /*9240*/  @!P3 IMAD.MOV R68, RZ, RZ, -R68 ;  /* 0x000000ffff44b224 */ /* 0x000fe200078e0a44 */
[----:B0-----:R-:W0:Y:S01]  /*9250*/  LDC.64 R4, c[0x0][0x390] ;  /* 0x0000e400ff047b82 */ /* 0x001e220000000a00 */
[----:B--2---:R-:W-:-:S04]  /*9260*/  @!P3 PRMT R67, R67, 0x8880, RZ ;  /* 0x000088804343b816 */ /* 0x004fc800000000ff */
[----:B------:R-:W-:-:S04]  /*9270*/  @!P3 ISETP.NE.AND P0, PT, R67, R68, PT ;  /* 0x000000444300b20c */ /* 0x000fc80003f05270 */
[----:B------:R-:W-:Y:S02]  /*9280*/  @!P3 SEL R67, RZ, 0x1, !P0 ;  /* 0x00000001ff43b807 */ /* 0x000fe40004000000 */
[----:B------:R-:W-:Y:S02]  /*9290*/  ISETP.NE.AND P0, PT, R66, 0x65, PT ;  /* 0x000000654200780c */ /* 0x000fe40003f05270 */
[----:B------:R-:W-:-:S04]  /*92a0*/  @!P3 PRMT R65, R67, 0x7610, R65 ;  /* 0x000076104341b816 */ /* 0x000fc80000000041 */
[----:B------:R-:W-:-:S04]  /*92b0*/  LOP3.LUT R68, R65, 0xffff, RZ, 0xc0, !PT ;  /* 0x0000ffff41447812 */ /* 0x000fc800078ec0ff */
[C---:B------:R-:W-:Y:S02]  /*92c0*/  LOP3.LUT R61, R68.reuse, 0xff, RZ, 0xc0, !PT ;  /* 0x000000ff443d7812 */ /* 0x040fe400078ec0ff */
[----:B------:R-:W-:Y:S02]  /*92d0*/  @!P4 PRMT R68, R68, 0x8880, RZ ;  /* 0x000088804444c816 */ /* 0x000fe400000000ff */
[----:B------:R-:W-:Y:S01]  /*92e0*/  VOTE.ALL P0, P0 ;  /* 0x0000000000ff7806 */ /* 0x000fe20000000000 */
[----:B------:R2:W3:Y:S02]  /*92f0*/  SHFL.DOWN PT, R67, R61, 0x10, R62 ;  /* 0x0a0000003d437989 */ /* 0x0004e400000e003e */
[----:B------:R-:W-:Y:S01]  /*9300*/  @!P4 IMAD.MOV R68, RZ, RZ, -R68 ;  /* 0x000000ffff44c224 */ /* 0x000fe200078e0a44 */
[----:B--2---:R-:W1:Y:S01]  /*9310*/  LDC R61, c[0x0][0x398] ;  /* 0x0000e600ff3d7b82 */ /* 0x004e620000000800 */
[----:B---3--:R-:W-:-:S04]  /*9320*/  @!P4 PRMT R67, R67, 0x8880, RZ ;  /* 0x000088804343c816 */ /* 0x008fc800000000ff */
[----:B------:R-:W-:-:S04]  /*9330*/  @!P4 ISETP.NE.AND P3, PT, R67, R68, PT ;  /* 0x000000444300c20c */ /* 0x000fc80003f65270 */
[----:B------:R-:W-:Y:S02]  /*9340*/  @!P4 SEL R67, RZ, 0x1, !P3 ;  /* 0x00000001ff43c807 */ /* 0x000fe40005800000 */
[----:B0-----:R-:W-:Y:S02]  /*9350*/  IADD3 R66, P3, PT, R4, 0x80, RZ ;  /* 0x0000008004427810 */ /* 0x001fe40007f7e0ff */
[----:B------:R-:W-:Y:S02]  /*9360*/  LOP3.LUT R4, RZ, R0, RZ, 0x33, !PT ;  /* 0x00000000ff047212 */ /* 0x000fe400078e33ff */
[----:B------:R-:W-:Y:S01]  /*9370*/  @!P4 PRMT R65, R67, 0x7610, R65 ;  /* 0x000076104341c816 */ /* 0x000fe20000000041 */
[----:B------:R-:W-:Y:S01]  /*9380*/  IMAD.X R69, RZ, RZ, R5, P3 ;  /* 0x000000ffff457224 */ /* 0x000fe200018e0605 */
[----:B-1----:R-:W-:-:S07]  /*9390*/  IADD3 R67, PT, PT, R4, UR5, R61 ;  /* 0x0000000504437c10 */ /* 0x002fce000fffe03d */
.L_x_98:
[----:B------:R-:W-:Y:S05]  /*93a0*/  @!P0 BRA `(.L_x_41) ;  /* 0x0000000400988947 */ /* 0x000fea0003800000 */
.L_x_49:
        /* <DEDUP_REMOVED lines=10> */
.L_x_101:
[----:B------:R-:W-:Y:S01]  /*9450*/  PRMT R61, R62, 0x7610, R61 ;  /* 0x000076103e3d7816 */ /* 0x000fe2000000003d */
[----:B------:R-:W-:Y:S06]  /*9460*/  @!P0 BRA `(.L_x_43) ;  /* 0x0000000000388947 */ /* 0x000fec0003800000 */
.L_x_47:
[----:B------:R-:W-:Y:S05]  /*9470*/  YIELD ;  /* 0x0000000000007946 */ /* 0x000fea0003800000 */
[----:B------:R-:W-:Y:S05]  /*9480*/  @P1 BRA `(.L_x_44) ;  /* 0x0000000000081947 */ /* 0x000fea0003800000 */
[----:B------:R0:W-:Y:S06]  /*9490*/  MEMBAR.SC.CTA ;  /* 0x0000000000007992 */ /* 0x0001ec0000000000 */
[----:B0-----:R-:W-:Y:S05]  /*94a0*/  BRA `(.L_x_45) ;  /* 0x0000000000087947 */ /* 0x001fea0003800000 */
.L_x_44:
[----:B------:R-:W-:Y:S05]  /*94b0*/  NANOSLEEP 0xa8 ;  /* 0x000000a80000795d */ /* 0x000fea0003800000 */
[----:B------:R-:W-:Y:S01]  /*94c0*/  NOP ;  /* 0x0000000000007918 */ /* 0x000fe20000000000 */
.L_x_45:
[----:B------:R-:W2:Y:S01]  /*94d0*/  LD.E.STRONG.GPU R62, desc[UR10][R4.64+-0x80] ;  /* 0xffff800a043e7980 */ /* 0x000ea2000c10f900 */
[----:B------:R-:W-:Y:S01]  /*94e0*/  UMOV UR5, 0xffffffff ;  /* 0xffffffff00057882 */ /* 0x000fe20000000000 */
[----:B--2---:R-:W-:-:S04]  /*94f0*/  LOP3.LUT R61, R62, 0xff, RZ, 0xc0, !PT ;  /* 0x000000ff3e3d7812 */ /* 0x004fc800078ec0ff */
[----:B------:R-:W-:Y:S01]  /*9500*/  ISETP.NE.AND P0, PT, R61, 0x63, PT ;  /* 0x000000633d00780c */ /* 0x000fe20003f05270 */
[----:B------:R-:W-:-:S12]  /*9510*/  BRA.DIV UR5, `(.L_x_46) ;  /* 0x0000004605b87947 */ /* 0x000fd8000b800000 */
[----:B------:R-:W-:-:S13]  /*9520*/  VOTE.ANY P0, !P0 ;  /* 0x0000000000ff7806 */ /* 0x000fda0004000100 */
.L_x_104:
[----:B------:R-:W-:Y:S05]  /*9530*/  @P0 BRA `(.L_x_47) ;  /* 0xfffffffc00cc0947 */ /* 0x000fea000383ffff */
[----:B------:R-:W-:-:S07]  /*9540*/  PRMT R61, R62, 0x7610, R61 ;  /* 0x000076103e3d7816 */ /* 0x000fce000000003d */
.L_x_43:
[----:B------:R-:W-:Y:S01]  /*9550*/  UMOV UR5, 0xffffffff ;  /* 0xffffffff00057882 */ /* 0x000fe20000000000 */
[----:B------:R-:W-:Y:S02]  /*9560*/  LOP3.LUT R4, R61, 0xff, RZ, 0xc0, !PT ;  /* 0x000000ff3d047812 */ /* 0x000fe400078ec0ff */
[----:B------:R-:W-:Y:S02]  /*9570*/  SHF.R.U32.HI R68, RZ, 0x8, R62 ;  /* 0x00000008ff447819 */ /* 0x000fe4000001163e */
[----:B------:R-:W-:Y:S01]  /*9580*/  ISETP.NE.AND P3, PT, R4, 0x65, PT ;  /* 0x000000650400780c */ /* 0x000fe20003f65270 */
[----:B------:R-:W-:-:S12]  /*9590*/  BRA.DIV UR5, `(.L_x_48) ;  /* 0x0000004605b87947 */ /* 0x000fd8000b800000 */
[----:B------:R-:W-:Y:S01]  /*95a0*/  VOTE.ANY R61, PT, !P3 ;  /* 0x00000000003d7806 */ /* 0x000fe200058e0100 */
[----:B------:R-:W-:Y:S01]  /*95b0*/  VIADD R67, R67, 0xffffffe0 ;  /* 0xffffffe043437836 */ /* 0x000fe20000000000 */
[----:B------:R-:W-:Y:S02]  /*95c0*/  ISETP.NE.AND P0, PT, R4, 0x65, PT ;  /* 0x000000650400780c */ /* 0x000fe40003f05270 */
[----:B------:R-:W-:Y:S02]  /*95d0*/  LOP3.LUT R61, R61, 0x80000000, R64, 0xec, !PT ;  /* 0x800000003d3d7812 */ /* 0x000fe400078eec40 */
[----:B------:R-:W-:Y:S02]  /*95e0*/  LOP3.LUT R5, R68, 0xff, RZ, 0xc0, !PT ;  /* 0x000000ff44057812 */ /* 0x000fe400078ec0ff */
[----:B------:R-:W-:Y:S01]  /*95f0*/  LOP3.LUT R65, R65, 0xffff, RZ, 0xc0, !PT ;  /* 0x0000ffff41417812 */ /* 0x000fe200078ec0ff */
[----:B------:R-:W-:-:S05]  /*9600*/  VIADD R4, R61, 0xffffffff ;  /* 0xffffffff3d047836 */ /* 0x000fca0000000000 */
[----:B------:R-:W-:Y:S01]  /*9610*/  LOP3.LUT R4, R61, R4, RZ, 0xc, !PT ;  /* 0x000000043d047212 */ /* 0x000fe200078e0cff */
[C---:B------:R-:W-:Y:S01]  /*9620*/  VIADD R61, R14.reuse, 0x10 ;  /* 0x000000100e3d7836 */ /* 0x040fe20000000000 */
[----:B------:R-:W-:Y:S02]  /*9630*/  VOTE.ALL P0, P0 ;  /* 0x0000000000ff7806 */ /* 0x000fe40000000000 */
[----:B------:R-:W0:Y:S02]  /*9640*/  POPC R62, R4 ;  /* 0x00000004003e7309 */ /* 0x000e240000000000 */
[----:B0-----:R0:W1:Y:S01]  /*9650*/  SHFL.DOWN PT, R70, R5, 0x1, R62 ;  /* 0x0820000005467989 */ /* 0x00106200000e003e */
[C---:B------:R-:W-:Y:S01]  /*9660*/  ISETP.GE.AND P4, PT, R14.reuse, R62, PT ;  /* 0x0000003e0e00720c */ /* 0x040fe20003f86270 */
[----:B0-----:R-:W-:-:S12]  /*9670*/  VIADD R5, R14, 0x2 ;  /* 0x000000020e057836 */ /* 0x001fd80000000000 */
[----:B------:R-:W-:-:S05]  /*9680*/  @!P4 PRMT R71, R68, 0x8880, RZ ;  /* 0x000088804447c816 */ /* 0x000fca00000000ff */
[----:B------:R-:W-:Y:S01]  /*9690*/  @!P4 IMAD.MOV R71, RZ, RZ, -R71 ;  /* 0x000000ffff47c224 */ /* 0x000fe200078e0a47 */
[----:B-1----:R-:W-:-:S04]  /*96a0*/  @!P4 PRMT R70, R70, 0x8880, RZ ;  /* 0x000088804646c816 */ /* 0x002fc800000000ff */
        /* <DEDUP_REMOVED lines=32> */
[----:B0-----:R-:W-:Y:S02]  /*98b0*/  PRMT R4, R65, 0x8880, RZ ;  /* 0x0000888041047816 */ /* 0x001fe400000000ff */
[----:B-1----:R-:W-:-:S04]  /*98c0*/  @!P4 PRMT R70, R70, 0x8880, RZ ;  /* 0x000088804646c816 */ /* 0x002fc800000000ff */
        /* <DEDUP_REMOVED lines=8> */
[----:B------:R-:W-:Y:S02]  /*9950*/  @!P4 IMAD.MOV R71, RZ, RZ, -R71 ;  /* 0x000000ffff47c224 */ /* 0x000fe400078e0a47 */
[----:B0-----:R-:W-:Y:S01]  /*9960*/  IMAD.MOV R5, RZ, RZ, -R4 ;  /* 0x000000ffff057224 */ /* 0x001fe200078e0a04 */
[----:B-1----:R-:W-:-:S04]  /*9970*/  @!P4 PRMT R70, R70, 0x8880, RZ ;  /* 0x000088804646c816 */ /* 0x002fc800000000ff */
[----:B------:R-:W-:-:S04]  /*9980*/  @!P4 ISETP.NE.AND P3, PT, R70, R71, PT ;  /* 0x000000474600c20c */ /* 0x000fc80003f65270 */
[----:B------:R-:W-:-:S04]  /*9990*/  @!P4 SEL R70, RZ, 0x1, !P3 ;  /* 0x00000001ff46c807 */ /* 0x000fc80005800000 */
[----:B------:R-:W-:-:S04]  /*99a0*/  @!P4 PRMT R68, R70, 0x7610, R68 ;  /* 0x000076104644c816 */ /* 0x000fc80000000044 */
[----:B------:R-:W-:-:S04]  /*99b0*/  LOP3.LUT R68, R68, 0xffff, RZ, 0xc0, !PT ;  /* 0x0000ffff44447812 */ /* 0x000fc800078ec0ff */
[----:B------:R-:W-:-:S05]  /*99c0*/  PRMT R68, R68, 0x8880, RZ ;  /* 0x0000888044447816 */ /* 0x000fca00000000ff */
[----:B------:R-:W-:-:S05]  /*99d0*/  IMAD.MOV.U32 R4, RZ, RZ, R68 ;  /* 0x000000ffff047224 */ /* 0x000fca00078e0044 */
[----:B------:R-:W-:-:S04]  /*99e0*/  ISETP.NE.AND P3, PT, R4, R5, PT ;  /* 0x000000050400720c */ /* 0x000fc80003f65270 */
[----:B------:R-:W-:-:S09]  /*99f0*/  SEL R65, RZ, 0x1, !P3 ;  /* 0x00000001ff417807 */ /* 0x000fd20005800000 */
.L_x_113:
[----:B------:R-:W-:Y:S05]  /*9a00*/  @P0 BRA `(.L_x_49) ;  /* 0xfffffff800680947 */ /* 0x000fea000383ffff */
.L_x_41:
[----:B------:R-:W-:Y:S01]  /*9a10*/  ISETP.NE.AND P1, PT, R14, RZ, PT ;  /* 0x000000ff0e00720c */ /* 0x000fe20003f25270 */
[----:B------:R-:W-:Y:S01]  /*9a20*/  BSSY.RECONVERGENT B0, `(.L_x_50) ;  /* 0x0000015000007945 */ /* 0x000fe20003800200 */
[----:B------:R-:W-:-:S11]  /*9a30*/  PRMT R63, R63, 0x9910, RZ ;  /* 0x000099103f3f7816 */ /* 0x000fd600000000ff */
[----:B------:R-:W0:Y:S01]  /*9a40*/  @!P1 S2R R5, SR_CgaCtaId ;  /* 0x0000000000059919 */ /* 0x000e220000008800 */
[----:B------:R-:W-:-:S04]  /*9a50*/  @!P1 MOV R4, 0x400 ;  /* 0x0000040000049802 */ /* 0x000fc80000000f00 */
[----:B0-----:R-:W-:Y:S01]  /*9a60*/  @!P1 LEA R4, R5, R4, 0x18 ;  /* 0x0000000405049211 */ /* 0x001fe200078ec0ff */
[----:B------:R-:W-:Y:S06]  /*9a70*/  @P2 BRA `(.L_x_51) ;  /* 0x00000000003c2947 */ /* 0x000fec0003800000 */
[----:B------:R-:W0:Y:S01]  /*9a80*/  S2UR UR6, SR_CgaCtaId ;  /* 0x00000000000679c3 */ /* 0x000e220000008800 */
[----:B------:R-:W-:Y:S01]  /*9a90*/  UIADD3 UR5, UPT, UPT, -UR4, URZ, URZ ;  /* 0x000000ff04057290 */ /* 0x000fe2000fffe1ff */
[----:B------:R-:W-:-:S03]  /*9aa0*/  LOP3.LUT R5, R65, 0xff, RZ, 0xc0, !PT ;  /* 0x000000ff41057812 */ /* 0x000fc600078ec0ff */
[----:B------:R-:W-:-:S04]  /*9ab0*/  UISETP.NE.AND UP0, UPT, UR14, UR5, UPT ;  /* 0x000000050e00728c */ /* 0x000fc8000bf05270 */
[----:B------:R-:W-:-:S04]  /*9ac0*/  USEL UR5, URZ, 0xffffffff, !UP0 ;  /* 0xffffffffff057887 */ /* 0x000fc8000c000000 */
[----:B------:R-:W-:-:S06]  /*9ad0*/  ULOP3.LUT UR5, UR5, 0xff, URZ, 0xc0, !UPT ;  /* 0x000000ff05057892 */ /* 0x000fcc000f8ec0ff */
[----:B------:R-:W-:Y:S01]  /*9ae0*/  ISETP.NE.AND P0, PT, R5, UR5, PT ;  /* 0x0000000505007c0c */ /* 0x000fe2000bf05270 */
[----:B------:R-:W-:Y:S01]  /*9af0*/  UMOV UR5, 0x400 ;  /* 0x0000040000057882 */ /* 0x000fe20000000000 */
[----:B------:R-:W-:Y:S02]  /*9b00*/  IMAD.MOV.U32 R5, RZ, RZ, 0x65 ;  /* 0x00000065ff057424 */ /* 0x000fe400078e00ff */
[----:B------:R-:W-:Y:S01]  /*9b10*/  SEL R14, RZ, 0x1, !P0 ;  /* 0x00000001ff0e7807 */ /* 0x000fe20004000000 */
[----:B0-----:R-:W-:Y:S02]  /*9b20*/  ULEA UR5, UR6, UR5, 0x18 ;  /* 0x0000000506057291 */ /* 0x001fe4000f8ec0ff */
[----:B------:R-:W-:-:S05]  /*9b30*/  SEL R5, R5, 0x165, !P0 ;  /* 0x0000016505057807 */ /* 0x000fca0004000000 */
[----:B------:R0:W-:Y:S04]  /*9b40*/  ST.E.STRONG.GPU desc[UR10][R2.64+0x80], R5 ;  /* 0x0000800502007985 */ /* 0x0001e8000c10f90a */
[----:B------:R0:W-:Y:S04]  /*9b50*/  STS.U8 [UR5+0x2], R14 ;  /* 0x0000020eff007988 */ /* 0x0001e80008000005 */
[----:B------:R0:W-:Y:S02]  /*9b60*/  STS.U8 [UR5+0x1], R65 ;  /* 0x00000141ff007988 */ /* 0x0001e40008000005 */
.L_x_51:
[----:B------:R-:W-:Y:S05]  /*9b70*/  BSYNC.RECONVERGENT B0 ;  /* 0x0000000000007941 */ /* 0x000fea0003800200 */
.L_x_50:
[----:B------:R1:W-:Y:S01]  /*9b80*/  @!P1 STS.U8 [R4+0x1c], R65 ;  /* 0x00001c4104009388 */ /* 0x0003e20000000000 */
[----:B0-----:R-:W-:-:S05]  /*9b90*/  IMAD.MOV.U32 R3, RZ, RZ, R63 ;  /* 0x000000ffff037224 */ /* 0x001fca00078e003f */
[----:B------:R-:W-:-:S04]  /*9ba0*/  ISETP.NE.AND P0, PT, R3, R60, PT ;  /* 0x0000003c0300720c */ /* 0x000fc80003f05270 */
[----:B------:R-:W-:-:S04]  /*9bb0*/  SEL R5, RZ, 0x1, !P0 ;  /* 0x00000001ff057807 */ /* 0x000fc80004000000 */
[----:B-1----:R-:W-:-:S07]  /*9bc0*/  @!P1 PRMT R5, R65, 0x7610, R5 ;  /* 0x0000761041059816 */ /* 0x002fce0000000005 */
.L_x_31:
        /* <DEDUP_REMOVED lines=14> */
.L_x_53:
[----:B------:R-:W-:Y:S05]  /*9cb0*/  BSYNC.RECONVERGENT B0 ;  /* 0x0000000000007941 */ /* 0x000fea0003800200 */
.L_x_52:
        /* <DEDUP_REMOVED lines=42> */
[----:B------:R-:W-:-:S02]  /*9f60*/  LOP3.LUT R2, R2, 0xfffffff7, RZ, 0xc0, !PT ;  /* 0xfffffff702027812 */ /* 0x000fc400078ec0ff */
        /* <DEDUP_REMOVED lines=160> */
[----:B------:R-:W-:-:S13]  /*a970*/  ISETP.NE.AND P0, PT, R14, RZ, PT ;  /* 0x000000ff0e00720c */ /* 0x000fda0003f05270 */
.L_x_29:
[----:B------:R-:W-:Y:S01]  /*a980*/  P2R R43, PR, RZ, 0x8 ;  /* 0x00000008ff2b7803 */ /* 0x000fe20000000000 */
[----:B------:R-:W0:Y:S01]  /*a990*/  S2UR UR5, SR_CgaCtaId ;  /* 0x00000000000579c3 */ /* 0x000e220000008800 */
[----:B------:R-:W-:-:S07]  /*a9a0*/  LOP3.LUT P3, RZ, R3, 0x10000000, RZ, 0xc0, !PT ;  /* 0x1000000003ff7812 */ /* 0x000fce000786c0ff */
[----:B------:R-:W-:Y:S01]  /*a9b0*/  BAR.SYNC.DEFER_BLOCKING 0x0 ;  /* 0x0000000000007b1d */ /* 0x000fe20000010000 */
[----:B------:R-:W-:Y:S01]  /*a9c0*/  P2R R44, PR, RZ, 0x4 ;  /* 0x00000004ff2c7803 */ /* 0x000fe20000000000 */
[----:B------:R-:W-:Y:S01]  /*a9d0*/  IMAD.U32 R59, RZ, RZ, UR7 ;  /* 0x00000007ff3b7e24 */ /* 0x000fe2000f8e00ff */
[----:B------:R-:W-:Y:S02]  /*a9e0*/  SEL R4, RZ, 0x1, !P3 ;  /* 0x00000001ff047807 */ /* 0x000fe40005800000 */
[C---:B------:R-:W-:Y:S01]  /*a9f0*/  LOP3.LUT P3, RZ, R3.reuse, 0x20, RZ, 0xc0, !PT ;  /* 0x0000002003ff7812 */ /* 0x040fe2000786c0ff */
[----:B------:R-:W-:Y:S01]  /*aa00*/  UMOV UR4, 0x400 ;  /* 0x0000040000047882 */ /* 0x000fe20000000000 */
[----:B------:R-:W-:Y:S01]  /*aa10*/  P2R R45, PR, RZ, 0x2 ;  /* 0x00000002ff2d7803 */ /* 0x000fe20000000000 */
[----:B------:R-:W1:Y:S01]  /*aa20*/  S2R R58, SR_TID.X ;  /* 0x00000000003a7919 */ /* 0x000e620000002100 */
[----:B------:R-:W-:Y:S02]  /*aa30*/  P2R R42, PR, RZ, 0x8 ;  /* 0x00000008ff2a7803 */ /* 0x000fe40000000000 */
[----:B------:R-:W-:-:S02]  /*aa40*/  LOP3.LUT P3, RZ, R3, 0x10, RZ, 0xc0, !PT ;  /* 0x0000001003ff7812 */ /* 0x000fc4000786c0ff */
[----:B------:R-:W-:Y:S02]  /*aa50*/  P2R R46, PR, RZ, 0x1 ;  /* 0x00000001ff2e7803 */ /* 0x000fe40000000000 */
[----:B------:R-:W-:Y:S02]  /*aa60*/  P2R R41, PR, RZ, 0x8 ;  /* 0x00000008ff297803 */ /* 0x000fe40000000000 */
[C---:B------:R-:W-:Y:S02]  /*aa70*/  LOP3.LUT P3, RZ, R3.reuse, 0x800, RZ, 0xc0, !PT ;  /* 0x0000080003ff7812 */ /* 0x040fe4000786c0ff */
[----:B------:R-:W-:Y:S02]  /*aa80*/  LOP3.LUT P2, RZ, R2, 0x4, RZ, 0xc0, !PT ;  /* 0x0000000402ff7812 */ /* 0x000fe4000784c0ff */
[----:B------:R-:W-:Y:S01]  /*aa90*/  P2R R40, PR, RZ, 0x8 ;  /* 0x00000008ff287803 */ /* 0x000fe20000000000 */
[----:B0-----:R-:W-:Y:S01]  /*aaa0*/  ULEA UR4, UR5, UR4, 0x18 ;  /* 0x0000000405047291 */ /* 0x001fe2000f8ec0ff */
[----:B------:R-:W-:-:S02]  /*aab0*/  LOP3.LUT P3, RZ, R3, 0x400, RZ, 0xc0, !PT ;  /* 0x0000040003ff7812 */ /* 0x000fc4000786c0ff */
[C---:B------:R-:W-:Y:S02]  /*aac0*/  LOP3.LUT P1, RZ, R2.reuse, 0x2, RZ, 0xc0, !PT ;  /* 0x0000000202ff7812 */ /* 0x040fe4000782c0ff */
[----:B------:R-:W-:Y:S02]  /*aad0*/  P2R R39, PR, RZ, 0x8 ;  /* 0x00000008ff277803 */ /* 0x000fe40000000000 */
[C---:B------:R-:W-:Y:S02]  /*aae0*/  LOP3.LUT P3, RZ, R3.reuse, 0x200, RZ, 0xc0, !PT ;  /* 0x0000020003ff7812 */ /* 0x040fe4000786c0ff */
[----:B------:R-:W-:Y:S02]  /*aaf0*/  LOP3.LUT P0, RZ, R2, 0x1, RZ, 0xc0, !PT ;  /* 0x0000000102ff7812 */ /* 0x000fe4000780c0ff */
[----:B------:R-:W-:Y:S02]  /*ab00*/  P2R R38, PR, RZ, 0x8 ;  /* 0x00000008ff267803 */ /* 0x000fe40000000000 */
[----:B------:R-:W-:-:S02]  /*ab10*/  LOP3.LUT P3, RZ, R3, 0x100, RZ, 0xc0, !PT ;  /* 0x0000010003ff7812 */ /* 0x000fc4000786c0ff */
[----:B------:R-:W-:Y:S02]  /*ab20*/  P2R R47, PR, RZ, 0x40 ;  /* 0x00000040ff2f7803 */ /* 0x000fe40000000000 */
[----:B------:R-:W-:Y:S02]  /*ab30*/  P2R R37, PR, RZ, 0x8 ;  /* 0x00000008ff257803 */ /* 0x000fe40000000000 */
[C---:B------:R-:W-:Y:S02]  /*ab40*/  LOP3.LUT P3, RZ, R3.reuse, 0x8000, RZ, 0xc0, !PT ;  /* 0x0000800003ff7812 */ /* 0x040fe4000786c0ff */
[----:B------:R-:W-:Y:S02]  /*ab50*/  P2R R48, PR, RZ, 0x20 ;  /* 0x00000020ff307803 */ /* 0x000fe40000000000 */
[----:B------:R-:W-:Y:S02]  /*ab60*/  P2R R36, PR, RZ, 0x8 ;  /* 0x00000008ff247803 */ /* 0x000fe40000000000 */
[----:B------:R-:W-:-:S02]  /*ab70*/  LOP3.LUT P3, RZ, R3, 0x4000, RZ, 0xc0, !PT ;  /* 0x0000400003ff7812 */ /* 0x000fc4000786c0ff */
[----:B------:R-:W-:Y:S02]  /*ab80*/  P2R R49, PR, RZ, 0x10 ;  /* 0x00000010ff317803 */ /* 0x000fe40000000000 */
[----:B------:R-:W-:Y:S02]  /*ab90*/  P2R R35, PR, RZ, 0x8 ;  /* 0x00000008ff237803 */ /* 0x000fe40000000000 */
[C---:B------:R-:W-:Y:S02]  /*aba0*/  LOP3.LUT P3, RZ, R3.reuse, 0x2000, RZ, 0xc0, !PT ;  /* 0x0000200003ff7812 */ /* 0x040fe4000786c0ff */
[----:B------:R-:W-:Y:S02]  /*abb0*/  SEL R19, RZ, 0x1, !P0 ;  /* 0x00000001ff137807 */ /* 0x000fe40004000000 */
[----:B------:R-:W-:Y:S02]  /*abc0*/  P2R R34, PR, RZ, 0x8 ;  /* 0x00000008ff227803 */ /* 0x000fe40000000000 */
[----:B------:R-:W-:-:S02]  /*abd0*/  LOP3.LUT P3, RZ, R3, 0x1000, RZ, 0xc0, !PT ;  /* 0x0000100003ff7812 */ /* 0x000fc4000786c0ff */
[----:B------:R-:W-:Y:S02]  /*abe0*/  SEL R18, RZ, 0x1, !P1 ;  /* 0x00000001ff127807 */ /* 0x000fe40004800000 */
[----:B------:R-:W-:Y:S02]  /*abf0*/  P2R R33, PR, RZ, 0x8 ;  /* 0x00000008ff217803 */ /* 0x000fe40000000000 */
[C---:B------:R-:W-:Y:S02]  /*ac00*/  LOP3.LUT P3, RZ, R3.reuse, 0x80000, RZ, 0xc0, !PT ;  /* 0x0008000003ff7812 */ /* 0x040fe4000786c0ff */
[----:B------:R-:W-:Y:S02]  /*ac10*/  SEL R14, RZ, 0x1, !P2 ;  /* 0x00000001ff0e7807 */ /* 0x000fe40005000000 */
[----:B------:R-:W-:Y:S02]  /*ac20*/  P2R R32, PR, RZ, 0x8 ;  /* 0x00000008ff207803 */ /* 0x000fe40000000000 */
[----:B------:R-:W-:-:S02]  /*ac30*/  LOP3.LUT P3, RZ, R3, 0x40000, RZ, 0xc0, !PT ;  /* 0x0004000003ff7812 */ /* 0x000fc4000786c0ff */
[C---:B------:R-:W-:Y:S02]  /*ac40*/  LOP3.LUT P2, RZ, R3.reuse, 0x40, RZ, 0xc0, !PT ;  /* 0x0000004003ff7812 */ /* 0x040fe4000784c0ff */
[----:B------:R-:W-:Y:S02]  /*ac50*/  P2R R31, PR, RZ, 0x8 ;  /* 0x00000008ff1f7803 */ /* 0x000fe40000000000 */
[C---:B------:R-:W-:Y:S02]  /*ac60*/  LOP3.LUT P3, RZ, R3.reuse, 0x20000, RZ, 0xc0, !PT ;  /* 0x0002000003ff7812 */ /* 0x040fe4000786c0ff */
[C---:B------:R-:W-:Y:S02]  /*ac70*/  LOP3.LUT P1, RZ, R3.reuse, 0x80, RZ, 0xc0, !PT ;  /* 0x0000008003ff7812 */ /* 0x040fe4000782c0ff */
        /* <DEDUP_REMOVED lines=14> */
[----:B------:R-:W-:Y:S02]  /*ad60*/  LOP3.LUT R5, R5, 0xffff, RZ, 0xc0, !PT ;  /* 0x0000ffff05057812 */ /* 0x000fe400078ec0ff */
[----:B------:R-:W-:Y:S02]  /*ad70*/  P2R R25, PR, RZ, 0x8 ;  /* 0x00000008ff197803 */ /* 0x000fe40000000000 */
[C---:B------:R-:W-:Y:S02]  /*ad80*/  LOP3.LUT P3, RZ, R3.reuse, 0x8000000, RZ, 0xc0, !PT ;  /* 0x0800000003ff7812 */ /* 0x040fe4000786c0ff */
[----:B------:R-:W-:Y:S02]  /*ad90*/  PRMT R18, R18, 0x3340, R19 ;  /* 0x0000334012127816 */ /* 0x000fe40000000013 */
[----:B------:R-:W-:Y:S02]  /*ada0*/  P2R R24, PR, RZ, 0x8 ;  /* 0x00000008ff187803 */ /* 0x000fe40000000000 */
[----:B------:R-:W-:-:S02]  /*adb0*/  LOP3.LUT P3, RZ, R3, 0x4000000, RZ, 0xc0, !PT ;  /* 0x0400000003ff7812 */ /* 0x000fc4000786c0ff */
[----:B------:R-:W-:Y:S02]  /*adc0*/  PRMT R5, R5, 0x3340, R14 ;  /* 0x0000334005057816 */ /* 0x000fe4000000000e */
[----:B------:R-:W-:Y:S02]  /*add0*/  P2R R23, PR, RZ, 0x8 ;  /* 0x00000008ff177803 */ /* 0x000fe40000000000 */
[----:B------:R-:W-:Y:S02]  /*ade0*/  LOP3.LUT P3, RZ, R3, 0x2000000, RZ, 0xc0, !PT ;  /* 0x0200000003ff7812 */ /* 0x000fe4000786c0ff */
[----:B------:R-:W-:Y:S02]  /*adf0*/  PRMT R5, R5, 0x5410, R18 ;  /* 0x0000541005057816 */ /* 0x000fe40000000012 */
[----:B------:R-:W-:Y:S02]  /*ae00*/  P2R R22, PR, RZ, 0x8 ;  /* 0x00000008ff167803 */ /* 0x000fe40000000000 */
[----:B------:R-:W-:Y:S01]  /*ae10*/  LOP3.LUT P3, RZ, R3, 0x1000000, RZ, 0xc0, !PT ;  /* 0x0100000003ff7812 */ /* 0x000fe2000786c0ff */
[----:B------:R-:W-:Y:S03]  /*ae20*/  STS [R16], R5 ;  /* 0x0000000510007388 */ /* 0x000fe60000000800 */
[----:B------:R-:W-:-:S02]  /*ae30*/  P2R R21, PR, RZ, 0x8 ;  /* 0x00000008ff157803 */ /* 0x000fc40000000000 */
[----:B------:R-:W-:-:S04]  /*ae40*/  LOP3.LUT P3, RZ, R3, 0x80000000, RZ, 0xc0, !PT ;  /* 0x8000000003ff7812 */ /* 0x000fc8000786c0ff */
[----:B------:R-:W-:Y:S02]  /*ae50*/  P2R R20, PR, RZ, 0x8 ;  /* 0x00000008ff147803 */ /* 0x000fe40000000000 */
[----:B------:R-:W-:-:S04]  /*ae60*/  LOP3.LUT P3, RZ, R3, 0x40000000, RZ, 0xc0, !PT ;  /* 0x4000000003ff7812 */ /* 0x000fc8000786c0ff */
[----:B------:R-:W-:Y:S02]  /*ae70*/  P2R R17, PR, RZ, 0x8 ;  /* 0x00000008ff117803 */ /* 0x000fe40000000000 */
[----:B------:R-:W-:-:S04]  /*ae80*/  LOP3.LUT P3, RZ, R3, 0x20000000, RZ, 0xc0, !PT ;  /* 0x2000000003ff7812 */ /* 0x000fc8000786c0ff */
[----:B------:R-:W-:Y:S02]  /*ae90*/  SEL R3, RZ, 0x1, !P3 ;  /* 0x00000001ff037807 */ /* 0x000fe40005800000 */
[----:B------:R-:W-:Y:S02]  /*aea0*/  ISETP.NE.AND P3, PT, R17, RZ, PT ;  /* 0x000000ff1100720c */ /* 0x000fe40003f65270 */
        /* <DEDUP_REMOVED lines=87> */
[----:B------:R-:W-:-:S02]  /*b420*/  ISETP.NE.AND P2, PT, R0, RZ, PT ;  /* 0x000000ff0000720c */ /* 0x000fc40003f45270 */
[----:B------:R-:W-:Y:S02]  /*b430*/  SEL R0, RZ, 0x1, !P1 ;  /* 0x00000001ff007807 */ /* 0x000fe40004800000 */
[----:B------:R-:W-:Y:S02]  /*b440*/  SEL R17, RZ, 0x1, !P0 ;  /* 0x00000001ff117807 */ /* 0x000fe40004000000 */
[----:B------:R-:W-:Y:S02]  /*b450*/  SEL R4, RZ, 0x1, !P3 ;  /* 0x00000001ff047807 */ /* 0x000fe40005800000 */
[----:B------:R-:W-:Y:S02]  /*b460*/  SEL R19, RZ, 0x1, !P6 ;  /* 0x00000001ff137807 */ /* 0x000fe40007000000 */
[----:B------:R-:W-:Y:S02]  /*b470*/  SEL R14, RZ, 0x1, !P5 ;  /* 0x00000001ff0e7807 */ /* 0x000fe40006800000 */
[----:B------:R-:W-:-:S02]  /*b480*/  SEL R23, RZ, 0x1, !P4 ;  /* 0x00000001ff177807 */ /* 0x000fc40006000000 */
        /* <DEDUP_REMOVED lines=8> */
[----:B------:R-:W-:Y:S02]  /*b510*/  PRMT R41, R44, 0x5410, R41 ;  /* 0x000054102c297816 */ /* 0x000fe40000000029 */
[----:B------:R-:W-:Y:S02]  /*b520*/  PRMT R45, R48, 0x5410, R45 ;  /* 0x00005410302d7816 */ /* 0x000fe4000000002d */
[----:B------:R-:W-:Y:S01]  /*b530*/  PRMT R17, R17, 0x5410, R2 ;  /* 0x0000541011117816 */ /* 0x000fe20000000002 */
[----:B------:R-:W-:Y:S01]  /*b540*/  STS [R16+0x1c], R41 ;  /* 0x00001c2910007388 */ /* 0x000fe20000000800 */
[----:B------:R-:W-:-:S03]  /*b550*/  PRMT R23, R23, 0x5410, R4 ;  /* 0x0000541017177816 */ /* 0x000fc60000000004 */
[----:B------:R-:W-:Y:S04]  /*b560*/  STS [R16+0x20], R45 ;  /* 0x0000202d10007388 */ /* 0x000fe80000000800 */
[----:B------:R-:W-:Y:S04]  /*b570*/  STS [R16+0x24], R17 ;  /* 0x0000241110007388 */ /* 0x000fe80000000800 */
[----:B------:R-:W-:Y:S01]  /*b580*/  STS [R16+0x28], R23 ;  /* 0x0000281710007388 */ /* 0x000fe20000000800 */
[----:B------:R-:W-:-:S03]  /*b590*/  NOP ;  /* 0x0000000000007918 */ /* 0x000fc60000000000 */
[----:B------:R-:W-:Y:S04]  /*b5a0*/  LDS.U8 R0, [R15+UR9+0x560] ;  /* 0x000560090f007984 */ /* 0x000fe80008000000 */
[----:B------:R-:W-:Y:S04]  /*b5b0*/  LDS.U8 R56, [R15+UR9] ;  /* 0x000000090f387984 */ /* 0x000fe80008000000 */
[----:B------:R-:W-:Y:S04]  /*b5c0*/  LDS.U8 R28, [R15+UR9+0x20] ;  /* 0x000020090f1c7984 */ /* 0x000fe80008000000 */
        /* <DEDUP_REMOVED lines=40> */
[----:B------:R1:W-:Y:S04]  /*b850*/  LDS.U8 R35, [R15+UR9+0x540] ;  /* 0x000540090f237984 */ /* 0x0003e80008000000 */
[----:B------:R0:W-:Y:S01]  /*b860*/  @!P2 STS [UR4+0x2100], R59 ;  /* 0x0021003bff00a988 */ /* 0x0001e20008000804 */
[----:B------:R-:W-:Y:S01]  /*b870*/  BAR.SYNC.DEFER_BLOCKING 0x0 ;  /* 0x0000000000007b1d */ /* 0x000fe20000010000 */
[----:B-1----:R-:W-:-:S02]  /*b880*/  LOP3.LUT R15, R58, 0x3e0, RZ, 0xc0, !PT ;  /* 0x000003e03a0f7812 */ /* 0x002fc400078ec0ff */
[----:B------:R-:W-:-:S03]  /*b890*/  LOP3.LUT R58, R58, 0x1f, RZ, 0xc0, !PT ;  /* 0x0000001f3a3a7812 */ /* 0x000fc600078ec0ff */
[----:B------:R-:W1:Y:S01]  /*b8a0*/  S2R R2, SR_TID.X ;  /* 0x0000000000027919 */ /* 0x000e620000002100 */
[----:B------:R-:W2:Y:S01]  /*b8b0*/  LDS R18, [UR4+0x2100] ;  /* 0x00210004ff127984 */ /* 0x000ea20008000800 */
[----:B------:R-:W3:Y:S01]  /*b8c0*/  LDCU.64 UR4, c[0x0][0x388] ;  /* 0x00007100ff0477ac */ /* 0x000ee20008000a00 */
[C---:B-1----:R-:W-:Y:S02]  /*b8d0*/  LOP3.LUT R36, R2.reuse, 0x1f, RZ, 0xc0, !PT ;  /* 0x0000001f02247812 */ /* 0x042fe400078ec0ff */
[----:B------:R-:W-:-:S05]  /*b8e0*/  LOP3.LUT R3, R2, 0x3e0, RZ, 0xc0, !PT ;  /* 0x000003e002037812 */ /* 0x000fca00078ec0ff */
[----:B------:R-:W-:Y:S01]  /*b8f0*/  IMAD R36, R3, 0x2c, R36 ;  /* 0x0000002c03247824 */ /* 0x000fe200078e0224 */
[----:B------:R-:W-:-:S03]  /*b900*/  IADD3 R3, P0, PT, R6, UR12, RZ ;  /* 0x0000000c06037c10 */ /* 0x000fc6000ff1e0ff */
[C---:B0-----:R-:W-:Y:S02]  /*b910*/  VIADD R59, R36.reuse, 0x60 ;  /* 0x00000060243b7836 */ /* 0x041fe40000000000 */
[----:B------:R-:W-:Y:S01]  /*b920*/  VIADD R61, R36, 0xa0 ;  /* 0x000000a0243d7836 */ /* 0x000fe20000000000 */
[-C--:B--2---:R-:W-:Y:S01]  /*b930*/  ISETP.GE.AND P3, PT, R6, R18.reuse, PT ;  /* 0x000000120600720c */ /* 0x084fe20003f66270 */
[----:B------:R-:W-:Y:S01]  /*b940*/  IMAD.X R6, RZ, RZ, UR13, P0 ;  /* 0x0000000dff067e24 */ /* 0x000fe200080e06ff */
[----:B---3--:R-:W-:Y:S02]  /*b950*/  LEA R2, P0, R3, UR4, 0x2 ;  /* 0x0000000403027c11 */ /* 0x008fe4000f8010ff */
[-C--:B------:R-:W-:Y:S01]  /*b960*/  ISETP.GE.AND P2, PT, R59, R18.reuse, PT ;  /* 0x000000123b00720c */ /* 0x080fe20003f46270 */
[C---:B------:R-:W-:Y:S01]  /*b970*/  VIADD R59, R36.reuse, 0x80 ;  /* 0x00000080243b7836 */ /* 0x040fe20000000000 */
[----:B------:R-:W-:Y:S01]  /*b980*/  LEA.HI.X R3, R3, UR5, R6, 0x2, P0 ;  /* 0x0000000503037c11 */ /* 0x000fe200080f1406 */
[----:B------:R-:W-:Y:S01]  /*b990*/  IMAD R6, R15, 0x2c, R58 ;  /* 0x0000002c0f067824 */ /* 0x000fe200078e023a */
[-C--:B------:R-:W-:Y:S01]  /*b9a0*/  ISETP.GE.AND P0, PT, R61, R18.reuse, PT ;  /* 0x000000123d00720c */ /* 0x080fe20003f06270 */
[C---:B------:R-:W-:Y:S01]  /*b9b0*/  VIADD R15, R36.reuse, 0xc0 ;  /* 0x000000c0240f7836 */ /* 0x040fe20000000000 */
[----:B------:R-:W-:Y:S01]  /*b9c0*/  ISETP.GE.AND P1, PT, R59, R18, PT ;  /* 0x000000123b00720c */ /* 0x000fe20003f26270 */
[----:B------:R-:W-:-:S02]  /*b9d0*/  VIADD R59, R36, 0x100 ;  /* 0x00000100243b7836 */ /* 0x000fc40000000000 */
[----:B------:R-:W-:Y:S01]  /*b9e0*/  VIADD R61, R36, 0x180 ;  /* 0x00000180243d7836 */ /* 0x000fe20000000000 */
[-C--:B------:R-:W-:Y:S02]  /*b9f0*/  ISETP.GE.AND P6, PT, R15, R18.reuse, PT ;  /* 0x000000120f00720c */ /* 0x080fe40003fc6270 */
[----:B------:R-:W-:Y:S02]  /*ba00*/  @!P3 PRMT R15, R56, 0x8880, RZ ;  /* 0x00008880380fb816 */ /* 0x000fe400000000ff */
[-C--:B------:R-:W-:Y:S01]  /*ba10*/  ISETP.GE.AND P5, PT, R59, R18.reuse, PT ;  /* 0x000000123b00720c */ /* 0x080fe20003fa6270 */
[C---:B------:R-:W-:Y:S01]  /*ba20*/  VIADD R59, R36.reuse, 0x220 ;  /* 0x00000220243b7836 */ /* 0x040fe20000000000 */
[----:B------:R-:W-:Y:S01]  /*ba30*/  @!P2 PRMT R57, R57, 0x8880, RZ ;  /* 0x000088803939a816 */ /* 0x000fe200000000ff */
[----:B------:R0:W-:Y:S01]  /*ba40*/  @!P3 STG.E desc[UR10][R2.64], R15 ;  /* 0x0000000f0200b986 */ /* 0x0001e2000c10190a */
[-C--:B------:R-:W-:Y:S01]  /*ba50*/  ISETP.GE.AND P4, PT, R61, R18.reuse, PT ;  /* 0x000000123d00720c */ /* 0x080fe20003f86270 */
[C---:B------:R-:W-:Y:S01]  /*ba60*/  VIADD R61, R36.reuse, 0x280 ;  /* 0x00000280243d7836 */ /* 0x040fe20000000000 */
[----:B------:R-:W-:Y:S01]  /*ba70*/  ISETP.GE.AND P3, PT, R59, R18, PT ;  /* 0x000000123b00720c */ /* 0x000fe20003f66270 */
[----:B------:R-:W-:Y:S01]  /*ba80*/  VIADD R59, R36, 0x240 ;  /* 0x00000240243b7836 */ /* 0x000fe20000000000 */
[----:B------:R1:W-:Y:S01]  /*ba90*/  @!P2 STG.E desc[UR10][R2.64+0x180], R57 ;  /* 0x000180390200a986 */ /* 0x0003e2000c10190a */
[----:B------:R-:W-:-:S02]  /*baa0*/  @!P0 PRMT R54, R54, 0x8880, RZ ;  /* 0x0000888036368816 */ /* 0x000fc400000000ff */
[----:B------:R-:W-:Y:S02]  /*bab0*/  @!P1 PRMT R55, R55, 0x8880, RZ ;  /* 0x0000888037379816 */ /* 0x000fe400000000ff */
[-C--:B------:R-:W-:Y:S01]  /*bac0*/  ISETP.GE.AND P2, PT, R59, R18.reuse, PT ;  /* 0x000000123b00720c */ /* 0x080fe20003f46270 */
[----:B------:R-:W-:Y:S01]  /*bad0*/  VIADD R59, R36, 0x260 ;  /* 0x00000260243b7836 */ /* 0x000fe20000000000 */
[----:B------:R-:W-:Y:S01]  /*bae0*/  @!P6 PRMT R56, R53, 0x8880, RZ ;  /* 0x000088803538e816 */ /* 0x000fe200000000ff */
[----:B------:R-:W-:Y:S01]  /*baf0*/  @!P0 IMAD.MOV.U32 R53, RZ, RZ, R54 ;  /* 0x000000ffff358224 */ /* 0x000fe200078e0036 */
[----:B------:R2:W-:Y:S01]  /*bb00*/  @!P1 STG.E desc[UR10][R2.64+0x200], R55 ;  /* 0x0002003702009986 */ /* 0x0005e2000c10190a */
[----:B------:R-:W-:Y:S02]  /*bb10*/  @!P5 PRMT R52, R52, 0x8880, RZ ;  /* 0x000088803434d816 */ /* 0x000fe400000000ff */
[----:B0-----:R-:W-:Y:S01]  /*bb20*/  @!P6 IMAD.MOV.U32 R15, RZ, RZ, R56 ;  /* 0x000000ffff0fe224 */ /* 0x001fe200078e0038 */
[-C--:B------:R-:W-:Y:S01]  /*bb30*/  ISETP.GE.AND P1, PT, R59, R18.reuse, PT ;  /* 0x000000123b00720c */ /* 0x080fe20003f26270 */
[C---:B-1----:R-:W-:Y:S01]  /*bb40*/  VIADD R57, R36.reuse, 0x2a0 ;  /* 0x000002a024397836 */ /* 0x042fe20000000000 */
[----:B------:R0:W-:Y:S01]  /*bb50*/  @!P0 STG.E desc[UR10][R2.64+0x280], R53 ;  /* 0x0002803502008986 */ /* 0x0001e2000c10190a */
[-C--:B------:R-:W-:Y:S01]  /*bb60*/  ISETP.GE.AND P0, PT, R61, R18.reuse, PT ;  /* 0x000000123d00720c */ /* 0x080fe20003f06270 */
[C---:B------:R-:W-:Y:S01]  /*bb70*/  VIADD R59, R36.reuse, 0x320 ;  /* 0x00000320243b7836 */ /* 0x040fe20000000000 */
[----:B------:R-:W-:Y:S01]  /*bb80*/  @!P4 PRMT R54, R51, 0x8880, RZ ;  /* 0x000088803336c816 */ /* 0x000fe200000000ff */
[----:B------:R1:W-:Y:S01]  /*bb90*/  @!P6 STG.E desc[UR10][R2.64+0x300], R15 ;  /* 0x0003000f0200e986 */ /* 0x0003e2000c10190a */
[----:B------:R-:W-:Y:S01]  /*bba0*/  @!P5 IMAD.MOV.U32 R51, RZ, RZ, R52 ;  /* 0x000000ffff33d224 */ /* 0x000fe200078e0034 */
[----:B------:R-:W-:Y:S01]  /*bbb0*/  ISETP.GE.AND P6, PT, R57, R18, PT ;  /* 0x000000123900720c */ /* 0x000fe20003fc6270 */
[----:B------:R-:W-:Y:S01]  /*bbc0*/  VIADD R57, R36, 0x2e0 ;  /* 0x000002e024397836 */ /* 0x000fe20000000000 */
[----:B------:R-:W-:Y:S01]  /*bbd0*/  @!P3 PRMT R50, R50, 0x8880, RZ ;  /* 0x000088803232b816 */ /* 0x000fe200000000ff */
[----:B--2---:R-:W-:Y:S01]  /*bbe0*/  @!P4 IMAD.MOV.U32 R55, RZ, RZ, R54 ;  /* 0x000000ffff37c224 */ /* 0x004fe200078e0036 */
[----:B------:R2:W-:Y:S01]  /*bbf0*/  @!P5 STG.E desc[UR10][R2.64+0x400], R51 ;  /* 0x000400330200d986 */ /* 0x0005e2000c10190a */
[----:B------:R-:W-:-:S02]  /*bc00*/  @!P1 PRMT R48, R48, 0x8880, RZ ;  /* 0x0000888030309816 */ /* 0x000fc400000000ff */
[----:B0-----:R-:W-:Y:S01]  /*bc10*/  @!P3 IMAD.MOV.U32 R53, RZ, RZ, R50 ;  /* 0x000000ffff35b224 */ /* 0x001fe200078e0032 */
[-C--:B------:R-:W-:Y:S01]  /*bc20*/  ISETP.GE.AND P5, PT, R57, R18.reuse, PT ;  /* 0x000000123900720c */ /* 0x080fe20003fa6270 */
[----:B------:R-:W-:Y:S01]  /*bc30*/  @!P4 STG.E desc[UR10][R2.64+0x600], R55 ;  /* 0x000600370200c986 */ /* 0x000fe2000c10190a */
[----:B-1----:R-:W-:Y:S01]  /*bc40*/  @!P2 PRMT R15, R49, 0x8880, RZ ;  /* 0x00008880310fa816 */ /* 0x002fe200000000ff */
[C---:B------:R-:W-:Y:S01]  /*bc50*/  VIADD R49, R36.reuse, 0x340 ;  /* 0x0000034024317836 */ /* 0x040fe20000000000 */
[-C--:B------:R-:W-:Y:S01]  /*bc60*/  ISETP.GE.AND P4, PT, R59, R18.reuse, PT ;  /* 0x000000123b00720c */ /* 0x080fe20003f86270 */
[----:B------:R-:W-:Y:S01]  /*bc70*/  @!P3 STG.E desc[UR10][R2.64+0x880], R53 ;  /* 0x000880350200b986 */ /* 0x000fe2000c10190a */
[----:B------:R-:W-:Y:S01]  /*bc80*/  @!P0 PRMT R50, R47, 0x8880, RZ ;  /* 0x000088802f328816 */ /* 0x000fe200000000ff */
[----:B------:R-:W-:Y:S01]  /*bc90*/  @!P1 IMAD.MOV.U32 R47, RZ, RZ, R48 ;  /* 0x000000ffff2f9224 */ /* 0x000fe200078e0030 */
[----:B------:R-:W-:Y:S01]  /*bca0*/  ISETP.GE.AND P3, PT, R49, R18, PT ;  /* 0x000000123100720c */ /* 0x000fe20003f66270 */
[C---:B------:R-:W-:Y:S01]  /*bcb0*/  VIADD R49, R36.reuse, 0x360 ;  /* 0x0000036024317836 */ /* 0x040fe20000000000 */
[----:B------:R0:W-:Y:S01]  /*bcc0*/  @!P2 STG.E desc[UR10][R2.64+0x900], R15 ;  /* 0x0009000f0200a986 */ /* 0x0001e2000c10190a */
[----:B--2---:R-:W-:Y:S01]  /*bcd0*/  VIADD R51, R36, 0x3a0 ;  /* 0x000003a024337836 */ /* 0x004fe20000000000 */
[----:B------:R-:W-:-:S02]  /*bce0*/  @!P6 PRMT R46, R46, 0x8880, RZ ;  /* 0x000088802e2ee816 */ /* 0x000fc400000000ff */
[-C--:B------:R-:W-:Y:S01]  /*bcf0*/  ISETP.GE.AND P2, PT, R49, R18.reuse, PT ;  /* 0x000000123100720c */ /* 0x080fe20003f46270 */
[----:B------:R1:W-:Y:S01]  /*bd00*/  @!P1 STG.E desc[UR10][R2.64+0x980], R47 ;  /* 0x0009802f02009986 */ /* 0x0003e2000c10190a */
[----:B------:R-:W-:Y:S01]  /*bd10*/  @!P0 IMAD.MOV.U32 R49, RZ, RZ, R50 ;  /* 0x000000ffff318224 */ /* 0x000fe200078e0032 */
[-C--:B------:R-:W-:Y:S01]  /*bd20*/  ISETP.GE.AND P1, PT, R51, R18.reuse, PT ;  /* 0x000000123300720c */ /* 0x080fe20003f26270 */
[----:B------:R-:W-:Y:S01]  /*bd30*/  VIADD R51, R36, 0x3c0 ;  /* 0x000003c024337836 */ /* 0x000fe20000000000 */
[----:B------:R-:W-:Y:S01]  /*bd40*/  @!P5 PRMT R48, R45, 0x8880, RZ ;  /* 0x000088802d30d816 */ /* 0x000fe200000000ff */
[----:B------:R-:W-:Y:S01]  /*bd50*/  @!P6 IMAD.MOV.U32 R45, RZ, RZ, R46 ;  /* 0x000000ffff2de224 */ /* 0x000fe200078e002e */
[----:B------:R-:W-:Y:S01]  /*bd60*/  @!P4 PRMT R44, R44, 0x8880, RZ ;  /* 0x000088802c2cc816 */ /* 0x000fe200000000ff */
[----:B------:R2:W-:Y:S01]  /*bd70*/  @!P0 STG.E desc[UR10][R2.64+0xa00], R49 ;  /* 0x000a003102008986 */ /* 0x0005e2000c10190a */
[----:B------:R-:W-:Y:S01]  /*bd80*/  ISETP.GE.AND P0, PT, R51, R18, PT ;  /* 0x000000123300720c */ /* 0x000fe20003f06270 */
[----:B0-----:R-:W-:Y:S01]  /*bd90*/  @!P5 IMAD.MOV.U32 R15, RZ, RZ, R48 ;  /* 0x000000ffff0fd224 */ /* 0x001fe200078e0030 */
[----:B------:R-:W-:Y:S01]  /*bda0*/  @!P3 PRMT R42, R42, 0x8880, RZ ;  /* 0x000088802a2ab816 */ /* 0x000fe200000000ff */
[C---:B------:R-:W-:Y:S01]  /*bdb0*/  VIADD R53, R36.reuse, 0x420 ;  /* 0x0000042024357836 */ /* 0x040fe20000000000 */
[----:B------:R0:W-:Y:S01]  /*bdc0*/  @!P6 STG.E desc[UR10][R2.64+0xa80], R45 ;  /* 0x000a802d0200e986 */ /* 0x0001e2000c10190a */
[----:B------:R-:W-:-:S02]  /*bdd0*/  VIADD R51, R36, 0x3e0 ;  /* 0x000003e024337836 */ /* 0x000fc40000000000 */
[----:B-1----:R-:W-:Y:S01]  /*bde0*/  @!P4 IMAD.MOV.U32 R47, RZ, RZ, R44 ;  /* 0x000000ffff2fc224 */ /* 0x002fe200078e002c */
[----:B------:R1:W-:Y:S01]  /*bdf0*/  @!P5 STG.E desc[UR10][R2.64+0xb80], R15 ;  /* 0x000b800f0200d986 */ /* 0x0003e2000c10190a */
[-C--:B------:R-:W-:Y:S01]  /*be00*/  ISETP.GE.AND P5, PT, R53, R18.reuse, PT ;  /* 0x000000123500720c */ /* 0x080fe20003fa6270 */
[C---:B--2---:R-:W-:Y:S01]  /*be10*/  VIADD R49, R36.reuse, 0x440 ;  /* 0x0000044024317836 */ /* 0x044fe20000000000 */
[----:B------:R-:W-:Y:S01]  /*be20*/  @!P2 PRMT R44, R43, 0x8880, RZ ;  /* 0x000088802b2ca816 */ /* 0x000fe200000000ff */
[----:B------:R-:W-:Y:S01]  /*be30*/  @!P3 IMAD.MOV.U32 R43, RZ, RZ, R42 ;  /* 0x000000ffff2bb224 */ /* 0x000fe200078e002a */
[-C--:B------:R-:W-:Y:S01]  /*be40*/  ISETP.GE.AND P6, PT, R51, R18.reuse, PT ;  /* 0x000000123300720c */ /* 0x080fe20003fc6270 */
[----:B------:R-:W-:Y:S01]  /*be50*/  @!P4 STG.E desc[UR10][R2.64+0xc80], R47 ;  /* 0x000c802f0200c986 */ /* 0x000fe2000c10190a */
[----:B0-----:R-:W-:Y:S01]  /*be60*/  VIADD R45, R36, 0x460 ;  /* 0x00000460242d7836 */ /* 0x001fe20000000000 */
[----:B------:R-:W-:Y:S01]  /*be70*/  @!P1 PRMT R42, R41, 0x8880, RZ ;  /* 0x00008880292a9816 */ /* 0x000fe200000000ff */
[----:B------:R-:W-:Y:S01]  /*be80*/  @!P2 IMAD.MOV.U32 R41, RZ, RZ, R44 ;  /* 0x000000ffff29a224 */ /* 0x000fe200078e002c */
[-C--:B------:R-:W-:Y:S01]  /*be90*/  ISETP.GE.AND P4, PT, R49, R18.reuse, PT ;  /* 0x000000123100720c */ /* 0x080fe20003f86270 */
[----:B------:R-:W-:Y:S01]  /*bea0*/  @!P3 STG.E desc[UR10][R2.64+0xd00], R43 ;  /* 0x000d002b0200b986 */ /* 0x000fe2000c10190a */
[-C--:B------:R-:W-:Y:S01]  /*beb0*/  ISETP.GE.AND P3, PT, R45, R18.reuse, PT ;  /* 0x000000122d00720c */ /* 0x080fe20003f66270 */
[----:B-1----:R-:W-:Y:S01]  /*bec0*/  @!P1 IMAD.MOV.U32 R15, RZ, RZ, R42 ;  /* 0x000000ffff0f9224 */ /* 0x002fe200078e002a */
[----:B------:R-:W-:Y:S01]  /*bed0*/  @!P0 PRMT R40, R40, 0x8880, RZ ;  /* 0x0000888028288816 */ /* 0x000fe200000000ff */
[----:B------:R-:W-:Y:S01]  /*bee0*/  @!P2 STG.E desc[UR10][R2.64+0xd80], R41 ;  /* 0x000d80290200a986 */ /* 0x000fe2000c10190a */
[----:B------:R-:W-:-:S02]  /*bef0*/  ISETP.GE.AND P2, PT, R7, R18, PT ;  /* 0x000000120700720c */ /* 0x000fc40003f46270 */
[----:B------:R-:W-:Y:S01]  /*bf00*/  @!P5 PRMT R38, R38, 0x8880, RZ ;  /* 0x000088802626d816 */ /* 0x000fe200000000ff */
[----:B------:R-:W-:Y:S01]  /*bf10*/  @!P0 IMAD.MOV.U32 R7, RZ, RZ, R40 ;  /* 0x000000ffff078224 */ /* 0x000fe200078e0028 */
[----:B------:R0:W-:Y:S01]  /*bf20*/  @!P1 STG.E desc[UR10][R2.64+0xe80], R15 ;  /* 0x000e800f02009986 */ /* 0x0001e2000c10190a */
[----:B------:R-:W-:Y:S02]  /*bf30*/  @!P6 PRMT R39, R39, 0x8880, RZ ;  /* 0x000088802727e816 */ /* 0x000fe400000000ff */
[-C--:B------:R-:W-:Y:S01]  /*bf40*/  ISETP.GE.AND P1, PT, R8, R18.reuse, PT ;  /* 0x000000120800720c */ /* 0x080fe20003f26270 */
[----:B------:R1:W-:Y:S01]  /*bf50*/  @!P0 STG.E desc[UR10][R2.64+0xf00], R7 ;  /* 0x000f000702008986 */ /* 0x0003e2000c10190a */
[----:B------:R-:W-:Y:S01]  /*bf60*/  @!P4 PRMT R8, R37, 0x8880, RZ ;  /* 0x000088802508c816 */ /* 0x000fe200000000ff */
[----:B------:R-:W-:Y:S01]  /*bf70*/  @!P5 IMAD.MOV.U32 R37, RZ, RZ, R38 ;  /* 0x000000ffff25d224 */ /* 0x000fe200078e0026 */
[-C--:B------:R-:W-:Y:S01]  /*bf80*/  ISETP.GE.AND P0, PT, R9, R18.reuse, PT ;  /* 0x000000120900720c */ /* 0x080fe20003f06270 */
[----:B------:R-:W-:Y:S01]  /*bf90*/  @!P6 STG.E desc[UR10][R2.64+0xf80], R39 ;  /* 0x000f80270200e986 */ /* 0x000fe2000c10190a */
[-C--:B------:R-:W-:Y:S01]  /*bfa0*/  ISETP.GE.AND P6, PT, R10, R18.reuse, PT ;  /* 0x000000120a00720c */ /* 0x080fe20003fc6270 */
[----:B------:R-:W-:Y:S01]  /*bfb0*/  @!P4 IMAD.MOV.U32 R9, RZ, RZ, R8 ;  /* 0x000000ffff09c224 */ /* 0x000fe200078e0008 */
[----:B------:R-:W-:Y:S01]  /*bfc0*/  @!P3 PRMT R34, R34, 0x8880, RZ ;  /* 0x000088802222b816 */ /* 0x000fe200000000ff */
[----:B------:R-:W-:Y:S01]  /*bfd0*/  @!P5 STG.E desc[UR10][R2.64+0x1080], R37 ;  /* 0x001080250200d986 */ /* 0x000fe2000c10190a */
[-C--:B------:R-:W-:Y:S01]  /*bfe0*/  ISETP.GE.AND P5, PT, R11, R18.reuse, PT ;  /* 0x000000120b00720c */ /* 0x080fe20003fa6270 */
[----:B0-----:R-:W-:Y:S01]  /*bff0*/  VIADD R15, R36, 0x20 ;  /* 0x00000020240f7836 */ /* 0x001fe20000000000 */
[----:B------:R-:W-:Y:S01]  /*c000*/  @!P2 PRMT R11, R33, 0x8880, RZ ;  /* 0x00008880210ba816 */ /* 0x000fe200000000ff */
[----:B-1----:R-:W-:Y:S01]  /*c010*/  @!P3 IMAD.MOV.U32 R7, RZ, RZ, R34 ;  /* 0x000000ffff07b224 */ /* 0x002fe200078e0022 */
[----:B------:R-:W-:Y:S01]  /*c020*/  @!P1 PRMT R32, R32, 0x8880, RZ ;  /* 0x0000888020209816 */ /* 0x000fe200000000ff */
[----:B------:R0:W-:Y:S01]  /*c030*/  @!P4 STG.E desc[UR10][R2.64+0x1100], R9 ;  /* 0x001100090200c986 */ /* 0x0001e2000c10190a */
[----:B------:R-:W-:Y:S01]  /*c040*/  ISETP.GE.AND P4, PT, R12, R18, PT ;  /* 0x000000120c00720c */ /* 0x000fe20003f86270 */
[----:B------:R-:W-:-:S02]  /*c050*/  VIADD R33, R36, 0x40 ;  /* 0x0000004024217836 */ /* 0x000fc40000000000 */
[----:B------:R1:W-:Y:S01]  /*c060*/  @!P3 STG.E desc[UR10][R2.64+0x1180], R7 ;  /* 0x001180070200b986 */ /* 0x0003e2000c10190a */
[-C--:B------:R-:W-:Y:S01]  /*c070*/  ISETP.GE.AND P3, PT, R15, R18.reuse, PT ;  /* 0x000000120f00720c */ /* 0x080fe20003f66270 */
[----:B------:R-:W-:Y:S01]  /*c080*/  @!P1 IMAD.MOV.U32 R15, RZ, RZ, R32 ;  /* 0x000000ffff0f9224 */ /* 0x000fe200078e0020 */
[----:B------:R-:W-:Y:S01]  /*c090*/  @!P6 PRMT R30, R30, 0x8880, RZ ;  /* 0x000088801e1ee816 */ /* 0x000fe200000000ff */
[----:B------:R2:W-:Y:S01]  /*c0a0*/  @!P2 STG.E desc[UR10][R2.64+0x1280], R11 ;  /* 0x0012800b0200a986 */ /* 0x0005e2000c10190a */
[----:B------:R-:W-:Y:S02]  /*c0b0*/  @!P5 PRMT R8, R29, 0x8880, RZ ;  /* 0x000088801d08d816 */ /* 0x000fe400000000ff */
[----:B------:R-:W-:Y:S01]  /*c0c0*/  ISETP.GE.AND P2, PT, R33, R18, PT ;  /* 0x000000122100720c */ /* 0x000fe20003f46270 */
[----:B------:R3:W-:Y:S01]  /*c0d0*/  @!P1 STG.E desc[UR10][R2.64+0x1300], R15 ;  /* 0x0013000f02009986 */ /* 0x0007e2000c10190a */
[----:B0-----:R-:W-:Y:S01]  /*c0e0*/  @!P0 PRMT R9, R31, 0x8880, RZ ;  /* 0x000088801f098816 */ /* 0x001fe200000000ff */
[----:B------:R-:W-:-:S02]  /*c0f0*/  VIADD R31, R36, 0x480 ;  /* 0x00000480241f7836 */ /* 0x000fc40000000000 */
[C---:B-1----:R-:W-:Y:S02]  /*c100*/  VIADD R7, R6.reuse, 0xe0 ;  /* 0x000000e006077836 */ /* 0x042fe40000000000 */
[----:B------:R-:W-:Y:S01]  /*c110*/  @!P6 IMAD.MOV.U32 R29, RZ, RZ, R30 ;  /* 0x000000ffff1de224 */ /* 0x000fe200078e001e */
[-C--:B------:R-:W-:Y:S01]  /*c120*/  ISETP.GE.AND P1, PT, R31, R18.reuse, PT ;  /* 0x000000121f00720c */ /* 0x080fe20003f26270 */
[----:B------:R-:W-:Y:S01]  /*c130*/  VIADD R31, R6, 0x120 ;  /* 0x00000120061f7836 */ /* 0x000fe20000000000 */
[----:B------:R0:W-:Y:S01]  /*c140*/  @!P0 STG.E desc[UR10][R2.64+0x1380], R9 ;  /* 0x0013800902008986 */ /* 0x0001e2000c10190a */
[-C--:B------:R-:W-:Y:S01]  /*c150*/  ISETP.GE.AND P0, PT, R7, R18.reuse, PT ;  /* 0x000000120700720c */ /* 0x080fe20003f06270 */
[----:B--2---:R-:W-:Y:S01]  /*c160*/  @!P5 IMAD.MOV.U32 R11, RZ, RZ, R8 ;  /* 0x000000ffff0bd224 */ /* 0x004fe200078e0008 */
[----:B------:R-:W-:Y:S01]  /*c170*/  @!P3 PRMT R28, R28, 0x8880, RZ ;  /* 0x000088801c1cb816 */ /* 0x000fe200000000ff */
[----:B------:R-:W-:Y:S01]  /*c180*/  @!P6 STG.E desc[UR10][R2.64+0x1400], R29 ;  /* 0x0014001d0200e986 */ /* 0x000fe2000c10190a */
[C---:B------:R-:W-:Y:S01]  /*c190*/  VIADD R7, R6.reuse, 0x140 ;  /* 0x0000014006077836 */ /* 0x040fe20000000000 */
[-C--:B------:R-:W-:Y:S01]  /*c1a0*/  ISETP.GE.AND P6, PT, R31, R18.reuse, PT ;  /* 0x000000121f00720c */ /* 0x080fe20003fc6270 */
[C---:B---3--:R-:W-:Y:S01]  /*c1b0*/  VIADD R15, R6.reuse, 0x1a0 ;  /* 0x000001a0060f7836 */ /* 0x048fe20000000000 */
[----:B------:R-:W-:Y:S01]  /*c1c0*/  @!P4 PRMT R31, R35, 0x8880, RZ ;  /* 0x00008880231fc816 */ /* 0x000fe200000000ff */
[----:B------:R1:W-:Y:S01]  /*c1d0*/  @!P5 STG.E desc[UR10][R2.64+0x1480], R11 ;  /* 0x0014800b0200d986 */ /* 0x0003e2000c10190a */
[----:B------:R-:W-:Y:S01]  /*c1e0*/  ISETP.GE.AND P5, PT, R7, R18, PT ;  /* 0x000000120700720c */ /* 0x000fe20003fa6270 */
[----:B------:R-:W-:Y:S01]  /*c1f0*/  @!P3 IMAD.MOV.U32 R7, RZ, RZ, R28 ;  /* 0x000000ffff07b224 */ /* 0x000fe200078e001c */
[----:B------:R-:W-:Y:S01]  /*c200*/  @!P2 PRMT R27, R27, 0x8880, RZ ;  /* 0x000088801b1ba816 */ /* 0x000fe200000000ff */
[C---:B0-----:R-:W-:Y:S01]  /*c210*/  VIADD R9, R6.reuse, 0x160 ;  /* 0x0000016006097836 */ /* 0x041fe20000000000 */
[----:B------:R-:W-:Y:S01]  /*c220*/  @!P4 STG.E desc[UR10][R2.64+0x1500], R31 ;  /* 0x0015001f0200c986 */ /* 0x000fe2000c10190a */
[----:B------:R-:W-:Y:S01]  /*c230*/  @!P0 PRMT R8, R25, 0x8880, RZ ;  /* 0x0000888019088816 */ /* 0x000fe200000000ff */
[----:B------:R-:W-:-:S02]  /*c240*/  VIADD R25, R6, 0x1e0 ;  /* 0x000001e006197836 */ /* 0x000fc40000000000 */
[-C--:B------:R-:W-:Y:S01]  /*c250*/  ISETP.GE.AND P4, PT, R9, R18.reuse, PT ;  /* 0x000000120900720c */ /* 0x080fe20003f86270 */
[----:B------:R0:W-:Y:S01]  /*c260*/  @!P3 STG.E desc[UR10][R2.64+0x80], R7 ;  /* 0x000080070200b986 */ /* 0x0001e2000c10190a */
[-C--:B------:R-:W-:Y:S01]  /*c270*/  ISETP.GE.AND P3, PT, R15, R18.reuse, PT ;  /* 0x000000120f00720c */ /* 0x080fe20003f66270 */
[----:B------:R-:W-:Y:S01]  /*c280*/  @!P2 IMAD.MOV.U32 R9, RZ, RZ, R27 ;  /* 0x000000ffff09a224 */ /* 0x000fe200078e001b */
[----:B------:R-:W-:Y:S01]  /*c290*/  @!P1 PRMT R15, R26, 0x8880, RZ ;  /* 0x000088801a0f9816 */ /* 0x000fe200000000ff */
[----:B-1----:R-:W-:Y:S01]  /*c2a0*/  VIADD R11, R6, 0x1c0 ;  /* 0x000001c0060b7836 */ /* 0x002fe20000000000 */
[----:B------:R-:W-:Y:S01]  /*c2b0*/  @!P6 PRMT R24, R24, 0x8880, RZ ;  /* 0x000088801818e816 */ /* 0x000fe200000000ff */
[----:B------:R-:W-:Y:S01]  /*c2c0*/  VIADD R27, R6, 0x200 ;  /* 0x00000200061b7836 */ /* 0x000fe20000000000 */
[----:B------:R1:W-:Y:S02]  /*c2d0*/  @!P2 STG.E desc[UR10][R2.64+0x100], R9 ;  /* 0x000100090200a986 */ /* 0x0003e4000c10190a */
[-C--:B------:R-:W-:Y:S01]  /*c2e0*/  ISETP.GE.AND P2, PT, R11, R18.reuse, PT ;  /* 0x000000120b00720c */ /* 0x080fe20003f46270 */
[----:B------:R-:W-:Y:S01]  /*c2f0*/  @!P0 IMAD.MOV.U32 R11, RZ, RZ, R8 ;  /* 0x000000ffff0b8224 */ /* 0x000fe200078e0008 */
[----:B------:R2:W-:Y:S01]  /*c300*/  @!P1 STG.E desc[UR10][R2.64+0x1200], R15 ;  /* 0x0012000f02009986 */ /* 0x0005e2000c10190a */
[----:B------:R-:W-:Y:S01]  /*c310*/  @!P4 PRMT R22, R22, 0x8880, RZ ;  /* 0x000088801616c816 */ /* 0x000fe200000000ff */
[----:B0-----:R-:W-:Y:S01]  /*c320*/  @!P6 IMAD.MOV.U32 R7, RZ, RZ, R24 ;  /* 0x000000ffff07e224 */ /* 0x001fe200078e0018 */
[----:B------:R-:W-:Y:S01]  /*c330*/  @!P3 PRMT R8, R21, 0x8880, RZ ;  /* 0x000088801508b816 */ /* 0x000fe200000000ff */
[----:B------:R-:W-:Y:S01]  /*c340*/  VIADD R21, R6, 0x380 ;  /* 0x0000038006157836 */ /* 0x000fe20000000000 */
[----:B------:R0:W-:Y:S01]  /*c350*/  @!P0 STG.E desc[UR10][R2.64+0x380], R11 ;  /* 0x0003800b02008986 */ /* 0x0001e2000c10190a */
[----:B------:R-:W-:-:S02]  /*c360*/  ISETP.GE.AND P1, PT, R25, R18, PT ;  /* 0x000000121900720c */ /* 0x000fc40003f26270 */
[----:B-1----:R-:W-:Y:S01]  /*c370*/  @!P5 PRMT R9, R23, 0x8880, RZ ;  /* 0x000088801709d816 */ /* 0x002fe200000000ff */
[C---:B------:R-:W-:Y:S01]  /*c380*/  VIADD R23, R6.reuse, 0x2c0 ;  /* 0x000002c006177836 */ /* 0x040fe20000000000 */
[----:B------:R1:W-:Y:S01]  /*c390*/  @!P6 STG.E desc[UR10][R2.64+0x480], R7 ;  /* 0x000480070200e986 */ /* 0x0003e2000c10190a */
[-C--:B------:R-:W-:Y:S01]  /*c3a0*/  ISETP.GE.AND P0, PT, R27, R18.reuse, PT ;  /* 0x000000121b00720c */ /* 0x080fe20003f06270 */
[----:B--2---:R-:W-:Y:S01]  /*c3b0*/  @!P4 IMAD.MOV.U32 R15, RZ, RZ, R22 ;  /* 0x000000ffff0fc224 */ /* 0x004fe200078e0016 */
[----:B------:R-:W-:Y:S01]  /*c3c0*/  @!P2 PRMT R19, R19, 0x8880, RZ ;  /* 0x000088801313a816 */ /* 0x000fe200000000ff */
[----:B------:R2:W-:Y:S01]  /*c3d0*/  @!P5 STG.E desc[UR10][R2.64+0x500], R9 ;  /* 0x000500090200d986 */ /* 0x0005e2000c10190a */
[-C--:B------:R-:W-:Y:S01]  /*c3e0*/  ISETP.GE.AND P6, PT, R23, R18.reuse, PT ;  /* 0x000000121700720c */ /* 0x080fe20003fc6270 */
[C---:B------:R-:W-:Y:S02]  /*c3f0*/  VIADD R23, R6.reuse, 0x300 ;  /* 0x0000030006177836 */ /* 0x040fe40000000000 */
[----:B0-----:R-:W-:Y:S01]  /*c400*/  @!P3 IMAD.MOV.U32 R11, RZ, RZ, R8 ;  /* 0x000000ffff0bb224 */ /* 0x001fe200078e0008 */
[----:B------:R-:W-:Y:S01]  /*c410*/  @!P4 STG.E desc[UR10][R2.64+0x580], R15 ;  /* 0x0005800f0200c986 */ /* 0x000fe2000c10190a */
[----:B------:R-:W-:Y:S01]  /*c420*/  ISETP.GE.AND P4, PT, R21, R18, PT ;  /* 0x000000121500720c */ /* 0x000fe20003f86270 */
[----:B-1----:R-:W-:-:S02]  /*c430*/  VIADD R7, R6, 0x400 ;  /* 0x0000040006077836 */ /* 0x002fc40000000000 */
[----:B------:R0:W-:Y:S01]  /*c440*/  @!P3 STG.E desc[UR10][R2.64+0x680], R11 ;  /* 0x0006800b0200b986 */ /* 0x0001e2000c10190a */
[-C--:B------:R-:W-:Y:S02]  /*c450*/  ISETP.GE.AND P5, PT, R23, R18.reuse, PT ;  /* 0x000000121700720c */ /* 0x080fe40003fa6270 */
[----:B------:R-:W-:Y:S02]  /*c460*/  @!P1 PRMT R20, R20, 0x8880, RZ ;  /* 0x0000888014149816 */ /* 0x000fe400000000ff */
[-C--:B------:R-:W-:Y:S01]  /*c470*/  ISETP.GE.AND P3, PT, R7, R18.reuse, PT ;  /* 0x000000120700720c */ /* 0x080fe20003f66270 */
[----:B------:R-:W-:Y:S01]  /*c480*/  @!P2 IMAD.MOV.U32 R7, RZ, RZ, R19 ;  /* 0x000000ffff07a224 */ /* 0x000fe200078e0013 */
[----:B------:R-:W-:Y:S01]  /*c490*/  @!P0 PRMT R17, R17, 0x8880, RZ ;  /* 0x0000888011118816 */ /* 0x000fe200000000ff */
[----:B--2---:R-:W-:Y:S01]  /*c4a0*/  @!P1 IMAD.MOV.U32 R9, RZ, RZ, R20 ;  /* 0x000000ffff099224 */ /* 0x004fe200078e0014 */
[----:B------:R-:W-:Y:S02]  /*c4b0*/  @!P6 PRMT R6, R5, 0x8880, RZ ;  /* 0x000088800506e816 */ /* 0x000fe400000000ff */
[----:B------:R1:W-:Y:S01]  /*c4c0*/  @!P2 STG.E desc[UR10][R2.64+0x700], R7 ;  /* 0x000700070200a986 */ /* 0x0003e2000c10190a */
[----:B------:R-:W-:Y:S01]  /*c4d0*/  ISETP.GE.AND P2, PT, R13, R18, PT ;  /* 0x000000120d00720c */ /* 0x000fe20003f46270 */
[----:B------:R-:W-:Y:S01]  /*c4e0*/  @!P0 IMAD.MOV.U32 R5, RZ, RZ, R17 ;  /* 0x000000ffff058224 */ /* 0x000fe200078e0011 */
[----:B------:R-:W-:Y:S01]  /*c4f0*/  @!P4 PRMT R16, R16, 0x8880, RZ ;  /* 0x000088801010c816 */ /* 0x000fe200000000ff */
[----:B0-----:R-:W-:Y:S01]  /*c500*/  @!P6 IMAD.MOV.U32 R11, RZ, RZ, R6 ;  /* 0x000000ffff0be224 */ /* 0x001fe200078e0006 */
[----:B------:R-:W-:Y:S01]  /*c510*/  @!P5 PRMT R13, R4, 0x8880, RZ ;  /* 0x00008880040dd816 */ /* 0x000fe200000000ff */
[----:B------:R0:W-:Y:S01]  /*c520*/  @!P1 STG.E desc[UR10][R2.64+0x780], R9 ;  /* 0x0007800902009986 */ /* 0x0001e2000c10190a */
[----:B------:R-:W-:-:S03]  /*c530*/  @!P3 PRMT R15, R14, 0x8880, RZ ;  /* 0x000088800e0fb816 */ /* 0x000fc600000000ff */
[----:B------:R0:W-:Y:S01]  /*c540*/  @!P0 STG.E desc[UR10][R2.64+0x800], R5 ;  /* 0x0008000502008986 */ /* 0x0001e2000c10190a */
[----:B-1----:R-:W-:-:S03]  /*c550*/  @!P4 IMAD.MOV.U32 R7, RZ, RZ, R16 ;  /* 0x000000ffff07c224 */ /* 0x002fc600078e0010 */
[----:B------:R0:W-:Y:S04]  /*c560*/  @!P6 STG.E desc[UR10][R2.64+0xb00], R11 ;  /* 0x000b000b0200e986 */ /* 0x0001e8000c10190a */
[----:B------:R0:W-:Y:S04]  /*c570*/  @!P5 STG.E desc[UR10][R2.64+0xc00], R13 ;  /* 0x000c000d0200d986 */ /* 0x0001e8000c10190a */
[----:B------:R0:W-:Y:S04]  /*c580*/  @!P4 STG.E desc[UR10][R2.64+0xe00], R7 ;  /* 0x000e00070200c986 */ /* 0x0001e8000c10190a */
[----:B------:R0:W-:Y:S01]  /*c590*/  @!P3 STG.E desc[UR10][R2.64+0x1000], R15 ;  /* 0x0010000f0200b986 */ /* 0x0001e2000c10190a */
[----:B------:R-:W-:Y:S05]  /*c5a0*/  @P2 EXIT ;  /* 0x000000000000294d */ /* 0x000fea0003800000 */
[----:B0-----:R-:W-:-:S05]  /*c5b0*/  PRMT R5, R0, 0x8880, RZ ;  /* 0x0000888000057816 */ /* 0x001fca00000000ff */
[----:B------:R-:W-:Y:S01]  /*c5c0*/  STG.E desc[UR10][R2.64+0x1580], R5 ;  /* 0x0015800502007986 */ /* 0x000fe2000c10190a */
[----:B------:R-:W-:Y:S05]  /*c5d0*/  EXIT ;  /* 0x000000000000794d */ /* 0x000fea0003800000 */
.L_x_8:
[----:B------:R-:W-:Y:S01]  /*c5e0*/  BSSY B1, `(.L_x_54) ;  /* 0x0000006000017945 */ /* 0x000fe20003800000 */
[----:B------:R-:W-:Y:S01]  /*c5f0*/  PLOP3.LUT P0, PT, P0, PT, PT, 0x8, 0x80 ;  /* 0x000000000080781c */ /* 0x000fe2000070e170 */
[----:B------:R-:W-:-:S12]  /*c600*/  IMAD.MOV.U32 R61, RZ, RZ, -0x1 ;  /* 0xffffffffff3d7424 */ /* 0x000fd800078e00ff */
[----:B------:R-:W-:Y:S05]  /*c610*/  WARPSYNC.COLLECTIVE R61, `(.L_x_55) ;  /* 0x000000003d087348 */ /* 0x000fea0003c00000 */
[----:B------:R-:W-:Y:S01]  /*c620*/  VOTE.ANY P0, P0 ;  /* 0x0000000000ff7806 */ /* 0x000fe20000000100 */
[----:B------:R-:W-:-:S12]  /*c630*/  ENDCOLLECTIVE ;  /* 0x000000000000791b */ /* 0x000fd80003800000 */
.L_x_55:
[----:B------:R-:W-:Y:S05]  /*c640*/  BSYNC B1 ;  /* 0x0000000000017941 */ /* 0x000fea0003800000 */
.L_x_54:
[----:B------:R-:W-:Y:S05]  /*c650*/  BRA `(.L_x_56) ;  /* 0xffffff6400847947 */ /* 0x000fea000383ffff */
.L_x_12:
[----:B------:R-:W-:Y:S01]  /*c660*/  BSSY B1, `(.L_x_57) ;  /* 0x0000006000017945 */ /* 0x000fe20003800000 */
[----:B------:R-:W-:Y:S01]  /*c670*/  PLOP3.LUT P0, PT, P0, PT, PT, 0x8, 0x80 ;  /* 0x000000000080781c */ /* 0x000fe2000070e170 */
[----:B------:R-:W-:-:S12]  /*c680*/  IMAD.MOV.U32 R61, RZ, RZ, -0x1 ;  /* 0xffffffffff3d7424 */ /* 0x000fd800078e00ff */
[----:B------:R-:W-:Y:S05]  /*c690*/  WARPSYNC.COLLECTIVE R61, `(.L_x_58) ;  /* 0x000000003d087348 */ /* 0x000fea0003c00000 */
[----:B------:R-:W-:Y:S01]  /*c6a0*/  VOTE.ANY P0, P0 ;  /* 0x0000000000ff7806 */ /* 0x000fe20000000100 */
[----:B------:R-:W-:-:S12]  /*c6b0*/  ENDCOLLECTIVE ;  /* 0x000000000000791b */ /* 0x000fd80003800000 */
.L_x_58:
[----:B------:R-:W-:Y:S05]  /*c6c0*/  BSYNC B1 ;  /* 0x0000000000017941 */ /* 0x000fea0003800000 */
.L_x_57:
[----:B------:R-:W-:Y:S05]  /*c6d0*/  BRA `(.L_x_59) ;  /* 0xffffff64009c7947 */ /* 0x000fea000383ffff */
.L_x_14:
[----:B------:R-:W0:Y:S01]  /*c6e0*/  S2R R57, SR_GEMASK ;  /* 0x0000000000397919 */ /* 0x000e220000003c00 */
[----:B------:R-:W-:Y:S01]  /*c6f0*/  BSSY B1, `(.L_x_60) ;  /* 0x0000006000017945 */ /* 0x000fe20003800000 */
[----:B------:R-:W-:Y:S01]  /*c700*/  PLOP3.LUT P3, PT, P0, PT, PT, 0x8, 0x80 ;  /* 0x000000000080781c */ /* 0x000fe2000076e170 */
[----:B------:R-:W-:-:S12]  /*c710*/  IMAD.MOV.U32 R61, RZ, RZ, -0x1 ;  /* 0xffffffffff3d7424 */ /* 0x000fd800078e00ff */
[----:B0-----:R-:W-:Y:S05]  /*c720*/  WARPSYNC.COLLECTIVE R61, `(.L_x_61) ;  /* 0x000000003d087348 */ /* 0x001fea0003c00000 */
[----:B------:R-:W-:Y:S01]  /*c730*/  VOTE.ANY R61, PT, P3 ;  /* 0x00000000003d7806 */ /* 0x000fe200018e0100 */
[----:B0-----:R-:W-:Y:S06]  /*c740*/  ENDCOLLECTIVE ;  /* 0x000000000000791b */ /* 0x001fec0003800000 */
.L_x_61:
[----:B------:R-:W-:Y:S05]  /*c750*/  BSYNC B1 ;  /* 0x0000000000017941 */ /* 0x000fea0003800000 */
.L_x_60:
[----:B------:R-:W-:Y:S02]  /*c760*/  LOP3.LUT R61, R61, 0x80000000, R57, 0xec, !PT ;  /* 0x800000003d3d7812 */ /* 0x000fe400078eec39 */
[----:B------:R-:W-:Y:S02]  /*c770*/  LOP3.LUT R5, R58, 0xff, RZ, 0xc0, !PT ;  /* 0x000000ff3a057812 */ /* 0x000fe400078ec0ff */
[----:B------:R-:W-:Y:S01]  /*c780*/  LOP3.LUT R66, R66, 0xff, RZ, 0xc0, !PT ;  /* 0x000000ff42427812 */ /* 0x000fe200078ec0ff */
[----:B------:R-:W-:-:S05]  /*c790*/  VIADD R4, R61, 0xffffffff ;  /* 0xffffffff3d047836 */ /* 0x000fca0000000000 */
[----:B------:R-:W-:Y:S01]  /*c7a0*/  LOP3.LUT R60, R61, R4, RZ, 0xc, !PT ;  /* 0x000000043d3c7212 */ /* 0x000fe200078e0cff */
[----:B------:R-:W-:Y:S02]  /*c7b0*/  IMAD.MOV.U32 R4, RZ, RZ, R5 ;  /* 0x000000ffff047224 */ /* 0x000fe400078e0005 */
[----:B------:R-:W-:Y:S01]  /*c7c0*/  IMAD.MOV.U32 R5, RZ, RZ, 0x1 ;  /* 0x00000001ff057424 */ /* 0x000fe200078e00ff */
[----:B------:R0:W1:Y:S01]  /*c7d0*/  POPC R62, R60 ;  /* 0x0000003c003e7309 */ /* 0x0000620000000000 */
[----:B------:R-:W-:-:S07]  /*c7e0*/  IMAD.MOV.U32 R61, RZ, RZ, -0x1 ;  /* 0xffffffffff3d7424 */ /* 0x000fce00078e00ff */
[----:B01----:R-:W-:Y:S05]  /*c7f0*/  WARPSYNC.COLLECTIVE R61, `(.L_x_62) ;  /* 0x000000003d087348 */ /* 0x003fea0003c00000 */
[----:B-1----:R1:W2:Y:S02]  /*c800*/  SHFL.DOWN P3, R4, R4, R5, R62 ;  /* 0x0800000504047389 */ /* 0x0022a4000006003e */
[----:B012---:R-:W-:Y:S05]  /*c810*/  ENDCOLLECTIVE ;  /* 0x000000000000791b */ /* 0x007fea0003800000 */
.L_x_62:
[----:B------:R-:W-:-:S13]  /*c820*/  ISETP.GE.AND P1, PT, R9, R62, PT ;  /* 0x0000003e0900720c */ /* 0x000fda0003f26270 */
[----:B------:R-:W-:Y:S01]  /*c830*/  @!P1 PRMT R60, R58, 0x8880, RZ ;  /* 0x000088803a3c9816 */ /* 0x000fe200000000ff */
[----:B------:R-:W-:-:S04]  /*c840*/  IMAD.MOV.U32 R5, RZ, RZ, 0x2 ;  /* 0x00000002ff057424 */ /* 0x000fc800078e00ff */
[----:B------:R-:W-:Y:S02]  /*c850*/  @!P1 IMAD.MOV R60, RZ, RZ, -R60 ;  /* 0x000000ffff3c9224 */ /* 0x000fe400078e0a3c */
[----:B------:R-:W-:-:S05]  /*c860*/  IMAD.MOV.U32 R59, RZ, RZ, R4 ;  /* 0x000000ffff3b7224 */ /* 0x000fca00078e0004 */
[----:B------:R-:W-:-:S04]  /*c870*/  @!P1 PRMT R59, R59, 0x8880, RZ ;  /* 0x000088803b3b9816 */ /* 0x000fc800000000ff */
[----:B------:R-:W-:-:S04]  /*c880*/  @!P1 ISETP.NE.AND P0, PT, R59, R60, PT ;  /* 0x0000003c3b00920c */ /* 0x000fc80003f05270 */
[----:B------:R-:W-:-:S04]  /*c890*/  @!P1 SEL R59, RZ, 0x1, !P0 ;  /* 0x00000001ff3b9807 */ /* 0x000fc80004000000 */
[----:B------:R-:W-:Y:S01]  /*c8a0*/  @!P1 PRMT R58, R59, 0x7610, R58 ;  /* 0x000076103b3a9816 */ /* 0x000fe2000000003a */
[----:B------:R-:W-:-:S03]  /*c8b0*/  VIADD R59, R9, 0x2 ;  /* 0x00000002093b7836 */ /* 0x000fc60000000000 */
[----:B------:R-:W-:Y:S02]  /*c8c0*/  LOP3.LUT R64, R58, 0xffff, RZ, 0xc0, !PT ;  /* 0x0000ffff3a407812 */ /* 0x000fe400078ec0ff */
[----:B------:R-:W-:Y:S02]  /*c8d0*/  ISETP.GT.AND P1, PT, R59, R62, PT ;  /* 0x0000003e3b00720c */ /* 0x000fe40003f24270 */
[----:B------:R-:W-:-:S11]  /*c8e0*/  LOP3.LUT R4, R64, 0xff, RZ, 0xc0, !PT ;  /* 0x000000ff40047812 */ /* 0x000fd600078ec0ff */
[----:B------:R-:W-:Y:S05]  /*c8f0*/  WARPSYNC.COLLECTIVE R61, `(.L_x_63) ;  /* 0x000000003d087348 */ /* 0x000fea0003c00000 */
[----:B------:R0:W1:Y:S02]  /*c900*/  SHFL.DOWN P3, R4, R4, R5, R62 ;  /* 0x0800000504047389 */ /* 0x000064000006003e */
[----:B01----:R-:W-:Y:S05]  /*c910*/  ENDCOLLECTIVE ;  /* 0x000000000000791b */ /* 0x003fea0003800000 */
.L_x_63:
[----:B------:R-:W-:-:S05]  /*c920*/  @!P1 PRMT R64, R64, 0x8880, RZ ;  /* 0x0000888040409816 */ /* 0x000fca00000000ff */
[----:B------:R-:W-:Y:S02]  /*c930*/  @!P1 IMAD.MOV R65, RZ, RZ, -R64 ;  /* 0x000000ffff419224 */ /* 0x000fe400078e0a40 */
[----:B------:R-:W-:Y:S02]  /*c940*/  IMAD.MOV.U32 R5, RZ, RZ, 0x4 ;  /* 0x00000004ff057424 */ /* 0x000fe400078e00ff */
        /* <DEDUP_REMOVED lines=12> */
.L_x_64:
        /* <DEDUP_REMOVED lines=15> */
.L_x_65:
[----:B------:R-:W-:-:S05]  /*cb00*/  @!P1 PRMT R67, R67, 0x8880, RZ ;  /* 0x0000888043439816 */ /* 0x000fca00000000ff */
[----:B------:R-:W-:Y:S02]  /*cb10*/  @!P1 IMAD.MOV R68, RZ, RZ, -R67 ;  /* 0x000000ffff449224 */ /* 0x000fe400078e0a43 */
[----:B------:R-:W-:Y:S02]  /*cb20*/  IMAD.MOV.U32 R5, RZ, RZ, 0x10 ;  /* 0x00000010ff057424 */ /* 0x000fe400078e00ff */
[----:B------:R-:W-:-:S05]  /*cb30*/  IMAD.MOV.U32 R65, RZ, RZ, R4 ;  /* 0x000000ffff417224 */ /* 0x000fca00078e0004 */
[----:B------:R-:W-:-:S04]  /*cb40*/  @!P1 PRMT R65, R65, 0x8880, RZ ;  /* 0x0000888041419816 */ /* 0x000fc800000000ff */
[----:B------:R-:W-:-:S04]  /*cb50*/  @!P1 ISETP.NE.AND P0, PT, R65, R68, PT ;  /* 0x000000444100920c */ /* 0x000fc80003f05270 */
[----:B------:R-:W-:Y:S02]  /*cb60*/  @!P1 SEL R65, RZ, 0x1, !P0 ;  /* 0x00000001ff419807 */ /* 0x000fe40004000000 */
[----:B------:R-:W-:Y:S02]  /*cb70*/  ISETP.NE.AND P0, PT, R66, 0x65, PT ;  /* 0x000000654200780c */ /* 0x000fe40003f05270 */
[----:B------:R-:W-:Y:S01]  /*cb80*/  @!P1 PRMT R58, R65, 0x7610, R58 ;  /* 0x00007610413a9816 */ /* 0x000fe2000000003a */
[----:B------:R-:W-:-:S03]  /*cb90*/  VIADD R65, R9, 0x10 ;  /* 0x0000001009417836 */ /* 0x000fc60000000000 */
[----:B------:R-:W-:Y:S02]  /*cba0*/  LOP3.LUT R68, R58, 0xffff, RZ, 0xc0, !PT ;  /* 0x0000ffff3a447812 */ /* 0x000fe400078ec0ff */
[----:B------:R-:W-:Y:S02]  /*cbb0*/  ISETP.GT.AND P2, PT, R65, R62, PT ;  /* 0x0000003e4100720c */ /* 0x000fe40003f44270 */
[----:B------:R-:W-:-:S05]  /*cbc0*/  LOP3.LUT R61, R68, 0xff, RZ, 0xc0, !PT ;  /* 0x000000ff443d7812 */ /* 0x000fca00078ec0ff */
[----:B------:R-:W-:Y:S02]  /*cbd0*/  IMAD.MOV.U32 R4, RZ, RZ, R61 ;  /* 0x000000ffff047224 */ /* 0x000fe400078e003d */
[----:B------:R-:W-:-:S04]  /*cbe0*/  IMAD.MOV.U32 R61, RZ, RZ, -0x1 ;  /* 0xffffffffff3d7424 */ /* 0x000fc800078e00ff */
[----:B------:R-:W-:-:S07]  /*cbf0*/  @!P2 PRMT R66, R68, 0x8880, RZ ;  /* 0x000088804442a816 */ /* 0x000fce00000000ff */
[----:B------:R-:W-:Y:S05]  /*cc00*/  WARPSYNC.COLLECTIVE R61, `(.L_x_66) ;  /* 0x000000003d087348 */ /* 0x000fea0003c00000 */
[----:B------:R0:W1:Y:S02]  /*cc10*/  SHFL.DOWN P3, R4, R4, R5, R62 ;  /* 0x0800000504047389 */ /* 0x000064000006003e */
[----:B01----:R-:W-:Y:S05]  /*cc20*/  ENDCOLLECTIVE ;  /* 0x000000000000791b */ /* 0x003fea0003800000 */
.L_x_66:
[----:B------:R-:W-:Y:S05]  /*cc30*/  WARPSYNC.COLLECTIVE R61, `(.L_x_67) ;  /* 0x000000003d087348 */ /* 0x000fea0003c00000 */
[----:B------:R-:W-:Y:S01]  /*cc40*/  VOTE.ALL P0, P0 ;  /* 0x0000000000ff7806 */ /* 0x000fe20000000000 */
[----:B------:R-:W-:-:S12]  /*cc50*/  ENDCOLLECTIVE ;  /* 0x000000000000791b */ /* 0x000fd80003800000 */
.L_x_67:
[----:B------:R-:W-:Y:S02]  /*cc60*/  IMAD.MOV.U32 R67, RZ, RZ, R4 ;  /* 0x000000ffff437224 */ /* 0x000fe400078e0004 */
[----:B------:R-:W0:Y:S03]  /*cc70*/  LDC.64 R4, c[0x0][0x390] ;  /* 0x0000e400ff047b82 */ /* 0x000e260000000a00 */
[----:B------:R-:W-:Y:S01]  /*cc80*/  @!P2 PRMT R68, R67, 0x8880, RZ ;  /* 0x000088804344a816 */ /* 0x000fe200000000ff */
[----:B------:R-:W-:-:S04]  /*cc90*/  @!P2 IMAD.MOV R67, RZ, RZ, -R66 ;  /* 0x000000ffff43a224 */ /* 0x000fc800078e0a42 */
[----:B------:R-:W-:-:S05]  /*cca0*/  @!P2 IMAD.MOV.U32 R66, RZ, RZ, R68 ;  /* 0x000000ffff42a224 */ /* 0x000fca00078e0044 */
[----:B------:R-:W-:-:S04]  /*ccb0*/  @!P2 ISETP.NE.AND P1, PT, R66, R67, PT ;  /* 0x000000434200a20c */ /* 0x000fc80003f25270 */
[----:B------:R-:W-:-:S04]  /*ccc0*/  @!P2 SEL R67, RZ, 0x1, !P1 ;  /* 0x00000001ff43a807 */ /* 0x000fc80004800000 */
[----:B------:R-:W-:Y:S02]  /*ccd0*/  @!P2 PRMT R58, R67, 0x7610, R58 ;  /* 0x00007610433aa816 */ /* 0x000fe4000000003a */
[----:B0-----:R-:W-:-:S05]  /*cce0*/  IADD3 R66, P1, PT, R4, 0x80, RZ ;  /* 0x0000008004427810 */ /* 0x001fca0007f3e0ff */
[----:B------:R-:W-:Y:S01]  /*ccf0*/  IMAD.X R67, RZ, RZ, R5, P1 ;  /* 0x000000ffff437224 */ /* 0x000fe200008e0605 */
[----:B------:R-:W-:Y:S07]  /*cd00*/  BRA `(.L_x_68) ;  /* 0xffffff6400347947 */ /* 0x000fee000383ffff */
.L_x_16:
[----:B------:R-:W-:Y:S01]  /*cd10*/  BSSY B1, `(.L_x_69) ;  /* 0x0000006000017945 */ /* 0x000fe20003800000 */
[----:B------:R-:W-:Y:S01]  /*cd20*/  PLOP3.LUT P0, PT, P0, PT, PT, 0x8, 0x80 ;  /* 0x000000000080781c */ /* 0x000fe2000070e170 */
[----:B------:R-:W-:-:S12]  /*cd30*/  IMAD.MOV.U32 R61, RZ, RZ, -0x1 ;  /* 0xffffffffff3d7424 */ /* 0x000fd800078e00ff */
[----:B------:R-:W-:Y:S05]  /*cd40*/  WARPSYNC.COLLECTIVE R61, `(.L_x_70) ;  /* 0x000000003d087348 */ /* 0x000fea0003c00000 */
[----:B------:R-:W-:Y:S01]  /*cd50*/  VOTE.ANY P0, P0 ;  /* 0x0000000000ff7806 */ /* 0x000fe20000000100 */
[----:B------:R-:W-:-:S12]  /*cd60*/  ENDCOLLECTIVE ;  /* 0x000000000000791b */ /* 0x000fd80003800000 */
.L_x_70:
[----:B------:R-:W-:Y:S05]  /*cd70*/  BSYNC B1 ;  /* 0x0000000000017941 */ /* 0x000fea0003800000 */
.L_x_69:
[----:B------:R-:W-:Y:S05]  /*cd80*/  BRA `(.L_x_71) ;  /* 0xffffff6400407947 */ /* 0x000fea000383ffff */
.L_x_20:
[----:B------:R-:W-:Y:S01]  /*cd90*/  BSSY B1, `(.L_x_72) ;  /* 0x0000006000017945 */ /* 0x000fe20003800000 */
[----:B------:R-:W-:Y:S01]  /*cda0*/  PLOP3.LUT P0, PT, P0, PT, PT, 0x8, 0x80 ;  /* 0x000000000080781c */ /* 0x000fe2000070e170 */
[----:B------:R-:W-:-:S12]  /*cdb0*/  IMAD.MOV.U32 R61, RZ, RZ, -0x1 ;  /* 0xffffffffff3d7424 */ /* 0x000fd800078e00ff */
[----:B------:R-:W-:Y:S05]  /*cdc0*/  WARPSYNC.COLLECTIVE R61, `(.L_x_73) ;  /* 0x000000003d087348 */ /* 0x000fea0003c00000 */
[----:B------:R-:W-:Y:S01]  /*cdd0*/  VOTE.ANY P0, P0 ;  /* 0x0000000000ff7806 */ /* 0x000fe20000000100 */
[----:B------:R-:W-:-:S12]  /*cde0*/  ENDCOLLECTIVE ;  /* 0x000000000000791b */ /* 0x000fd80003800000 */
.L_x_73:
[----:B------:R-:W-:Y:S05]  /*cdf0*/  BSYNC B1 ;  /* 0x0000000000017941 */ /* 0x000fea0003800000 */
.L_x_72:
[----:B------:R-:W-:Y:S05]  /*ce00*/  BRA `(.L_x_74) ;  /* 0xffffff64005c7947 */ /* 0x000fea000383ffff */
.L_x_22:
[----:B------:R-:W-:Y:S01]  /*ce10*/  BSSY B1, `(.L_x_75) ;  /* 0x0000006000017945 */ /* 0x000fe20003800000 */
[----:B------:R-:W-:Y:S01]  /*ce20*/  PLOP3.LUT P3, PT, P0, PT, PT, 0x8, 0x80 ;  /* 0x000000000080781c */ /* 0x000fe2000076e170 */
[----:B------:R-:W-:-:S12]  /*ce30*/  IMAD.MOV.U32 R61, RZ, RZ, -0x1 ;  /* 0xffffffffff3d7424 */ /* 0x000fd800078e00ff */
[----:B------:R-:W-:Y:S05]  /*ce40*/  WARPSYNC.COLLECTIVE R61, `(.L_x_76) ;  /* 0x000000003d087348 */ /* 0x000fea0003c00000 */
[----:B------:R-:W-:Y:S01]  /*ce50*/  VOTE.ANY R61, PT, P3 ;  /* 0x00000000003d7806 */ /* 0x000fe200018e0100 */
[----:B------:R-:W-:Y:S06]  /*ce60*/  ENDCOLLECTIVE ;  /* 0x000000000000791b */ /* 0x000fec0003800000 */
.L_x_76:
[----:B------:R-:W-:Y:S05]  /*ce70*/  BSYNC B1 ;  /* 0x0000000000017941 */ /* 0x000fea0003800000 */
.L_x_75:
[----:B------:R-:W-:Y:S01]  /*ce80*/  LOP3.LUT R61, R61, 0x80000000, R57, 0xec, !PT ;  /* 0x800000003d3d7812 */ /* 0x000fe200078eec39 */
[----:B------:R-:W-:Y:S01]  /*ce90*/  VIADD R55, R55, 0xffffffe0 ;  /* 0xffffffe037377836 */ /* 0x000fe20000000000 */
[----:B------:R-:W-:Y:S02]  /*cea0*/  LOP3.LUT R5, R69, 0xff, RZ, 0xc0, !PT ;  /* 0x000000ff45057812 */ /* 0x000fe400078ec0ff */
[----:B------:R-:W-:Y:S01]  /*ceb0*/  LOP3.LUT R58, R58, 0xffff, RZ, 0xc0, !PT ;  /* 0x0000ffff3a3a7812 */ /* 0x000fe200078ec0ff */
[----:B------:R-:W-:Y:S01]  /*cec0*/  VIADD R4, R61, 0xffffffff ;  /* 0xffffffff3d047836 */ /* 0x000fe20000000000 */
[----:B------:R-:W-:-:S04]  /*ced0*/  LOP3.LUT R68, R68, 0xff, RZ, 0xc0, !PT ;  /* 0x000000ff44447812 */ /* 0x000fc800078ec0ff */
        /* <DEDUP_REMOVED lines=8> */
.L_x_77:
        /* <DEDUP_REMOVED lines=8> */
[----:B------:R-:W-:Y:S02]  /*cfe0*/  @!P1 PRMT R69, R70, 0x7610, R69 ;  /* 0x0000761046459816 */ /* 0x000fe40000000045 */
[----:B------:R-:W-:Y:S02]  /*cff0*/  ISETP.GT.AND P1, PT, R59, R62, PT ;  /* 0x0000003e3b00720c */ /* 0x000fe40003f24270 */
[----:B------:R-:W-:-:S04]  /*d000*/  LOP3.LUT R71, R69, 0xffff, RZ, 0xc0, !PT ;  /* 0x0000ffff45477812 */ /* 0x000fc800078ec0ff */
[----:B------:R-:W-:-:S07]  /*d010*/  LOP3.LUT R4, R71, 0xff, RZ, 0xc0, !PT ;  /* 0x000000ff47047812 */ /* 0x000fce00078ec0ff */
[----:B------:R-:W-:Y:S05]  /*d020*/  WARPSYNC.COLLECTIVE R61, `(.L_x_78) ;  /* 0x000000003d087348 */ /* 0x000fea0003c00000 */
[----:B------:R0:W1:Y:S02]  /*d030*/  SHFL.DOWN P3, R4, R4, R5, R62 ;  /* 0x0800000504047389 */ /* 0x000064000006003e */
[----:B01----:R-:W-:Y:S05]  /*d040*/  ENDCOLLECTIVE ;  /* 0x000000000000791b */ /* 0x003fea0003800000 */
.L_x_78:
[----:B------:R-:W-:-:S05]  /*d050*/  @!P1 PRMT R71, R71, 0x8880, RZ ;  /* 0x0000888047479816 */ /* 0x000fca00000000ff */
[----:B------:R-:W-:Y:S02]  /*d060*/  @!P1 IMAD.MOV R71, RZ, RZ, -R71 ;  /* 0x000000ffff479224 */ /* 0x000fe400078e0a47 */
[----:B------:R-:W-:Y:S02]  /*d070*/  IMAD.MOV.U32 R5, RZ, RZ, 0x4 ;  /* 0x00000004ff057424 */ /* 0x000fe400078e00ff */
        /* <DEDUP_REMOVED lines=11> */
.L_x_79:
        /* <DEDUP_REMOVED lines=14> */
.L_x_80:
        /* <DEDUP_REMOVED lines=14> */
.L_x_81:
[----:B------:R-:W-:-:S05]  /*d2f0*/  @!P1 PRMT R71, R71, 0x8880, RZ ;  /* 0x0000888047479816 */ /* 0x000fca00000000ff */
[----:B------:R-:W-:Y:S02]  /*d300*/  @!P1 IMAD.MOV R71, RZ, RZ, -R71 ;  /* 0x000000ffff479224 */ /* 0x000fe400078e0a47 */
[----:B------:R-:W-:Y:S01]  /*d310*/  IMAD.MOV.U32 R70, RZ, RZ, R4 ;  /* 0x000000ffff467224 */ /* 0x000fe200078e0004 */
[----:B------:R-:W-:-:S04]  /*d320*/  PRMT R4, R58, 0x8880, RZ ;  /* 0x000088803a047816 */ /* 0x000fc800000000ff */
[----:B------:R-:W-:Y:S01]  /*d330*/  @!P1 PRMT R70, R70, 0x8880, RZ ;  /* 0x0000888046469816 */ /* 0x000fe200000000ff */
[----:B------:R-:W-:-:S03]  /*d340*/  IMAD.MOV R5, RZ, RZ, -R4 ;  /* 0x000000ffff057224 */ /* 0x000fc600078e0a04 */
[----:B------:R-:W-:-:S04]  /*d350*/  @!P1 ISETP.NE.AND P0, PT, R70, R71, PT ;  /* 0x000000474600920c */ /* 0x000fc80003f05270 */
[----:B------:R-:W-:Y:S02]  /*d360*/  @!P1 SEL R70, RZ, 0x1, !P0 ;  /* 0x00000001ff469807 */ /* 0x000fe40004000000 */
[----:B------:R-:W-:Y:S02]  /*d370*/  ISETP.NE.AND P0, PT, R68, 0x65, PT ;  /* 0x000000654400780c */ /* 0x000fe40003f05270 */
[----:B------:R-:W-:-:S04]  /*d380*/  @!P1 PRMT R69, R70, 0x7610, R69 ;  /* 0x0000761046459816 */ /* 0x000fc80000000045 */
[----:B------:R-:W-:-:S04]  /*d390*/  LOP3.LUT R69, R69, 0xffff, RZ, 0xc0, !PT ;  /* 0x0000ffff45457812 */ /* 0x000fc800078ec0ff */
[----:B------:R-:W-:-:S07]  /*d3a0*/  PRMT R69, R69, 0x8880, RZ ;  /* 0x0000888045457816 */ /* 0x000fce00000000ff */
[----:B------:R-:W-:Y:S05]  /*d3b0*/  WARPSYNC.COLLECTIVE R61, `(.L_x_82) ;  /* 0x000000003d087348 */ /* 0x000fea0003c00000 */
[----:B------:R-:W-:Y:S01]  /*d3c0*/  VOTE.ALL P0, P0 ;  /* 0x0000000000ff7806 */ /* 0x000fe20000000000 */
[----:B------:R-:W-:-:S12]  /*d3d0*/  ENDCOLLECTIVE ;  /* 0x000000000000791b */ /* 0x000fd80003800000 */
.L_x_82:
[----:B------:R-:W-:-:S05]  /*d3e0*/  IMAD.MOV.U32 R4, RZ, RZ, R69 ;  /* 0x000000ffff047224 */ /* 0x000fca00078e0045 */
[----:B------:R-:W-:-:S04]  /*d3f0*/  ISETP.NE.AND P1, PT, R4, R5, PT ;  /* 0x000000050400720c */ /* 0x000fc80003f25270 */
[----:B------:R-:W-:Y:S01]  /*d400*/  SEL R58, RZ, 0x1, !P1 ;  /* 0x00000001ff3a7807 */ /* 0x000fe20004800000 */
[----:B------:R-:W-:Y:S08]  /*d410*/  BRA `(.L_x_83) ;  /* 0xffffff6000fc7947 */ /* 0x000ff0000383ffff */
.L_x_34:
[----:B------:R-:W-:Y:S01]  /*d420*/  BSSY B0, `(.L_x_84) ;  /* 0x0000006000007945 */ /* 0x000fe20003800000 */
[----:B------:R-:W-:Y:S01]  /*d430*/  PLOP3.LUT P0, PT, P0, PT, PT, 0x8, 0x80 ;  /* 0x000000000080781c */ /* 0x000fe2000070e170 */
[----:B------:R-:W-:-:S12]  /*d440*/  IMAD.MOV.U32 R61, RZ, RZ, -0x1 ;  /* 0xffffffffff3d7424 */ /* 0x000fd800078e00ff */
[----:B------:R-:W-:Y:S05]  /*d450*/  WARPSYNC.COLLECTIVE R61, `(.L_x_85) ;  /* 0x000000003d087348 */ /* 0x000fea0003c00000 */
[----:B------:R-:W-:Y:S01]  /*d460*/  VOTE.ANY P0, P0 ;  /* 0x0000000000ff7806 */ /* 0x000fe20000000100 */
[----:B------:R-:W-:-:S12]  /*d470*/  ENDCOLLECTIVE ;  /* 0x000000000000791b */ /* 0x000fd80003800000 */
.L_x_85:
[----:B------:R-:W-:Y:S05]  /*d480*/  BSYNC B0 ;  /* 0x0000000000007941 */ /* 0x000fea0003800000 */
.L_x_84:
[----:B------:R-:W-:Y:S05]  /*d490*/  BRA `(.L_x_86) ;  /* 0xffffffb800587947 */ /* 0x000fea000383ffff */
.L_x_38:
[----:B------:R-:W-:Y:S01]  /*d4a0*/  BSSY B0, `(.L_x_87) ;  /* 0x0000006000007945 */ /* 0x000fe20003800000 */
[----:B------:R-:W-:Y:S01]  /*d4b0*/  PLOP3.LUT P0, PT, P0, PT, PT, 0x8, 0x80 ;  /* 0x000000000080781c */ /* 0x000fe2000070e170 */
[----:B------:R-:W-:-:S12]  /*d4c0*/  IMAD.MOV.U32 R61, RZ, RZ, -0x1 ;  /* 0xffffffffff3d7424 */ /* 0x000fd800078e00ff */
[----:B------:R-:W-:Y:S05]  /*d4d0*/  WARPSYNC.COLLECTIVE R61, `(.L_x_88) ;  /* 0x000000003d087348 */ /* 0x000fea0003c00000 */
[----:B------:R-:W-:Y:S01]  /*d4e0*/  VOTE.ANY P0, P0 ;  /* 0x0000000000ff7806 */ /* 0x000fe20000000100 */
[----:B------:R-:W-:-:S12]  /*d4f0*/  ENDCOLLECTIVE ;  /* 0x000000000000791b */ /* 0x000fd80003800000 */
.L_x_88:
[----:B------:R-:W-:Y:S05]  /*d500*/  BSYNC B0 ;  /* 0x0000000000007941 */ /* 0x000fea0003800000 */
.L_x_87:
[----:B------:R-:W-:Y:S05]  /*d510*/  BRA `(.L_x_89) ;  /* 0xffffffb800707947 */ /* 0x000fea000383ffff */
.L_x_40:
[----:B------:R-:W0:Y:S01]  /*d520*/  S2R R64, SR_GEMASK ;  /* 0x0000000000407919 */ /* 0x000e220000003c00 */
[----:B------:R-:W-:Y:S01]  /*d530*/  BSSY B0, `(.L_x_90) ;  /* 0x0000006000007945 */ /* 0x000fe20003800000 */
[----:B------:R-:W-:Y:S01]  /*d540*/  PLOP3.LUT P3, PT, P0, PT, PT, 0x8, 0x80 ;  /* 0x000000000080781c */ /* 0x000fe2000076e170 */
[----:B------:R-:W-:-:S12]  /*d550*/  IMAD.MOV.U32 R61, RZ, RZ, -0x1 ;  /* 0xffffffffff3d7424 */ /* 0x000fd800078e00ff */
[----:B0-----:R-:W-:Y:S05]  /*d560*/  WARPSYNC.COLLECTIVE R61, `(.L_x_91) ;  /* 0x000000003d087348 */ /* 0x001fea0003c00000 */
[----:B------:R-:W-:Y:S01]  /*d570*/  VOTE.ANY R61, PT, P3 ;  /* 0x00000000003d7806 */ /* 0x000fe200018e0100 */
[----:B0-----:R-:W-:Y:S06]  /*d580*/  ENDCOLLECTIVE ;  /* 0x000000000000791b */ /* 0x001fec0003800000 */
.L_x_91:
[----:B------:R-:W-:Y:S05]  /*d590*/  BSYNC B0 ;  /* 0x0000000000007941 */ /* 0x000fea0003800000 */
.L_x_90:
[----:B------:R-:W-:Y:S02]  /*d5a0*/  LOP3.LUT R61, R61, 0x80000000, R64, 0xec, !PT ;  /* 0x800000003d3d7812 */ /* 0x000fe400078eec40 */
[----:B------:R-:W-:-:S03]  /*d5b0*/  LOP3.LUT R5, R65, 0xff, RZ, 0xc0, !PT ;  /* 0x000000ff41057812 */ /* 0x000fc600078ec0ff */
        /* <DEDUP_REMOVED lines=9> */
.L_x_92:
[----:B------:R-:W-:-:S05]  /*d650*/  VIADD R5, R14, 0x2 ;  /* 0x000000020e057836 */ /* 0x000fca0000000000 */
[-C--:B------:R-:W-:Y:S01]  /*d660*/  ISETP.GT.AND P4, PT, R5, R62.reuse, PT ;  /* 0x0000003e0500720c */ /* 0x080fe20003f84270 */
[----:B------:R-:W-:Y:S01]  /*d670*/  IMAD.MOV.U32 R5, RZ, RZ, 0x2 ;  /* 0x00000002ff057424 */ /* 0x000fe200078e00ff */
[----:B------:R-:W-:Y:S01]  /*d680*/  ISETP.GE.AND P3, PT, R14, R62, PT ;  /* 0x0000003e0e00720c */ /* 0x000fe20003f66270 */
[----:B------:R-:W-:-:S12]  /*d690*/  IMAD.MOV.U32 R67, RZ, RZ, R4 ;  /* 0x000000ffff437224 */ /* 0x000fd800078e0004 */
[----:B------:R-:W-:Y:S02]  /*d6a0*/  @!P3 PRMT R68, R65, 0x8880, RZ ;  /* 0x000088804144b816 */ /* 0x000fe400000000ff */
[----:B------:R-:W-:-:S03]  /*d6b0*/  @!P3 PRMT R67, R67, 0x8880, RZ ;  /* 0x000088804343b816 */ /* 0x000fc600000000ff */
[----:B------:R-:W-:-:S05]  /*d6c0*/  @!P3 IMAD.MOV R68, RZ, RZ, -R68 ;  /* 0x000000ffff44b224 */ /* 0x000fca00078e0a44 */
[----:B------:R-:W-:-:S04]  /*d6d0*/  @!P3 ISETP.NE.AND P0, PT, R67, R68, PT ;  /* 0x000000444300b20c */ /* 0x000fc80003f05270 */
[----:B------:R-:W-:-:S04]  /*d6e0*/  @!P3 SEL R67, RZ, 0x1, !P0 ;  /* 0x00000001ff43b807 */ /* 0x000fc80004000000 */
[----:B------:R-:W-:-:S04]  /*d6f0*/  @!P3 PRMT R65, R67, 0x7610, R65 ;  /* 0x000076104341b816 */ /* 0x000fc80000000041 */
[----:B------:R-:W-:-:S04]  /*d700*/  LOP3.LUT R67, R65, 0xffff, RZ, 0xc0, !PT ;  /* 0x0000ffff41437812 */ /* 0x000fc800078ec0ff */
[C---:B------:R-:W-:Y:S02]  /*d710*/  LOP3.LUT R4, R67.reuse, 0xff, RZ, 0xc0, !PT ;  /* 0x000000ff43047812 */ /* 0x040fe400078ec0ff */
[----:B------:R-:W-:-:S07]  /*d720*/  @!P4 PRMT R67, R67, 0x8880, RZ ;  /* 0x000088804343c816 */ /* 0x000fce00000000ff */
[----:B------:R-:W-:Y:S05]  /*d730*/  WARPSYNC.COLLECTIVE R61, `(.L_x_93) ;  /* 0x000000003d087348 */ /* 0x000fea0003c00000 */
[----:B------:R0:W1:Y:S02]  /*d740*/  SHFL.DOWN P3, R4, R4, R5, R62 ;  /* 0x0800000504047389 */ /* 0x000064000006003e */
[----:B01----:R-:W-:Y:S05]  /*d750*/  ENDCOLLECTIVE ;  /* 0x000000000000791b */ /* 0x003fea0003800000 */
.L_x_93:
[----:B------:R-:W-:Y:S02]  /*d760*/  IMAD.MOV.U32 R5, RZ, RZ, 0x4 ;  /* 0x00000004ff057424 */ /* 0x000fe400078e00ff */
[----:B------:R-:W-:-:S05]  /*d770*/  IMAD.MOV.U32 R68, RZ, RZ, R4 ;  /* 0x000000ffff447224 */ /* 0x000fca00078e0004 */
[----:B------:R-:W-:Y:S01]  /*d780*/  @!P4 PRMT R69, R68, 0x8880, RZ ;  /* 0x000088804445c816 */ /* 0x000fe200000000ff */
[----:B------:R-:W-:-:S04]  /*d790*/  @!P4 IMAD.MOV R68, RZ, RZ, -R67 ;  /* 0x000000ffff44c224 */ /* 0x000fc800078e0a43 */
[----:B------:R-:W-:Y:S02]  /*d7a0*/  @!P4 IMAD.MOV.U32 R67, RZ, RZ, R69 ;  /* 0x000000ffff43c224 */ /* 0x000fe400078e0045 */
[----:B------:R-:W-:-:S03]  /*d7b0*/  VIADD R69, R14, 0x4 ;  /* 0x000000040e457836 */ /* 0x000fc60000000000 */
[----:B------:R-:W-:-:S04]  /*d7c0*/  @!P4 ISETP.NE.AND P0, PT, R67, R68, PT ;  /* 0x000000444300c20c */ /* 0x000fc80003f05270 */
[----:B------:R-:W-:-:S04]  /*d7d0*/  @!P4 SEL R67, RZ, 0x1, !P0 ;  /* 0x00000001ff43c807 */ /* 0x000fc80004000000 */
[----:B------:R-:W-:-:S04]  /*d7e0*/  @!P4 PRMT R65, R67, 0x7610, R65 ;  /* 0x000076104341c816 */ /* 0x000fc80000000041 */
[----:B------:R-:W-:-:S04]  /*d7f0*/  LOP3.LUT R68, R65, 0xffff, RZ, 0xc0, !PT ;  /* 0x0000ffff41447812 */ /* 0x000fc800078ec0ff */
[----:B------:R-:W-:-:S07]  /*d800*/  LOP3.LUT R4, R68, 0xff, RZ, 0xc0, !PT ;  /* 0x000000ff44047812 */ /* 0x000fce00078ec0ff */
[----:B------:R-:W-:Y:S05]  /*d810*/  WARPSYNC.COLLECTIVE R61, `(.L_x_94) ;  /* 0x000000003d087348 */ /* 0x000fea0003c00000 */
[----:B------:R0:W1:Y:S02]  /*d820*/  SHFL.DOWN P3, R4, R4, R5, R62 ;  /* 0x0800000504047389 */ /* 0x000064000006003e */
[----:B01----:R-:W-:Y:S05]  /*d830*/  ENDCOLLECTIVE ;  /* 0x000000000000791b */ /* 0x003fea0003800000 */
.L_x_94:
[----:B------:R-:W-:Y:S01]  /*d840*/  IMAD.MOV.U32 R5, RZ, RZ, 0x8 ;  /* 0x00000008ff057424 */ /* 0x000fe200078e00ff */
[----:B------:R-:W-:Y:S01]  /*d850*/  ISETP.GT.AND P3, PT, R69, R62, PT ;  /* 0x0000003e4500720c */ /* 0x000fe20003f64270 */
[----:B------:R-:W-:Y:S02]  /*d860*/  IMAD.MOV.U32 R67, RZ, RZ, R4 ;  /* 0x000000ffff437224 */ /* 0x000fe400078e0004 */
[----:B------:R-:W-:-:S10]  /*d870*/  VIADD R69, R14, 0x8 ;  /* 0x000000080e457836 */ /* 0x000fd40000000000 */
[----:B------:R-:W-:Y:S02]  /*d880*/  @!P3 PRMT R68, R68, 0x8880, RZ ;  /* 0x000088804444b816 */ /* 0x000fe400000000ff */
[----:B------:R-:W-:-:S03]  /*d890*/  @!P3 PRMT R67, R67, 0x8880, RZ ;  /* 0x000088804343b816 */ /* 0x000fc600000000ff */
[----:B------:R-:W-:-:S05]  /*d8a0*/  @!P3 IMAD.MOV R68, RZ, RZ, -R68 ;  /* 0x000000ffff44b224 */ /* 0x000fca00078e0a44 */
        /* <DEDUP_REMOVED lines=8> */
.L_x_95:
        /* <DEDUP_REMOVED lines=8> */
[----:B------:R-:W-:Y:S02]  /*d9b0*/  @!P3 SEL R67, RZ, 0x1, !P0 ;  /* 0x00000001ff43b807 */ /* 0x000fe40004000000 */
[----:B------:R-:W-:Y:S02]  /*d9c0*/  ISETP.GT.AND P0, PT, R69, R62, PT ;  /* 0x0000003e4500720c */ /* 0x000fe40003f04270 */
[----:B------:R-:W-:-:S04]  /*d9d0*/  @!P3 PRMT R65, R67, 0x7610, R65 ;  /* 0x000076104341b816 */ /* 0x000fc80000000041 */
[----:B------:R-:W-:-:S04]  /*d9e0*/  LOP3.LUT R68, R65, 0xffff, RZ, 0xc0, !PT ;  /* 0x0000ffff41447812 */ /* 0x000fc800078ec0ff */
[----:B------:R-:W-:-:S03]  /*d9f0*/  LOP3.LUT R61, R68, 0xff, RZ, 0xc0, !PT ;  /* 0x000000ff443d7812 */ /* 0x000fc600078ec0ff */
[----:B------:R-:W-:Y:S02]  /*da00*/  @!P0 PRMT R68, R68, 0x8880, RZ ;  /* 0x0000888044448816 */ /* 0x000fe400000000ff */
[----:B------:R-:W-:Y:S02]  /*da10*/  IMAD.MOV.U32 R4, RZ, RZ, R61 ;  /* 0x000000ffff047224 */ /* 0x000fe400078e003d */
[----:B------:R-:W-:Y:S02]  /*da20*/  IMAD.MOV.U32 R61, RZ, RZ, -0x1 ;  /* 0xffffffffff3d7424 */ /* 0x000fe400078e00ff */
[----:B------:R-:W-:-:S07]  /*da30*/  @!P0 IMAD.MOV R68, RZ, RZ, -R68 ;  /* 0x000000ffff448224 */ /* 0x000fce00078e0a44 */
[----:B------:R-:W-:Y:S05]  /*da40*/  WARPSYNC.COLLECTIVE R61, `(.L_x_96) ;  /* 0x000000003d087348 */ /* 0x000fea0003c00000 */
[----:B------:R0:W1:Y:S02]  /*da50*/  SHFL.DOWN P3, R4, R4, R5, R62 ;  /* 0x0800000504047389 */ /* 0x000064000006003e */
[----:B01----:R-:W-:Y:S05]  /*da60*/  ENDCOLLECTIVE ;  /* 0x000000000000791b */ /* 0x003fea0003800000 */
.L_x_96:
[----:B------:R-:W0:Y:S01]  /*da70*/  S2UR UR5, SR_CTAID.X ;  /* 0x00000000000579c3 */ /* 0x000e220000002500 */
[----:B------:R-:W-:-:S07]  /*da80*/  IMAD.MOV.U32 R67, RZ, RZ, R4 ;  /* 0x000000ffff437224 */ /* 0x000fce00078e0004 */
[----:B------:R-:W0:Y:S01]  /*da90*/  LDC R4, c[0x0][0x398] ;  /* 0x0000e600ff047b82 */ /* 0x000e220000000800 */
[----:B------:R-:W-:-:S04]  /*daa0*/  @!P0 PRMT R67, R67, 0x8880, RZ ;  /* 0x0000888043438816 */ /* 0x000fc800000000ff */
[----:B------:R-:W-:-:S04]  /*dab0*/  @!P0 ISETP.NE.AND P3, PT, R67, R68, PT ;  /* 0x000000444300820c */ /* 0x000fc80003f65270 */
[----:B------:R-:W-:-:S04]  /*dac0*/  @!P0 SEL R67, RZ, 0x1, !P3 ;  /* 0x00000001ff438807 */ /* 0x000fc80005800000 */
[----:B------:R-:W-:Y:S02]  /*dad0*/  @!P0 PRMT R65, R67, 0x7610, R65 ;  /* 0x0000761043418816 */ /* 0x000fe40000000041 */
[----:B------:R-:W-:Y:S02]  /*dae0*/  LOP3.LUT R67, RZ, R0, RZ, 0x33, !PT ;  /* 0x00000000ff437212 */ /* 0x000fe400078e33ff */
[----:B------:R-:W-:Y:S02]  /*daf0*/  ISETP.NE.AND P0, PT, R66, 0x65, PT ;  /* 0x000000654200780c */ /* 0x000fe40003f05270 */
[----:B0-----:R-:W-:Y:S02]  /*db00*/  IADD3 R67, PT, PT, R67, UR5, R4 ;  /* 0x0000000543437c10 */ /* 0x001fe4000fffe004 */
[----:B------:R-:W0:Y:S09]  /*db10*/  LDC.64 R4, c[0x0][0x390] ;  /* 0x0000e400ff047b82 */ /* 0x000e320000000a00 */
[----:B0-----:R-:W-:Y:S05]  /*db20*/  WARPSYNC.COLLECTIVE R61, `(.L_x_97) ;  /* 0x000000003d087348 */ /* 0x001fea0003c00000 */
[----:B------:R-:W-:Y:S01]  /*db30*/  VOTE.ALL P0, P0 ;  /* 0x0000000000ff7806 */ /* 0x000fe20000000000 */
[----:B0-----:R-:W-:-:S12]  /*db40*/  ENDCOLLECTIVE ;  /* 0x000000000000791b */ /* 0x001fd80003800000 */
.L_x_97:
[----:B------:R-:W-:-:S05]  /*db50*/  IADD3 R66, P3, PT, R4, 0x80, RZ ;  /* 0x0000008004427810 */ /* 0x000fca0007f7e0ff */
[----:B------:R-:W-:Y:S01]  /*db60*/  IMAD.X R69, RZ, RZ, R5, P3 ;  /* 0x000000ffff457224 */ /* 0x000fe200018e0605 */
[----:B------:R-:W-:Y:S07]  /*db70*/  BRA `(.L_x_98) ;  /* 0xffffffb800087947 */ /* 0x000fee000383ffff */
.L_x_42:
[----:B------:R-:W-:Y:S01]  /*db80*/  BSSY B0, `(.L_x_99) ;  /* 0x0000006000007945 */ /* 0x000fe20003800000 */
[----:B------:R-:W-:Y:S01]  /*db90*/  PLOP3.LUT P0, PT, P0, PT, PT, 0x8, 0x80 ;  /* 0x000000000080781c */ /* 0x000fe2000070e170 */
[----:B------:R-:W-:-:S12]  /*dba0*/  IMAD.MOV.U32 R61, RZ, RZ, -0x1 ;  /* 0xffffffffff3d7424 */ /* 0x000fd800078e00ff */
[----:B------:R-:W-:Y:S05]  /*dbb0*/  WARPSYNC.COLLECTIVE R61, `(.L_x_100) ;  /* 0x000000003d087348 */ /* 0x000fea0003c00000 */
[----:B------:R-:W-:Y:S01]  /*dbc0*/  VOTE.ANY P0, P0 ;  /* 0x0000000000ff7806 */ /* 0x000fe20000000100 */
[----:B------:R-:W-:-:S12]  /*dbd0*/  ENDCOLLECTIVE ;  /* 0x000000000000791b */ /* 0x000fd80003800000 */
.L_x_100:
[----:B------:R-:W-:Y:S05]  /*dbe0*/  BSYNC B0 ;  /* 0x0000000000007941 */ /* 0x000fea0003800000 */
.L_x_99:
[----:B------:R-:W-:Y:S05]  /*dbf0*/  BRA `(.L_x_101) ;  /* 0xffffffb800147947 */ /* 0x000fea000383ffff */
.L_x_46:
[----:B------:R-:W-:Y:S01]  /*dc00*/  BSSY B0, `(.L_x_102) ;  /* 0x0000006000007945 */ /* 0x000fe20003800000 */
[----:B------:R-:W-:Y:S01]  /*dc10*/  PLOP3.LUT P0, PT, P0, PT, PT, 0x8, 0x80 ;  /* 0x000000000080781c */ /* 0x000fe2000070e170 */
[----:B------:R-:W-:-:S12]  /*dc20*/  IMAD.MOV.U32 R61, RZ, RZ, -0x1 ;  /* 0xffffffffff3d7424 */ /* 0x000fd800078e00ff */
[----:B------:R-:W-:Y:S05]  /*dc30*/  WARPSYNC.COLLECTIVE R61, `(.L_x_103) ;  /* 0x000000003d087348 */ /* 0x000fea0003c00000 */
[----:B------:R-:W-:Y:S01]  /*dc40*/  VOTE.ANY P0, P0 ;  /* 0x0000000000ff7806 */ /* 0x000fe20000000100 */
[----:B------:R-:W-:-:S12]  /*dc50*/  ENDCOLLECTIVE ;  /* 0x000000000000791b */ /* 0x000fd80003800000 */
.L_x_103:
[----:B------:R-:W-:Y:S05]  /*dc60*/  BSYNC B0 ;  /* 0x0000000000007941 */ /* 0x000fea0003800000 */
.L_x_102:
[----:B------:R-:W-:Y:S05]  /*dc70*/  BRA `(.L_x_104) ;  /* 0xffffffb8002c7947 */ /* 0x000fea000383ffff */
.L_x_48:
[----:B------:R-:W-:Y:S01]  /*dc80*/  BSSY B0, `(.L_x_105) ;  /* 0x0000007000007945 */ /* 0x000fe20003800000 */
[----:B------:R-:W-:Y:S01]  /*dc90*/  ISETP.NE.AND P0, PT, R4, 0x65, PT ;  /* 0x000000650400780c */ /* 0x000fe20003f05270 */
[----:B------:R-:W-:Y:S01]  /*dca0*/  IMAD.MOV.U32 R61, RZ, RZ, -0x1 ;  /* 0xffffffffff3d7424 */ /* 0x000fe200078e00ff */
[----:B------:R-:W-:-:S13]  /*dcb0*/  PLOP3.LUT P3, PT, P3, PT, PT, 0x8, 0x80 ;  /* 0x000000000080781c */ /* 0x000fda0001f6e170 */
[----:B------:R-:W-:Y:S05]  /*dcc0*/  WARPSYNC.COLLECTIVE R61, `(.L_x_106) ;  /* 0x000000003d087348 */ /* 0x000fea0003c00000 */
[----:B------:R-:W-:Y:S01]  /*dcd0*/  VOTE.ANY R61, PT, P3 ;  /* 0x00000000003d7806 */ /* 0x000fe200018e0100 */
[----:B------:R-:W-:Y:S06]  /*dce0*/  ENDCOLLECTIVE ;  /* 0x000000000000791b */ /* 0x000fec0003800000 */
.L_x_106:
[----:B------:R-:W-:Y:S05]  /*dcf0*/  BSYNC B0 ;  /* 0x0000000000007941 */ /* 0x000fea0003800000 */
.L_x_105:
[----:B------:R-:W-:Y:S01]  /*dd00*/  LOP3.LUT R61, R61, 0x80000000, R64, 0xec, !PT ;  /* 0x800000003d3d7812 */ /* 0x000fe200078eec40 */
[----:B------:R-:W-:Y:S01]  /*dd10*/  VIADD R73, R14, 0x10 ;  /* 0x000000100e497836 */ /* 0x000fe20000000000 */
[----:B------:R-:W-:Y:S01]  /*dd20*/  LOP3.LUT R5, R68, 0xff, RZ, 0xc0, !PT ;  /* 0x000000ff44057812 */ /* 0x000fe200078ec0ff */
[----:B------:R-:W-:Y:S01]  /*dd30*/  VIADD R67, R67, 0xffffffe0 ;  /* 0xffffffe043437836 */ /* 0x000fe20000000000 */
        /* <DEDUP_REMOVED lines=10> */
.L_x_107:
[----:B------:R-:W-:-:S13]  /*dde0*/  ISETP.GE.AND P4, PT, R14, R62, PT ;  /* 0x0000003e0e00720c */ /* 0x000fda0003f86270 */
[----:B------:R-:W-:Y:S01]  /*ddf0*/  @!P4 PRMT R71, R68, 0x8880, RZ ;  /* 0x000088804447c816 */ /* 0x000fe200000000ff */
[----:B------:R-:W-:-:S04]  /*de00*/  VIADD R5, R14, 0x2 ;  /* 0x000000020e057836 */ /* 0x000fc80000000000 */
[----:B------:R-:W-:Y:S02]  /*de10*/  @!P4 IMAD.MOV R71, RZ, RZ, -R71 ;  /* 0x000000ffff47c224 */ /* 0x000fe400078e0a47 */
[----:B------:R-:W-:-:S05]  /*de20*/  IMAD.MOV.U32 R70, RZ, RZ, R4 ;  /* 0x000000ffff467224 */ /* 0x000fca00078e0004 */
[----:B------:R-:W-:-:S04]  /*de30*/  @!P4 PRMT R70, R70, 0x8880, RZ ;  /* 0x000088804646c816 */ /* 0x000fc800000000ff */
[----:B------:R-:W-:-:S04]  /*de40*/  @!P4 ISETP.NE.AND P3, PT, R70, R71, PT ;  /* 0x000000474600c20c */ /* 0x000fc80003f65270 */
[----:B------:R-:W-:-:S04]  /*de50*/  @!P4 SEL R70, RZ, 0x1, !P3 ;  /* 0x00000001ff46c807 */ /* 0x000fc80005800000 */
[----:B------:R-:W-:Y:S02]  /*de60*/  @!P4 PRMT R68, R70, 0x7610, R68 ;  /* 0x000076104644c816 */ /* 0x000fe40000000044 */
[----:B------:R-:W-:Y:S01]  /*de70*/  ISETP.GT.AND P4, PT, R5, R62, PT ;  /* 0x0000003e0500720c */ /* 0x000fe20003f84270 */
[----:B------:R-:W-:Y:S01]  /*de80*/  IMAD.MOV.U32 R5, RZ, RZ, 0x2 ;  /* 0x00000002ff057424 */ /* 0x000fe200078e00ff */
[----:B------:R-:W-:-:S04]  /*de90*/  LOP3.LUT R70, R68, 0xffff, RZ, 0xc0, !PT ;  /* 0x0000ffff44467812 */ /* 0x000fc800078ec0ff */
[----:B------:R-:W-:-:S07]  /*dea0*/  LOP3.LUT R4, R70, 0xff, RZ, 0xc0, !PT ;  /* 0x000000ff46047812 */ /* 0x000fce00078ec0ff */
[----:B------:R-:W-:Y:S05]  /*deb0*/  WARPSYNC.COLLECTIVE R61, `(.L_x_108) ;  /* 0x000000003d087348 */ /* 0x000fea0003c00000 */
[----:B------:R0:W1:Y:S02]  /*dec0*/  SHFL.DOWN P3, R4, R4, R5, R62 ;  /* 0x0800000504047389 */ /* 0x000064000006003e */
[----:B01----:R-:W-:Y:S05]  /*ded0*/  ENDCOLLECTIVE ;  /* 0x000000000000791b */ /* 0x003fea0003800000 */
.L_x_108:
[----:B------:R-:W-:Y:S01]  /*dee0*/  @!P4 PRMT R70, R70, 0x8880, RZ ;  /* 0x000088804646c816 */ /* 0x000fe200000000ff */
[----:B------:R-:W-:Y:S02]  /*def0*/  IMAD.MOV.U32 R5, RZ, RZ, 0x4 ;  /* 0x00000004ff057424 */ /* 0x000fe400078e00ff */
[----:B------:R-:W-:-:S05]  /*df00*/  IMAD.MOV.U32 R71, RZ, RZ, R4 ;  /* 0x000000ffff477224 */ /* 0x000fca00078e0004 */
[----:B------:R-:W-:Y:S01]  /*df10*/  @!P4 PRMT R72, R71, 0x8880, RZ ;  /* 0x000088804748c816 */ /* 0x000fe200000000ff */
[----:B------:R-:W-:-:S04]  /*df20*/  @!P4 IMAD.MOV R71, RZ, RZ, -R70 ;  /* 0x000000ffff47c224 */ /* 0x000fc800078e0a46 */
[----:B------:R-:W-:-:S05]  /*df30*/  @!P4 IMAD.MOV.U32 R70, RZ, RZ, R72 ;  /* 0x000000ffff46c224 */ /* 0x000fca00078e0048 */
[----:B------:R-:W-:Y:S01]  /*df40*/  @!P4 ISETP.NE.AND P3, PT, R70, R71, PT ;  /* 0x000000474600c20c */ /* 0x000fe20003f65270 */
[----:B------:R-:W-:-:S03]  /*df50*/  VIADD R71, R14, 0x4 ;  /* 0x000000040e477836 */ /* 0x000fc60000000000 */
        /* <DEDUP_REMOVED lines=8> */
.L_x_109:
[----:B------:R-:W-:-:S05]  /*dfe0*/  @!P4 PRMT R71, R71, 0x8880, RZ ;  /* 0x000088804747c816 */ /* 0x000fca00000000ff */
[----:B------:R-:W-:Y:S02]  /*dff0*/  @!P4 IMAD.MOV R71, RZ, RZ, -R71 ;  /* 0x000000ffff47c224 */ /* 0x000fe400078e0a47 */
[----:B------:R-:W-:Y:S02]  /*e000*/  IMAD.MOV.U32 R5, RZ, RZ, 0x8 ;  /* 0x00000008ff057424 */ /* 0x000fe400078e00ff */
[----:B------:R-:W-:-:S05]  /*e010*/  IMAD.MOV.U32 R70, RZ, RZ, R4 ;  /* 0x000000ffff467224 */ /* 0x000fca00078e0004 */
[----:B------:R-:W-:-:S04]  /*e020*/  @!P4 PRMT R70, R70, 0x8880, RZ ;  /* 0x000088804646c816 */ /* 0x000fc800000000ff */
        /* <DEDUP_REMOVED lines=10> */
.L_x_110:
[----:B------:R-:W-:-:S05]  /*e0d0*/  @!P4 PRMT R71, R71, 0x8880, RZ ;  /* 0x000088804747c816 */ /* 0x000fca00000000ff */
        /* <DEDUP_REMOVED lines=8> */
[----:B------:R-:W-:-:S05]  /*e160*/  LOP3.LUT R5, R71, 0xff, RZ, 0xc0, !PT ;  /* 0x000000ff47057812 */ /* 0x000fca00078ec0ff */
[----:B------:R-:W-:Y:S02]  /*e170*/  IMAD.MOV.U32 R4, RZ, RZ, R5 ;  /* 0x000000ffff047224 */ /* 0x000fe400078e0005 */
[----:B------:R-:W-:Y:S01]  /*e180*/  IMAD.MOV.U32 R5, RZ, RZ, 0x10 ;  /* 0x00000010ff057424 */ /* 0x000fe200078e00ff */
[----:B------:R-:W-:-:S07]  /*e190*/  @!P4 PRMT R71, R71, 0x8880, RZ ;  /* 0x000088804747c816 */ /* 0x000fce00000000ff */
[----:B------:R-:W-:Y:S05]  /*e1a0*/  WARPSYNC.COLLECTIVE R61, `(.L_x_111) ;  /* 0x000000003d087348 */ /* 0x000fea0003c00000 */
[----:B------:R0:W1:Y:S02]  /*e1b0*/  SHFL.DOWN P3, R4, R4, R5, R62 ;  /* 0x0800000504047389 */ /* 0x000064000006003e */
[----:B01----:R-:W-:Y:S05]  /*e1c0*/  ENDCOLLECTIVE ;  /* 0x000000000000791b */ /* 0x003fea0003800000 */
.L_x_111:
[----:B------:R-:W-:-:S07]  /*e1d0*/  @!P4 IMAD.MOV R71, RZ, RZ, -R71 ;  /* 0x000000ffff47c224 */ /* 0x000fce00078e0a47 */
[----:B------:R-:W-:Y:S05]  /*e1e0*/  WARPSYNC.COLLECTIVE R61, `(.L_x_112) ;  /* 0x000000003d087348 */ /* 0x000fea0003c00000 */
[----:B------:R-:W-:Y:S01]  /*e1f0*/  VOTE.ALL P0, P0 ;  /* 0x0000000000ff7806 */ /* 0x000fe20000000000 */
[----:B------:R-:W-:-:S12]  /*e200*/  ENDCOLLECTIVE ;  /* 0x000000000000791b */ /* 0x000fd80003800000 */
.L_x_112:
[----:B------:R-:W-:Y:S01]  /*e210*/  IMAD.MOV.U32 R70, RZ, RZ, R4 ;  /* 0x000000ffff467224 */ /* 0x000fe200078e0004 */
[----:B------:R-:W-:-:S04]  /*e220*/  PRMT R4, R65, 0x8880, RZ ;  /* 0x0000888041047816 */ /* 0x000fc800000000ff */
[----:B------:R-:W-:Y:S01]  /*e230*/  @!P4 PRMT R70, R70, 0x8880, RZ ;  /* 0x000088804646c816 */ /* 0x000fe200000000ff */
[----:B------:R-:W-:-:S03]  /*e240*/  IMAD.MOV R5, RZ, RZ, -R4 ;  /* 0x000000ffff057224 */ /* 0x000fc600078e0a04 */
[----:B------:R-:W-:-:S04]  /*e250*/  @!P4 ISETP.NE.AND P3, PT, R70, R71, PT ;  /* 0x000000474600c20c */ /* 0x000fc80003f65270 */
[----:B------:R-:W-:-:S04]  /*e260*/  @!P4 SEL R70, RZ, 0x1, !P3 ;  /* 0x00000001ff46c807 */ /* 0x000fc80005800000 */
[----:B------:R-:W-:-:S04]  /*e270*/  @!P4 PRMT R68, R70, 0x7610, R68 ;  /* 0x000076104644c816 */ /* 0x000fc80000000044 */
[----:B------:R-:W-:-:S04]  /*e280*/  LOP3.LUT R68, R68, 0xffff, RZ, 0xc0, !PT ;  /* 0x0000ffff44447812 */ /* 0x000fc800078ec0ff */
[----:B------:R-:W-:-:S05]  /*e290*/  PRMT R68, R68, 0x8880, RZ ;  /* 0x0000888044447816 */ /* 0x000fca00000000ff */
[----:B------:R-:W-:-:S05]  /*e2a0*/  IMAD.MOV.U32 R4, RZ, RZ, R68 ;  /* 0x000000ffff047224 */ /* 0x000fca00078e0044 */
[----:B------:R-:W-:-:S04]  /*e2b0*/  ISETP.NE.AND P3, PT, R4, R5, PT ;  /* 0x000000050400720c */ /* 0x000fc80003f65270 */
[----:B------:R-:W-:Y:S01]  /*e2c0*/  SEL R65, RZ, 0x1, !P3 ;  /* 0x00000001ff417807 */ /* 0x000fe20005800000 */
[----:B------:R-:W-:Y:S08]  /*e2d0*/  BRA `(.L_x_113) ;  /* 0xffffffb400c87947 */ /* 0x000ff0000383ffff */
.L_x_114:
[----:B------:R-:W-:-:S00]  /*e2e0*/  BRA `(.L_x_114) ;  /* 0xfffffffc00fc7947 */ /* 0x000fc0000383ffff */
[----:B------:R-:W-:-:S00]  /*e2f0*/  NOP ;  /* 0x0000000000007918 */ /* 0x000fc00000000000 */
        /* <DEDUP_REMOVED lines=8> */
.L_x_960:


//--------------------- .text._ZN3cub18CUB_300001_SM_10006detail4scan16DeviceScanKernelINS2_10policy_hubIbibjN4cuda3std3__44plusIvEEE10Policy1000EN6thrust24THRUST_300001_SM_1000_NS10device_ptrIbEENSE_IiEENS0_13ScanTileStateIbLb1EEES9_NS1_10InputValueIbPbEEjbLb0EbEEvT0_T1_T2_iT3_T4_T5_ --------------------------
	.section	.text._ZN3cub18CUB_300001_SM_10006detail4scan16DeviceScanKernelINS2_10policy_hubIbibjN4cuda3std3__44plusIvEEE10Policy1000EN6thrust24THRUST_300001_SM_1000_NS10device_ptrIbEENSE_IiEENS0_13ScanTileStateIbLb1EEES9_NS1_10InputValueIbPbEEjbLb0EbEEvT0_T1_T2_iT3_T4_T5_,"ax",@progbits
	.align	128
        .global         _ZN3cub18CUB_300001_SM_10006detail4scan16DeviceScanKernelINS2_10policy_hubIbibjN4cuda3std3__44plusIvEEE10Policy1000EN6thrust24THRUST_300001_SM_1000_NS10device_ptrIbEENSE_IiEENS0_13ScanTileStateIbLb1EEES9_NS1_10InputValueIbPbEEjbLb0EbEEvT0_T1_T2_iT3_T4_T5_
        .type           _ZN3cub18CUB_300001_SM_10006detail4scan16DeviceScanKernelINS2_10policy_hubIbibjN4cuda3std3__44plusIvEEE10Policy1000EN6thrust24THRUST_300001_SM_1000_NS10device_ptrIbEENSE_IiEENS0_13ScanTileStateIbLb1EEES9_NS1_10InputValueIbPbEEjbLb0EbEEvT0_T1_T2_iT3_T4_T5_,@function
        .size           _ZN3cub18CUB_300001_SM_10006detail4scan16DeviceScanKernelINS2_10policy_hubIbibjN4cuda3std3__44plusIvEEE10Policy1000EN6thrust24THRUST_300001_SM_1000_NS10device_ptrIbEENSE_IiEENS0_13ScanTileStateIbLb1EEES9_NS1_10InputValueIbPbEEjbLb0EbEEvT0_T1_T2_iT3_T4_T5_,(.L_x_961 - _ZN3cub18CUB_300001_SM_10006detail4scan16DeviceScanKernelINS2_10policy_hubIbibjN4cuda3std3__44plusIvEEE10Policy1000EN6thrust24THRUST_300001_SM_1000_NS10device_ptrIbEENSE_IiEENS0_13ScanTileStateIbLb1EEES9_NS1_10InputValueIbPbEEjbLb0EbEEvT0_T1_T2_iT3_T4_T5_)
        .other          _ZN3cub18CUB_300001_SM_10006detail4scan16DeviceScanKernelINS2_10policy_hubIbibjN4cuda3std3__44plusIvEEE10Policy1000EN6thrust24THRUST_300001_SM_1000_NS10device_ptrIbEENSE_IiEENS0_13ScanTileStateIbLb1EEES9_NS1_10InputValueIbPbEEjbLb0EbEEvT0_T1_T2_iT3_T4_T5_,@"STO_CUDA_ENTRY STV_DEFAULT"
_ZN3cub18CUB_300001_SM_10006detail4scan16DeviceScanKernelINS2_10policy_hubIbibjN4cuda3std3__44plusIvEEE10Policy1000EN6thrust24THRUST_300001_SM_1000_NS10device_ptrIbEENSE_IiEENS0_13ScanTileStateIbLb1EEES9_NS1_10InputValueIbPbEEjbLb0EbEEvT0_T1_T2_iT3_T4_T5_:
.text._ZN3cub18CUB_300001_SM_10006detail4scan16DeviceScanKernelINS2_10policy_hubIbibjN4cuda3std3__44plusIvEEE10Policy1000EN6thrust24THRUST_300001_SM_1000_NS10device_ptrIbEENSE_IiEENS0_13ScanTileStateIbLb1EEES9_NS1_10InputValueIbPbEEjbLb0EbEEvT0_T1_T2_iT3_T4_T5_:
[----:B------:R-:W-:Y:S01]  /*0000*/  LDC R1, c[0x0][0x37c] ;  /* 0x0000df00ff017b82 */ /* 0x000fe20000000800 */
[----:B------:R-:W0:Y:S01]  /*0010*/  LDCU UR4, c[0x0][0x3a0] ;  /* 0x00007400ff0477ac */ /* 0x000e220008000800 */
[----:B------:R-:W1:Y:S06]  /*0020*/  LDCU.64 UR10, c[0x0][0x358] ;  /* 0x00006b00ff0a77ac */ /* 0x000e6c0008000a00 */
[----:B------:R-:W2:Y:S01]  /*0030*/  S2UR UR6, SR_CTAID.X ;  /* 0x00000000000679c3 */ /* 0x000ea20000002500 */
[----:B------:R-:W2:Y:S01]  /*0040*/  LDCU UR15, c[0x0][0x398] ;  /* 0x00007300ff0f77ac */ /* 0x000ea20008000800 */
[----:B------:R-:W3:Y:S01]  /*0050*/  LDCU UR5, c[0x0][0x3b0] ;  /* 0x00007600ff0577ac */ /* 0x000ee20008000800 */
[----:B0-----:R-:W-:-:S06]  /*0060*/  UPRMT UR4, UR4, 0x7770, URZ ;  /* 0x0000777004047896 */ /* 0x001fcc00080000ff */
[----:B------:R-:W-:-:S13]  /*0070*/  ISETP.NE.AND P0, PT, RZ, UR4, PT ;  /* 0x00000004ff007c0c */ /* 0x000fda000bf05270 */
[----:B------:R-:W1:Y:S02]  /*0080*/  @P0 LDC.64 R2, c[0x0][0x3a8] ;  /* 0x0000ea00ff020b82 */ /* 0x000e640000000a00 */
[----:B-1----:R0:W5:Y:S01]  /*0090*/  @P0 LDG.E.U8 R5, desc[UR10][R2.64] ;  /* 0x0000000a02050981 */ /* 0x002162000c1e1100 */
[----:B--2---:R-:W-:-:S04]  /*00a0*/  UIADD3 UR13, UPT, UPT, UR6, UR15, URZ ;  /* 0x0000000f060d7290 */ /* 0x004fc8000fffe0ff */
[----:B------:R-:W-:-:S04]  /*00b0*/  UIMAD UR4, UR13, 0x2100, URZ ;  /* 0x000021000d0478a4 */ /* 0x000fc8000f8e02ff */
[----:B---3--:R-:W-:-:S04]  /*00c0*/  UIADD3 UR5, UPT, UPT, -UR4, UR5, URZ ;  /* 0x0000000504057290 */ /* 0x008fc8000fffe1ff */
[----:B------:R-:W-:Y:S01]  /*00d0*/  UISETP.GE.U32.AND UP0, UPT, UR5, 0x2101, UPT ;  /* 0x000021010500788c */ /* 0x000fe2000bf06070 */
[----:B------:R-:W1:Y:S08]  /*00e0*/  @!P0 LDC.U16 R5, c[0x0][0x3a8] ;  /* 0x0000ea00ff058b82 */ /* 0x000e700000000400 */
[----:B0-----:R-:W-:Y:S05]  /*00f0*/  BRA.U !UP0, `(.L_x_115) ;  /* 0x0000005508fc7547 */ /* 0x001fea000b800000 */
[----:B------:R-:W0:Y:S01]  /*0100*/  S2R R56, SR_TID.X ;  /* 0x0000000000387919 */ /* 0x000e220000002100 */
[----:B------:R-:W2:Y:S01]  /*0110*/  LDCU.64 UR6, c[0x0][0x380] ;  /* 0x00007000ff0677ac */ /* 0x000ea20008000a00 */
[C---:B0-----:R-:W-:Y:S02]  /*0120*/  LOP3.LUT R0, R56.reuse, 0x1f, RZ, 0xc0, !PT ;  /* 0x0000001f38007812 */ /* 0x041fe400078ec0ff */
[----:B------:R-:W-:-:S05]  /*0130*/  LOP3.LUT R3, R56, 0x3e0, RZ, 0xc0, !PT ;  /* 0x000003e038037812 */ /* 0x000fca00078ec0ff */
[----:B------:R-:W-:-:S05]  /*0140*/  IMAD R0, R3, 0x2c, R0 ;  /* 0x0000002c03007824 */ /* 0x000fca00078e0200 */
[----:B------:R-:W-:-:S05]  /*0150*/  IADD3 R7, P0, PT, R0, UR4, RZ ;  /* 0x0000000400077c10 */ /* 0x000fca000ff1e0ff */
[----:B------:R-:W-:Y:S01]  /*0160*/  IMAD.X R0, RZ, RZ, RZ, P0 ;  /* 0x000000ffff007224 */ /* 0x000fe200000e06ff */
        /* <DEDUP_REMOVED lines=46> */
[----:B------:R-:W1:Y:S01]  /*0450*/  S2R R9, SR_LANEID ;  /* 0x0000000000097919 */ /* 0x000e620000000000 */
[----:B------:R-:W0:Y:S01]  /*0460*/  S2UR UR5, SR_CgaCtaId ;  /* 0x00000000000579c3 */ /* 0x000e220000008800 */
[----:B------:R-:W-:Y:S01]  /*0470*/  SHF.R.U32.HI R4, RZ, 0x5, R56 ;  /* 0x00000005ff047819 */ /* 0x000fe20000011638 */
[----:B------:R-:W-:-:S02]  /*0480*/  UMOV UR4, 0x400 ;  /* 0x0000040000047882 */ /* 0x000fc40000000000 */
[----:B0-----:R-:W-:Y:S02]  /*0490*/  ULEA UR4, UR5, UR4, 0x18 ;  /* 0x0000000405047291 */ /* 0x001fe4000f8ec0ff */
[----:B-1----:R-:W-:-:S04]  /*04a0*/  IMAD R6, R4, 0x580, R9 ;  /* 0x0000058004067824 */ /* 0x002fc800078e0209 */
        /* <DEDUP_REMOVED lines=447> */
.L_x_117:
        /* <DEDUP_REMOVED lines=160> */
.L_x_119:
        /* <DEDUP_REMOVED lines=18> */
.L_x_121:
[----:B------:R-:W-:Y:S05]  /*2bc0*/  NANOSLEEP 0x474 ;  /* 0x000004740000795d */ /* 0x000fea0003800000 */
[----:B------:R-:W-:Y:S01]  /*2bd0*/  NOP ;  /* 0x0000000000007918 */ /* 0x000fe20000000000 */
.L_x_122:
[----:B------:R-:W-:-:S05]  /*2be0*/  IMAD.WIDE R4, R55, 0x4, R4 ;  /* 0x0000000437047825 */ /* 0x000fca00078e0204 */
[----:B------:R-:W2:Y:S01]  /*2bf0*/  LD.E.STRONG.GPU R57, desc[UR10][R4.64+0x80] ;  /* 0x0000800a04397980 */ /* 0x000ea2000c10f900 */
[----:B------:R-:W-:Y:S01]  /*2c00*/  UMOV UR6, 0xffffffff ;  /* 0xffffffff00067882 */ /* 0x000fe20000000000 */
[----:B--2---:R-:W-:-:S04]  /*2c10*/  LOP3.LUT R58, R57, 0xff, RZ, 0xc0, !PT ;  /* 0x000000ff393a7812 */ /* 0x004fc800078ec0ff */
[----:B------:R-:W-:Y:S01]  /*2c20*/  ISETP.NE.AND P0, PT, R58, 0x63, PT ;  /* 0x000000633a00780c */ /* 0x000fe20003f05270 */
[----:B------:R-:W-:-:S12]  /*2c30*/  BRA.DIV UR6, `(.L_x_123) ;  /* 0x0000009606fc7947 */ /* 0x000fd8000b800000 */
[----:B------:R-:W-:-:S13]  /*2c40*/  VOTE.ANY P0, !P0 ;  /* 0x0000000000ff7806 */ /* 0x000fda0004000100 */
.L_x_171:
[----:B------:R-:W-:Y:S01]  /*2c50*/  PRMT R65, R57, 0x7610, R65 ;  /* 0x0000761039417816 */ /* 0x000fe20000000041 */
[----:B------:R-:W-:Y:S06]  /*2c60*/  @!P0 BRA `(.L_x_124) ;  /* 0x0000000000388947 */ /* 0x000fec0003800000 */
.L_x_128:
[----:B------:R-:W-:Y:S05]  /*2c70*/  YIELD ;  /* 0x0000000000007946 */ /* 0x000fea0003800000 */
[----:B------:R-:W-:Y:S05]  /*2c80*/  @P1 BRA `(.L_x_125) ;  /* 0x0000000000081947 */ /* 0x000fea0003800000 */
[----:B------:R0:W-:Y:S06]  /*2c90*/  MEMBAR.SC.CTA ;  /* 0x0000000000007992 */ /* 0x0001ec0000000000 */
[----:B0-----:R-:W-:Y:S05]  /*2ca0*/  BRA `(.L_x_126) ;  /* 0x0000000000087947 */ /* 0x001fea0003800000 */
.L_x_125:
[----:B------:R-:W-:Y:S05]  /*2cb0*/  NANOSLEEP 0xa8 ;  /* 0x000000a80000795d */ /* 0x000fea0003800000 */
[----:B------:R-:W-:Y:S01]  /*2cc0*/  NOP ;  /* 0x0000000000007918 */ /* 0x000fe20000000000 */
.L_x_126:
[----:B------:R-:W2:Y:S01]  /*2cd0*/  LD.E.STRONG.GPU R57, desc[UR10][R4.64+0x80] ;  /* 0x0000800a04397980 */ /* 0x000ea2000c10f900 */
[----:B------:R-:W-:Y:S01]  /*2ce0*/  UMOV UR6, 0xffffffff ;  /* 0xffffffff00067882 */ /* 0x000fe20000000000 */
[----:B--2---:R-:W-:-:S04]  /*2cf0*/  LOP3.LUT R58, R57, 0xff, RZ, 0xc0, !PT ;  /* 0x000000ff393a7812 */ /* 0x004fc800078ec0ff */
[----:B------:R-:W-:Y:S01]  /*2d00*/  ISETP.NE.AND P0, PT, R58, 0x63, PT ;  /* 0x000000633a00780c */ /* 0x000fe20003f05270 */
[----:B------:R-:W-:-:S12]  /*2d10*/  BRA.DIV UR6, `(.L_x_127) ;  /* 0x0000009606e47947 */ /* 0x000fd8000b800000 */
[----:B------:R-:W-:-:S13]  /*2d20*/  VOTE.ANY P0, !P0 ;  /* 0x0000000000ff7806 */ /* 0x000fda0004000100 */
.L_x_174:
[----:B------:R-:W-:Y:S05]  /*2d30*/  @P0 BRA `(.L_x_128) ;  /* 0xfffffffc00cc0947 */ /* 0x000fea000383ffff */
[----:B------:R-:W-:-:S07]  /*2d40*/  PRMT R65, R57, 0x7610, R65 ;  /* 0x0000761039417816 */ /* 0x000fce0000000041 */
.L_x_124:
        /* <DEDUP_REMOVED lines=62> */
[----:B------:R-:W-:-:S05]  /*3130*/  @!P2 PRMT R68, R68, 0x8880, RZ ;  /* 0x000088804444a816 */ /* 0x000fca00000000ff */
[----:B------:R-:W-:Y:S01]  /*3140*/  @!P2 IMAD.MOV.U32 R65, RZ, RZ, R68 ;  /* 0x000000ffff41a224 */ /* 0x000fe200078e0044 */
[----:B-1----:R-:W-:-:S03]  /*3150*/  @!P2 PRMT R68, R66, 0x8880, RZ ;  /* 0x000088804244a816 */ /* 0x002fc600000000ff */
[----:B------:R-:W-:Y:S02]  /*3160*/  @!P2 IMAD.MOV R66, RZ, RZ, -R65 ;  /* 0x000000ffff42a224 */ /* 0x000fe400078e0a41 */
[----:B------:R-:W-:-:S05]  /*3170*/  @!P2 IMAD.MOV.U32 R65, RZ, RZ, R68 ;  /* 0x000000ffff41a224 */ /* 0x000fca00078e0044 */
[----:B------:R-:W-:Y:S02]  /*3180*/  @!P2 ISETP.NE.AND P1, PT, R65, R66, PT ;  /* 0x000000424100a20c */ /* 0x000fe40003f25270 */
[----:B0-----:R-:W-:Y:S02]  /*3190*/  IADD3 R65, P3, PT, R4, 0x80, RZ ;  /* 0x0000008004417810 */ /* 0x001fe40007f7e0ff */
[----:B------:R-:W-:-:S03]  /*31a0*/  @!P2 SEL R68, RZ, 0x1, !P1 ;  /* 0x00000001ff44a807 */ /* 0x000fc60004800000 */
[----:B------:R-:W-:Y:S01]  /*31b0*/  IMAD.X R66, RZ, RZ, R5, P3 ;  /* 0x000000ffff427224 */ /* 0x000fe200018e0605 */
[----:B------:R-:W-:-:S07]  /*31c0*/  @!P2 PRMT R58, R68, 0x7610, R58 ;  /* 0x00007610443aa816 */ /* 0x000fce000000003a */
.L_x_183:
[----:B------:R-:W-:Y:S05]  /*31d0*/  @!P0 BRA `(.L_x_130) ;  /* 0x00000004008c8947 */ /* 0x000fea0003800000 */
.L_x_138:
        /* <DEDUP_REMOVED lines=10> */
.L_x_186:
[----:B------:R-:W-:Y:S01]  /*3280*/  PRMT R68, R67, 0x7610, R68 ;  /* 0x0000761043447816 */ /* 0x000fe20000000044 */
[----:B------:R-:W-:Y:S06]  /*3290*/  @!P0 BRA `(.L_x_132) ;  /* 0x00000000003c8947 */ /* 0x000fec0003800000 */
[----:B------:R-:W-:-:S13]  /*32a0*/  ISETP.GT.U32.AND P1, PT, R61, 0x1f3, PT ;  /* 0x000001f33d00780c */ /* 0x000fda0003f24070 */
.L_x_136:
[----:B------:R-:W-:Y:S05]  /*32b0*/  YIELD ;  /* 0x0000000000007946 */ /* 0x000fea0003800000 */
[----:B------:R-:W-:Y:S05]  /*32c0*/  @P1 BRA `(.L_x_133) ;  /* 0x0000000000081947 */ /* 0x000fea0003800000 */
[----:B------:R0:W-:Y:S06]  /*32d0*/  MEMBAR.SC.CTA ;  /* 0x0000000000007992 */ /* 0x0001ec0000000000 */
[----:B0-----:R-:W-:Y:S05]  /*32e0*/  BRA `(.L_x_134) ;  /* 0x0000000000087947 */ /* 0x001fea0003800000 */
.L_x_133:
[----:B------:R-:W-:Y:S05]  /*32f0*/  NANOSLEEP 0xa8 ;  /* 0x000000a80000795d */ /* 0x000fea0003800000 */
[----:B------:R-:W-:Y:S01]  /*3300*/  NOP ;  /* 0x0000000000007918 */ /* 0x000fe20000000000 */
.L_x_134:
[----:B------:R-:W2:Y:S01]  /*3310*/  LD.E.STRONG.GPU R67, desc[UR10][R4.64+-0x80] ;  /* 0xffff800a04437980 */ /* 0x000ea2000c10f900 */
[----:B------:R-:W-:Y:S01]  /*3320*/  UMOV UR6, 0xffffffff ;  /* 0xffffffff00067882 */ /* 0x000fe20000000000 */
[----:B--2---:R-:W-:-:S04]  /*3330*/  LOP3.LUT R69, R67, 0xff, RZ, 0xc0, !PT ;  /* 0x000000ff43457812 */ /* 0x004fc800078ec0ff */
[----:B------:R-:W-:Y:S01]  /*3340*/  ISETP.NE.AND P0, PT, R69, 0x63, PT ;  /* 0x000000634500780c */ /* 0x000fe20003f05270 */
[----:B------:R-:W-:-:S12]  /*3350*/  BRA.DIV UR6, `(.L_x_135) ;  /* 0x0000009a06207947 */ /* 0x000fd8000b800000 */
[----:B------:R-:W-:-:S13]  /*3360*/  VOTE.ANY P0, !P0 ;  /* 0x0000000000ff7806 */ /* 0x000fda0004000100 */
.L_x_189:
[----:B------:R-:W-:Y:S05]  /*3370*/  @P0 BRA `(.L_x_136) ;  /* 0xfffffffc00cc0947 */ /* 0x000fea000383ffff */
[----:B------:R-:W-:-:S07]  /*3380*/  PRMT R68, R67, 0x7610, R68 ;  /* 0x0000761043447816 */ /* 0x000fce0000000044 */
.L_x_132:
        /* <DEDUP_REMOVED lines=14> */
[----:B0-----:R0:W1:Y:S01]  /*3470*/  SHFL.DOWN PT, R70, R4, 0x1, R67 ;  /* 0x0820000004467989 */ /* 0x00106200000e0043 */
[----:B------:R-:W-:Y:S02]  /*3480*/  ISETP.GE.AND P1, PT, R9, R67, PT ;  /* 0x000000430900720c */ /* 0x000fe40003f26270 */
[----:B0-----:R-:W-:-:S11]  /*3490*/  PRMT R4, R58, 0x8880, RZ ;  /* 0x000088803a047816 */ /* 0x001fd600000000ff */
        /* <DEDUP_REMOVED lines=54> */
.L_x_198:
[----:B------:R-:W-:Y:S05]  /*3800*/  @P0 BRA `(.L_x_138) ;  /* 0xfffffff800740947 */ /* 0x000fea000383ffff */
.L_x_130:
        /* <DEDUP_REMOVED lines=23> */
.L_x_140:
[----:B------:R-:W-:Y:S05]  /*3980*/  BSYNC.RECONVERGENT B1 ;  /* 0x0000000000017941 */ /* 0x000fea0003800200 */
.L_x_139:
[----:B------:R1:W-:Y:S01]  /*3990*/  @!P1 STS.U8 [R9+0x1c], R58 ;  /* 0x00001c3a09009388 */ /* 0x0003e20000000000 */
[----:B0-----:R-:W-:-:S05]  /*39a0*/  IMAD.MOV.U32 R2, RZ, RZ, R54 ;  /* 0x000000ffff027224 */ /* 0x001fca00078e0036 */
[----:B------:R-:W-:-:S04]  /*39b0*/  ISETP.NE.AND P0, PT, R2, R51, PT ;  /* 0x000000330200720c */ /* 0x000fc80003f05270 */
[----:B------:R-:W-:-:S04]  /*39c0*/  SEL R4, RZ, 0x1, !P0 ;  /* 0x00000001ff047807 */ /* 0x000fc80004000000 */
[----:B-1----:R-:W-:-:S07]  /*39d0*/  @!P1 PRMT R4, R58, 0x7610, R4 ;  /* 0x000076103a049816 */ /* 0x002fce0000000004 */
.L_x_120:
        /* <DEDUP_REMOVED lines=14> */
.L_x_142:
[----:B------:R-:W-:Y:S05]  /*3ac0*/  BSYNC.RECONVERGENT B1 ;  /* 0x0000000000017941 */ /* 0x000fea0003800200 */
.L_x_141:
        /* <DEDUP_REMOVED lines=204> */
.L_x_118:
[----:B------:R-:W-:Y:S05]  /*4790*/  BSYNC B0 ;  /* 0x0000000000007941 */ /* 0x000fea0003800000 */
.L_x_116:
        /* <DEDUP_REMOVED lines=277> */
.L_x_115:
[----:B------:R-:W-:-:S13]  /*58f0*/  ISETP.NE.AND P0, PT, RZ, UR5, PT ;  /* 0x00000005ff007c0c */ /* 0x000fda000bf05270 */
[----:B------:R-:W-:Y:S05]  /*5900*/  @!P0 EXIT ;  /* 0x000000000000894d */ /* 0x000fea0003800000 */
[----:B------:R-:W0:Y:S02]  /*5910*/  LDCU.64 UR6, c[0x0][0x380] ;  /* 0x00007000ff0677ac */ /* 0x000e240008000a00 */
[----:B0-----:R-:W-:-:S04]  /*5920*/  UIADD3 UR4, UP0, UPT, UR4, UR6, URZ ;  /* 0x0000000604047290 */ /* 0x001fc8000ff1e0ff */
[----:B------:R-:W-:Y:S02]  /*5930*/  UIADD3.X UR6, UPT, UPT, URZ, UR7, URZ, UP0, !UPT ;  /* 0x00000007ff067290 */ /* 0x000fe400087fe4ff */
        /* <DEDUP_REMOVED lines=10> */
[C---:B0-----:R-:W-:Y:S01]  /*59e0*/  IADD3 R2, P4, PT, R61.reuse, UR4, RZ ;  /* 0x000000043d027c10 */ /* 0x041fe2000ff9e0ff */
[C---:B------:R-:W-:Y:S01]  /*59f0*/  VIADD R4, R61.reuse, 0x40 ;  /* 0x000000403d047836 */ /* 0x040fe20000000000 */
[----:B------:R-:W-:Y:S01]  /*5a00*/  ISETP.GE.U32.AND P2, PT, R0, UR5, PT ;  /* 0x0000000500007c0c */ /* 0x000fe2000bf46070 */
[C---:B------:R-:W-:Y:S01]  /*5a10*/  VIADD R0, R61.reuse, 0x80 ;  /* 0x000000803d007836 */ /* 0x040fe20000000000 */
[----:B------:R-:W-:Y:S01]  /*5a20*/  ISETP.GE.U32.AND P0, PT, R6, UR5, PT ;  /* 0x0000000506007c0c */ /* 0x000fe2000bf06070 */
[----:B------:R-:W-:Y:S01]  /*5a30*/  IMAD.X R3, RZ, RZ, UR6, P4 ;  /* 0x00000006ff037e24 */ /* 0x000fe2000a0e06ff */
[----:B------:R-:W-:Y:S01]  /*5a40*/  ISETP.GE.U32.AND P1, PT, R4, UR5, PT ;  /* 0x0000000504007c0c */ /* 0x000fe2000bf26070 */
[C---:B------:R-:W-:Y:S01]  /*5a50*/  VIADD R6, R61.reuse, 0xc0 ;  /* 0x000000c03d067836 */ /* 0x040fe20000000000 */
[----:B------:R-:W-:Y:S01]  /*5a60*/  ISETP.GE.U32.AND P6, PT, R0, UR5, PT ;  /* 0x0000000500007c0c */ /* 0x000fe2000bfc6070 */
[----:B------:R-:W-:-:S02]  /*5a70*/  VIADD R0, R61, 0xe0 ;  /* 0x000000e03d007836 */ /* 0x000fc40000000000 */
[----:B------:R-:W-:Y:S01]  /*5a80*/  VIADD R4, R61, 0xa0 ;  /* 0x000000a03d047836 */ /* 0x000fe20000000000 */
[----:B------:R-:W-:-:S04]  /*5a90*/  ISETP.GE.U32.AND P4, PT, R6, UR5, PT ;  /* 0x0000000506007c0c */ /* 0x000fc8000bf86070 */
[----:B------:R-:W-:Y:S01]  /*5aa0*/  ISETP.GE.U32.AND P5, PT, R4, UR5, PT ;  /* 0x0000000504007c0c */ /* 0x000fe2000bfa6070 */
[C---:B------:R-:W-:Y:S02]  /*5ab0*/  VIADD R4, R61.reuse, 0x120 ;  /* 0x000001203d047836 */ /* 0x040fe40000000000 */
[C---:B------:R-:W-:Y:S02]  /*5ac0*/  VIADD R60, R61.reuse, 0x460 ;  /* 0x000004603d3c7836 */ /* 0x040fe40000000000 */
[C---:B------:R-:W-:Y:S02]  /*5ad0*/  VIADD R59, R61.reuse, 0x480 ;  /* 0x000004803d3b7836 */ /* 0x040fe40000000000 */
[C---:B------:R-:W-:Y:S02]  /*5ae0*/  VIADD R58, R61.reuse, 0x4a0 ;  /* 0x000004a03d3a7836 */ /* 0x040fe40000000000 */
[C---:B------:R-:W-:Y:S02]  /*5af0*/  VIADD R57, R61.reuse, 0x4c0 ;  /* 0x000004c03d397836 */ /* 0x040fe40000000000 */
[----:B------:R-:W-:-:S02]  /*5b00*/  VIADD R56, R61, 0x4e0 ;  /* 0x000004e03d387836 */ /* 0x000fc40000000000 */
[C---:B------:R-:W-:Y:S02]  /*5b10*/  VIADD R55, R61.reuse, 0x500 ;  /* 0x000005003d377836 */ /* 0x040fe40000000000 */
[C---:B------:R-:W-:Y:S02]  /*5b20*/  VIADD R54, R61.reuse, 0x520 ;  /* 0x000005203d367836 */ /* 0x040fe40000000000 */
[C---:B------:R-:W-:Y:S02]  /*5b30*/  VIADD R53, R61.reuse, 0x540 ;  /* 0x000005403d357836 */ /* 0x040fe40000000000 */
[----:B------:R-:W-:Y:S01]  /*5b40*/  VIADD R52, R61, 0x560 ;  /* 0x000005603d347836 */ /* 0x000fe20000000000 */
[----:B--2---:R-:W-:Y:S02]  /*5b50*/  PRMT R9, R7, 0x7610, R9 ;  /* 0x0000761007097816 */ /* 0x004fe40000000009 */
[----:B------:R-:W2:Y:S01]  /*5b60*/  @!P3 LDG.E.U8 R7, desc[UR10][R2.64] ;  /* 0x0000000a0207b981 */ /* 0x000ea2000c1e1100 */
[----:B------:R-:W-:Y:S01]  /*5b70*/  ISETP.GE.U32.AND P3, PT, R0, UR5, PT ;  /* 0x0000000500007c0c */ /* 0x000fe2000bf66070 */
[----:B------:R-:W-:Y:S01]  /*5b80*/  VIADD R0, R61, 0x100 ;  /* 0x000001003d007836 */ /* 0x000fe20000000000 */
[----:B------:R-:W-:-:S02]  /*5b90*/  PRMT R13, R9, 0x7610, R13 ;  /* 0x00007610090d7816 */ /* 0x000fc4000000000d */
        /* <DEDUP_REMOVED lines=91> */
[C---:B------:R-:W-:Y:S02]  /*6150*/  PRMT R75, R9.reuse, 0x7610, R75 ;  /* 0x00007610094b7816 */ /* 0x040fe4000000004b */
[----:B------:R-:W4:Y:S01]  /*6160*/  @!P6 LDG.E.U8 R71, desc[UR10][R2.64+0x320] ;  /* 0x0003200a0247e981 */ /* 0x000f22000c1e1100 */
[----:B------:R-:W-:Y:S02]  /*6170*/  PRMT R67, R9, 0x7610, R67 ;  /* 0x0000761009437816 */ /* 0x000fe40000000043 */
[----:B------:R-:W-:Y:S01]  /*6180*/  ISETP.GE.U32.AND P6, PT, R0, UR5, PT ;  /* 0x0000000500007c0c */ /* 0x000fe2000bfc6070 */
[C---:B------:R-:W-:Y:S01]  /*6190*/  VIADD R0, R61.reuse, 0x440 ;  /* 0x000004403d007836 */ /* 0x040fe20000000000 */
[----:B------:R-:W4:Y:S01]  /*61a0*/  @!P4 LDG.E.U8 R75, desc[UR10][R2.64+0x360] ;  /* 0x0003600a024bc981 */ /* 0x000f22000c1e1100 */
[----:B------:R-:W-:Y:S01]  /*61b0*/  VIADD R4, R61, 0x3c0 ;  /* 0x000003c03d047836 */ /* 0x000fe20000000000 */
[----:B------:R-:W-:-:S02]  /*61c0*/  PRMT R73, R9, 0x7610, R73 ;  /* 0x0000761009497816 */ /* 0x000fc40000000049 */
[----:B------:R-:W-:Y:S01]  /*61d0*/  ISETP.GE.U32.AND P4, PT, R0, UR5, PT ;  /* 0x0000000500007c0c */ /* 0x000fe2000bf86070 */
[----:B------:R-:W4:Y:S01]  /*61e0*/  @!P1 LDG.E.U8 R67, desc[UR10][R2.64+0x2e0] ;  /* 0x0002e00a02439981 */ /* 0x000f22000c1e1100 */
[C---:B------:R-:W-:Y:S02]  /*61f0*/  PRMT R77, R9.reuse, 0x7610, R77 ;  /* 0x00007610094d7816 */ /* 0x040fe4000000004d */
[----:B------:R-:W-:Y:S01]  /*6200*/  PRMT R0, R9, 0x7610, R0 ;  /* 0x0000761009007816 */ /* 0x000fe20000000000 */
[----:B------:R-:W4:Y:S01]  /*6210*/  @!P5 LDG.E.U8 R73, desc[UR10][R2.64+0x340] ;  /* 0x0003400a0249d981 */ /* 0x000f22000c1e1100 */
[----:B------:R-:W-:Y:S01]  /*6220*/  ISETP.GE.U32.AND P1, PT, R4, UR5, PT ;  /* 0x0000000504007c0c */ /* 0x000fe2000bf26070 */
[----:B------:R-:W-:Y:S02]  /*6230*/  VIADD R4, R61, 0x420 ;  /* 0x000004203d047836 */ /* 0x000fe40000000000 */
[----:B------:R-:W4:Y:S01]  /*6240*/  @!P3 LDG.E.U8 R77, desc[UR10][R2.64+0x380] ;  /* 0x0003800a024db981 */ /* 0x000f22000c1e1100 */
[----:B------:R-:W-:-:S02]  /*6250*/  ISETP.GE.U32.AND P3, PT, R60, UR5, PT ;  /* 0x000000053c007c0c */ /* 0x000fc4000bf66070 */
[----:B------:R-:W-:Y:S01]  /*6260*/  ISETP.GE.U32.AND P5, PT, R4, UR5, PT ;  /* 0x0000000504007c0c */ /* 0x000fe2000bfa6070 */
        /* <DEDUP_REMOVED lines=8> */
[C---:B------:R-:W-:Y:S01]  /*62f0*/  PRMT R16, R9.reuse, 0x7610, R16 ;  /* 0x0000761009107816 */ /* 0x040fe20000000010 */
[----:B------:R-:W4:Y:S01]  /*6300*/  @!P0 LDG.E.U8 R8, desc[UR10][R2.64+0x3e0] ;  /* 0x0003e00a02088981 */ /* 0x000f22000c1e1100 */
[----:B------:R-:W-:Y:S02]  /*6310*/  PRMT R18, R9, 0x7610, R18 ;  /* 0x0000761009127816 */ /* 0x000fe40000000012 */
[----:B------:R-:W-:Y:S01]  /*6320*/  ISETP.GE.U32.AND P1, PT, R58, UR5, PT ;  /* 0x000000053a007c0c */ /* 0x000fe2000bf26070 */
        /* <DEDUP_REMOVED lines=23> */
[----:B------:R-:W4:Y:S01]  /*64a0*/  @!P2 LDG.E.U8 R9, desc[UR10][R2.64+0x560] ;  /* 0x0005600a0209a981 */ /* 0x000f22000c1e1100 */
[----:B------:R-:W0:Y:S01]  /*64b0*/  S2R R51, SR_LANEID ;  /* 0x0000000000337919 */ /* 0x000e220000000000 */
[----:B------:R-:W1:Y:S01]  /*64c0*/  S2UR UR6, SR_CgaCtaId ;  /* 0x00000000000679c3 */ /* 0x000e620000008800 */
[----:B------:R-:W-:Y:S01]  /*64d0*/  UMOV UR4, 0x400 ;  /* 0x0000040000047882 */ /* 0x000fe20000000000 */
[----:B------:R-:W-:Y:S01]  /*64e0*/  SHF.R.U32.HI R4, RZ, 0x5, R62 ;  /* 0x00000005ff047819 */ /* 0x000fe2000001163e */
[----:B-1----:R-:W-:-:S04]  /*64f0*/  ULEA UR9, UR6, UR4, 0x18 ;  /* 0x0000000406097291 */ /* 0x002fc8000f8ec0ff */
[----:B0-----:R-:W-:Y:S01]  /*6500*/  IMAD R50, R4, 0x580, R51 ;  /* 0x0000058004327824 */ /* 0x001fe200078e0233 */
[----:B------:R-:W-:-:S04]  /*6510*/  UISETP.NE.AND UP0, UPT, UR13, URZ, UPT ;  /* 0x000000ff0d00728c */ /* 0x000fc8000bf05270 */
[----:B--2---:R-:W-:Y:S04]  /*6520*/  STS.U8 [R50+UR9], R7 ;  /* 0x0000000732007988 */ /* 0x004fe80008000009 */
[----:B---3--:R-:W-:Y:S04]  /*6530*/  STS.U8 [R50+UR9+0x20], R13 ;  /* 0x0000200d32007988 */ /* 0x008fe80008000009 */
[----:B----4-:R-:W-:Y:S04]  /*6540*/  STS.U8 [R50+UR9+0x60], R15 ;  /* 0x0000600f32007988 */ /* 0x010fe80008000009 */
[----:B------:R-:W-:Y:S04]  /*6550*/  STS.U8 [R50+UR9+0x80], R17 ;  /* 0x0000801132007988 */ /* 0x000fe80008000009 */
        /* <DEDUP_REMOVED lines=24> */
[----:B------:R0:W-:Y:S02]  /*66e0*/  STS.U8 [R50+UR9+0x3a0], R0 ;  /* 0x0003a00032007988 */ /* 0x0001e40008000009 */
[----:B0-----:R-:W-:-:S02]  /*66f0*/  VIADD R0, R50, UR9 ;  /* 0x0000000932007c36 */ /* 0x001fc40008000000 */
[----:B------:R0:W-:Y:S02]  /*6700*/  STS.U8 [R50+UR9+0x380], R77 ;  /* 0x0003804d32007988 */ /* 0x0001e40008000009 */
[----:B------:R-:W-:Y:S02]  /*6710*/  IMAD R49, R51, 0x2b, R0 ;  /* 0x0000002b33317824 */ /* 0x000fe400078e0200 */
        /* <DEDUP_REMOVED lines=15> */
[----:B------:R0:W1:Y:S04]  /*6810*/  LDS R0, [R49] ;  /* 0x0000000031007984 */ /* 0x0000680000000800 */
        /* <DEDUP_REMOVED lines=11> */
[----:B-1----:R-:W-:Y:S05]  /*68d0*/  BRA.U UP0, `(.L_x_143) ;  /* 0x0000001500d47547 */ /* 0x002fea000b800000 */
[C---:B------:R-:W-:Y:S02]  /*68e0*/  PRMT R25, R0.reuse, 0x8880, RZ ;  /* 0x0000888000197816 */ /* 0x040fe400000000ff */
[C---:B0-----:R-:W-:Y:S02]  /*68f0*/  PRMT R24, R0.reuse, 0x9991, RZ ;  /* 0x0000999100187816 */ /* 0x041fe400000000ff */
[C---:B------:R-:W-:Y:S02]  /*6900*/  PRMT R23, R0.reuse, 0xaaa2, RZ ;  /* 0x0000aaa200177816 */ /* 0x040fe400000000ff */
[----:B------:R-:W-:Y:S02]  /*6910*/  PRMT R22, R0, 0xbbb3, RZ ;  /* 0x0000bbb300167816 */ /* 0x000fe400000000ff */
[C---:B--2---:R-:W-:Y:S02]  /*6920*/  PRMT R21, R6.reuse, 0x8880, RZ ;  /* 0x0000888006157816 */ /* 0x044fe400000000ff */
[----:B------:R-:W-:-:S02]  /*6930*/  PRMT R20, R6, 0x9991, RZ ;  /* 0x0000999106147816 */ /* 0x000fc400000000ff */
[C---:B------:R-:W-:Y:S02]  /*6940*/  PRMT R19, R6.reuse, 0xaaa2, RZ ;  /* 0x0000aaa206137816 */ /* 0x040fe400000000ff */
[----:B------:R-:W-:Y:S01]  /*6950*/  PRMT R18, R6, 0xbbb3, RZ ;  /* 0x0000bbb306127816 */ /* 0x000fe200000000ff */
[----:B------:R-:W-:Y:S01]  /*6960*/  IMAD.IADD R26, R21, 0x1, R20 ;  /* 0x00000001151a7824 */ /* 0x000fe200078e0214 */
[C---:B------:R-:W-:Y:S01]  /*6970*/  PRMT R0, R9.reuse, 0x8880, RZ ;  /* 0x0000888009007816 */ /* 0x040fe200000000ff */
[----:B------:R-:W-:Y:S01]  /*6980*/  IMAD.MOV R21, RZ, RZ, -R21 ;  /* 0x000000ffff157224 */ /* 0x000fe200078e0a15 */
[----:B------:R-:W-:Y:S02]  /*6990*/  PRMT R6, R9, 0xaaa2, RZ ;  /* 0x0000aaa209067816 */ /* 0x000fe400000000ff */
[C---:B------:R-:W-:Y:S02]  /*69a0*/  PRMT R17, R7.reuse, 0x8880, RZ ;  /* 0x0000888007117816 */ /* 0x040fe400000000ff */
[----:B------:R-:W-:-:S02]  /*69b0*/  PRMT R16, R7, 0x9991, RZ ;  /* 0x0000999107107816 */ /* 0x000fc400000000ff */
[C---:B------:R-:W-:Y:S02]  /*69c0*/  PRMT R13, R8.reuse, 0x8880, RZ ;  /* 0x00008880080d7816 */ /* 0x040fe400000000ff */
[C---:B------:R-:W-:Y:S01]  /*69d0*/  PRMT R12, R8.reuse, 0x9991, RZ ;  /* 0x00009991080c7816 */ /* 0x040fe200000000ff */
[----:B------:R-:W-:Y:S01]  /*69e0*/  IMAD.IADD R30, R17, 0x1, R16 ;  /* 0x00000001111e7824 */ /* 0x000fe200078e0210 */
        /* <DEDUP_REMOVED lines=9> */
[----:B------:R-:W-:Y:S01]  /*6a80*/  IMAD.MOV.U32 R9, RZ, RZ, R0 ;  /* 0x000000ffff097224 */ /* 0x000fe200078e0000 */
[----:B------:R-:W-:Y:S01]  /*6a90*/  IADD3 R33, PT, PT, R26, R18, R19 ;  /* 0x000000121a217210 */ /* 0x000fe20007ffe013 */
[----:B------:R-:W-:Y:S01]  /*6aa0*/  IMAD.MOV.U32 R0, RZ, RZ, R6 ;  /* 0x000000ffff007224 */ /* 0x000fe200078e0006 */
[----:B------:R-:W-:Y:S01]  /*6ab0*/  IADD3 R26, PT, PT, R30, R14, R15 ;  /* 0x0000000e1e1a7210 */ /* 0x000fe20007ffe00f */
[----:B------:R-:W-:Y:S01]  /*6ac0*/  IMAD.IADD R6, R25, 0x1, R24 ;  /* 0x0000000119067824 */ /* 0x000fe200078e0218 */
[----:B------:R-:W-:Y:S01]  /*6ad0*/  IADD3 R31, PT, PT, R31, R10, R11 ;  /* 0x0000000a1f1f7210 */ /* 0x000fe20007ffe00b */
[----:B------:R-:W-:Y:S01]  /*6ae0*/  IMAD.IADD R32, R9, 0x1, R8 ;  /* 0x0000000109207824 */ /* 0x000fe200078e0208 */
[C---:B---3--:R-:W-:Y:S01]  /*6af0*/  PRMT R30, R29.reuse, 0x8880, RZ ;  /* 0x000088801d1e7816 */ /* 0x048fe200000000ff */
[----:B------:R-:W-:Y:S01]  /*6b00*/  IMAD.MOV R25, RZ, RZ, -R25 ;  /* 0x000000ffff197224 */ /* 0x000fe200078e0a19 */
[----:B------:R-:W-:Y:S01]  /*6b10*/  IADD3 R6, PT, PT, R6, R22, R23 ;  /* 0x0000001606067210 */ /* 0x000fe20007ffe017 */
[----:B------:R-:W-:Y:S01]  /*6b20*/  IMAD.IADD R26, R26, 0x1, R31 ;  /* 0x000000011a1a7824 */ /* 0x000fe200078e021f */
[----:B------:R-:W-:Y:S01]  /*6b30*/  IADD3 R7, PT, PT, R32, R7, R0 ;  /* 0x0000000720077210 */ /* 0x000fe20007ffe000 */
[----:B------:R-:W-:Y:S01]  /*6b40*/  IMAD.MOV R23, RZ, RZ, -R23 ;  /* 0x000000ffff177224 */ /* 0x000fe200078e0a17 */
[C---:B------:R-:W-:Y:S01]  /*6b50*/  PRMT R31, R29.reuse, 0x9991, RZ ;  /* 0x000099911d1f7816 */ /* 0x040fe200000000ff */
[----:B------:R-:W-:Y:S01]  /*6b60*/  IMAD.IADD R6, R6, 0x1, R33 ;  /* 0x0000000106067824 */ /* 0x000fe200078e0221 */
[C---:B------:R-:W-:Y:S01]  /*6b70*/  PRMT R32, R29.reuse, 0xaaa2, RZ ;  /* 0x0000aaa21d207816 */ /* 0x040fe200000000ff */
[----:B------:R-:W-:Y:S01]  /*6b80*/  IMAD.MOV R19, RZ, RZ, -R19 ;  /* 0x000000ffff137224 */ /* 0x000fe200078e0a13 */
[----:B------:R-:W-:Y:S01]  /*6b90*/  PRMT R33, R29, 0xbbb3, RZ ;  /* 0x0000bbb31d217816 */ /* 0x000fe200000000ff */
[----:B------:R-:W-:Y:S01]  /*6ba0*/  IMAD.MOV R15, RZ, RZ, -R15 ;  /* 0x000000ffff0f7224 */ /* 0x000fe200078e0a0f */
[C---:B----4-:R-:W-:Y:S01]  /*6bb0*/  PRMT R34, R63.reuse, 0x8880, RZ ;  /* 0x000088803f227816 */ /* 0x050fe200000000ff */
[----:B------:R-:W-:Y:S01]  /*6bc0*/  IMAD.MOV.U32 R29, RZ, RZ, R32 ;  /* 0x000000ffff1d7224 */ /* 0x000fe200078e0020 */
[C---:B------:R-:W-:Y:S01]  /*6bd0*/  PRMT R35, R63.reuse, 0x9991, RZ ;  /* 0x000099913f237816 */ /* 0x040fe200000000ff */
[----:B------:R-:W-:Y:S01]  /*6be0*/  IMAD.MOV R11, RZ, RZ, -R11 ;  /* 0x000000ffff0b7224 */ /* 0x000fe200078e0a0b */
[----:B------:R-:W-:Y:S01]  /*6bf0*/  PRMT R36, R63, 0xaaa2, RZ ;  /* 0x0000aaa23f247816 */ /* 0x000fe200000000ff */
[----:B------:R-:W-:Y:S01]  /*6c00*/  IMAD.MOV R9, RZ, RZ, -R9 ;  /* 0x000000ffff097224 */ /* 0x000fe200078e0a09 */
[C---:B------:R-:W-:Y:S01]  /*6c10*/  PRMT R66, R28.reuse, 0x8880, RZ ;  /* 0x000088801c427816 */ /* 0x040fe200000000ff */
[----:B------:R-:W-:Y:S01]  /*6c20*/  IMAD.MOV.U32 R32, RZ, RZ, R35 ;  /* 0x000000ffff207224 */ /* 0x000fe200078e0023 */
[----:B------:R-:W-:-:S02]  /*6c30*/  PRMT R67, R28, 0x9991, RZ ;  /* 0x000099911c437816 */ /* 0x000fc400000000ff */
[----:B------:R-:W-:Y:S01]  /*6c40*/  PRMT R65, R63, 0xbbb3, RZ ;  /* 0x0000bbb33f417816 */ /* 0x000fe200000000ff */
[----:B------:R-:W-:Y:S01]  /*6c50*/  IMAD.MOV.U32 R35, RZ, RZ, R66 ;  /* 0x000000ffff237224 */ /* 0x000fe200078e0042 */
[C---:B------:R-:W-:Y:S02]  /*6c60*/  PRMT R39, R27.reuse, 0x8880, RZ ;  /* 0x000088801b277816 */ /* 0x040fe400000000ff */
        /* <DEDUP_REMOVED lines=24> */
[----:B------:R-:W-:Y:S01]  /*6df0*/  IADD3 R66, PT, PT, R66, R34, R33 ;  /* 0x0000002242427210 */ /* 0x000fe20007ffe021 */
        /* <DEDUP_REMOVED lines=17> */
[----:B------:R-:W-:Y:S01]  /*6f10*/  IADD3 R67, PT, PT, RZ, -R66, -R67 ;  /* 0x80000042ff437210 */ /* 0x000fe20007ffe843 */
[----:B------:R-:W-:Y:S01]  /*6f20*/  IMAD.MOV R41, RZ, RZ, -R41 ;  /* 0x000000ffff297224 */ /* 0x000fe200078e0a29 */
[----:B------:R-:W-:Y:S01]  /*6f30*/  ISETP.GE.AND P1, PT, R51, 0x1, PT ;  /* 0x000000013300780c */ /* 0x000fe20003f26270 */
[----:B------:R-:W-:Y:S01]  /*6f40*/  IMAD.MOV R43, RZ, RZ, -R43 ;  /* 0x000000ffff2b7224 */ /* 0x000fe200078e0a2b */
[----:B------:R-:W-:Y:S01]  /*6f50*/  ISETP.NE.AND P0, PT, R6, R67, PT ;  /* 0x000000430600720c */ /* 0x000fe20003f05270 */
[----:B------:R-:W-:Y:S01]  /*6f60*/  IMAD.MOV R45, RZ, RZ, -R45 ;  /* 0x000000ffff2d7224 */ /* 0x000fe200078e0a2d */
[C---:B------:R-:W-:Y:S01]  /*6f70*/  ISETP.NE.AND P3, PT, R4.reuse, 0x5, PT ;  /* 0x000000050400780c */ /* 0x040fe20003f65270 */
[----:B------:R-:W-:Y:S01]  /*6f80*/  IMAD.MOV R47, RZ, RZ, -R47 ;  /* 0x000000ffff2f7224 */ /* 0x000fe200078e0a2f */
[----:B------:R-:W-:Y:S01]  /*6f90*/  SEL R26, RZ, 0x1, !P0 ;  /* 0x00000001ff1a7807 */ /* 0x000fe20004000000 */
[----:B------:R-:W-:Y:S01]  /*6fa0*/  IMAD.MOV R63, RZ, RZ, -R63 ;  /* 0x000000ffff3f7224 */ /* 0x000fe200078e0a3f */
[----:B------:R-:W-:-:S02]  /*6fb0*/  ISETP.NE.AND P2, PT, R4, 0x4, PT ;  /* 0x000000040400780c */ /* 0x000fc40003f45270 */
[----:B------:R-:W-:Y:S01]  /*6fc0*/  LOP3.LUT R2, R2, 0xfffffffb, RZ, 0xc0, !PT ;  /* 0xfffffffb02027812 */ /* 0x000fe200078ec0ff */
[----:B------:R-:W0:Y:S01]  /*6fd0*/  SHFL.UP PT, R6, R26, 0x1, RZ ;  /* 0x042000001a067989 */ /* 0x000e2200000e00ff */
[----:B------:R-:W-:Y:S02]  /*6fe0*/  LOP3.LUT R3, R3, 0x7fffffff, RZ, 0xc0, !PT ;  /* 0x7fffffff03037812 */ /* 0x000fe400078ec0ff */
        /* <DEDUP_REMOVED lines=36> */
[----:B------:R-:W-:Y:S02]  /*7230*/  SGXT R67, R6, 0x8 ;  /* 0x000000080643781a */ /* 0x000fe40000000200 */
[----:B------:R-:W-:Y:S01]  /*7240*/  SGXT R7, R7, 0x8 ;  /* 0x000000080707781a */ /* 0x000fe20000000200 */
[----:B------:R-:W-:Y:S01]  /*7250*/  IMAD.MOV R70, RZ, RZ, -R68 ;  /* 0x000000ffff467224 */ /* 0x000fe200078e0a44 */
[----:B------:R-:W-:-:S02]  /*7260*/  SGXT R68, R69, 0x8 ;  /* 0x000000084544781a */ /* 0x000fc40000000200 */
[----:B------:R-:W-:Y:S02]  /*7270*/  SHF.R.S32.HI R69, RZ, 0x18, R6 ;  /* 0x00000018ff457819 */ /* 0x000fe40000011406 */
[----:B------:R-:W-:Y:S01]  /*7280*/  ISETP.NE.AND P0, PT, R67, R70, PT ;  /* 0x000000464300720c */ /* 0x000fe20003f05270 */
[----:B------:R-:W-:Y:S01]  /*7290*/  IMAD.MOV R70, RZ, RZ, -R68 ;  /* 0x000000ffff467224 */ /* 0x000fe200078e0a44 */
[----:B------:R-:W-:Y:S02]  /*72a0*/  SGXT R68, R69, 0x8 ;  /* 0x000000084544781a */ /* 0x000fe40000000200 */
[----:B------:R-:W-:Y:S02]  /*72b0*/  SEL R67, RZ, 0x1, !P0 ;  /* 0x00000001ff437807 */ /* 0x000fe40004000000 */
[----:B------:R-:W-:Y:S01]  /*72c0*/  PRMT R6, R6, 0x7770, RZ ;  /* 0x0000777006067816 */ /* 0x000fe200000000ff */
[----:B------:R-:W-:Y:S01]  /*72d0*/  IMAD.MOV R68, RZ, RZ, -R68 ;  /* 0x000000ffff447224 */ /* 0x000fe200078e0a44 */
[----:B------:R-:W-:-:S02]  /*72e0*/  ISETP.NE.AND P0, PT, R67, R70, PT ;  /* 0x000000464300720c */ /* 0x000fc40003f05270 */
[----:B------:R-:W-:Y:S02]  /*72f0*/  SEL R6, R67, R6, !P1 ;  /* 0x0000000643067207 */ /* 0x000fe40004800000 */
[----:B------:R-:W-:Y:S02]  /*7300*/  SEL R69, RZ, 0x1, !P0 ;  /* 0x00000001ff457807 */ /* 0x000fe40004000000 */
[----:B------:R-:W-:Y:S01]  /*7310*/  ISETP.NE.AND P1, PT, R4, 0x3, PT ;  /* 0x000000030400780c */ /* 0x000fe20003f25270 */
[----:B------:R-:W-:Y:S01]  /*7320*/  IMAD.MOV R4, RZ, RZ, -R7 ;  /* 0x000000ffff047224 */ /* 0x000fe200078e0a07 */
[C---:B------:R-:W-:Y:S02]  /*7330*/  ISETP.NE.AND P0, PT, R69.reuse, R68, PT ;  /* 0x000000444500720c */ /* 0x040fe40003f05270 */
[----:B------:R-:W-:Y:S02]  /*7340*/  SEL R6, R69, R6, !P1 ;  /* 0x0000000645067207 */ /* 0x000fe40004800000 */
[----:B------:R-:W-:-:S04]  /*7350*/  SEL R7, RZ, 0x1, !P0 ;  /* 0x00000001ff077807 */ /* 0x000fc80004000000 */
[C---:B------:R-:W-:Y:S02]  /*7360*/  ISETP.NE.AND P0, PT, R7.reuse, R4, PT ;  /* 0x000000040700720c */ /* 0x040fe40003f05270 */
[----:B------:R-:W-:Y:S02]  /*7370*/  SEL R6, R7, R6, !P2 ;  /* 0x0000000607067207 */ /* 0x000fe40005000000 */
[----:B------:R-:W-:Y:S02]  /*7380*/  @!P3 SEL R6, RZ, 0x1, !P0 ;  /* 0x00000001ff06b807 */ /* 0x000fe40004000000 */
[----:B------:R-:W-:Y:S02]  /*7390*/  ISETP.GE.AND P0, PT, R51, 0x10, PT ;  /* 0x000000103300780c */ /* 0x000fe40003f06270 */
[----:B------:R-:W-:Y:S02]  /*73a0*/  LOP3.LUT R6, R6, 0xffff, RZ, 0xc0, !PT ;  /* 0x0000ffff06067812 */ /* 0x000fe400078ec0ff */
[----:B------:R-:W-:-:S02]  /*73b0*/  SEL R65, R65, R66, !P0 ;  /* 0x0000004241417207 */ /* 0x000fc40004000000 */
[----:B-----5:R-:W-:Y:S02]  /*73c0*/  LOP3.LUT R4, R5, 0xffff, RZ, 0xc0, !PT ;  /* 0x0000ffff05047812 */ /* 0x020fe400078ec0ff */
[----:B------:R-:W-:Y:S02]  /*73d0*/  PRMT R66, R6, 0x8880, RZ ;  /* 0x0000888006427816 */ /* 0x000fe400000000ff */
[----:B------:R-:W-:Y:S02]  /*73e0*/  PRMT R6, R4, 0x8880, RZ ;  /* 0x0000888004067816 */ /* 0x000fe400000000ff */
[----:B------:R-:W-:Y:S01]  /*73f0*/  ISETP.GE.U32.AND P2, PT, R62, 0x20, PT ;  /* 0x000000203e00780c */ /* 0x000fe20003f46070 */
[----:B------:R-:W-:Y:S01]  /*7400*/  IMAD.MOV.U32 R4, RZ, RZ, R66 ;  /* 0x000000ffff047224 */ /* 0x000fe200078e0042 */
[----:B------:R-:W-:Y:S01]  /*7410*/  PRMT R7, R65, 0x9910, RZ ;  /* 0x0000991041077816 */ /* 0x000fe200000000ff */
[----:B------:R-:W-:Y:S01]  /*7420*/  IMAD.MOV.U32 R65, RZ, RZ, R6 ;  /* 0x000000ffff417224 */ /* 0x000fe200078e0006 */
[----:B------:R-:W-:Y:S01]  /*7430*/  ISETP.NE.AND P3, PT, R51, RZ, PT ;  /* 0x000000ff3300720c */ /* 0x000fe20003f65270 */
[----:B------:R-:W-:Y:S01]  /*7440*/  IMAD.MOV R4, RZ, RZ, -R4 ;  /* 0x000000ffff047224 */ /* 0x000fe200078e0a04 */
[----:B------:R-:W-:-:S04]  /*7450*/  ISETP.NE.AND P0, PT, R7, R26, PT ;  /* 0x0000001a0700720c */ /* 0x000fc80003f05270 */
[----:B------:R-:W-:Y:S02]  /*7460*/  ISETP.NE.AND P1, PT, R65, R4, PT ;  /* 0x000000044100720c */ /* 0x000fe40003f25270 */
        /* <DEDUP_REMOVED lines=166> */
[----:B------:R-:W-:-:S03]  /*7ed0*/  IMAD.MOV R7, RZ, RZ, -R48 ;  /* 0x000000ffff077224 */ /* 0x000fc600078e0a30 */
        /* <DEDUP_REMOVED lines=21> */
.L_x_143:
[C---:B------:R-:W-:Y:S02]  /*8030*/  PRMT R48, R0.reuse, 0x8880, RZ ;  /* 0x0000888000307816 */ /* 0x040fe400000000ff */
[----:B------:R-:W-:Y:S02]  /*8040*/  PRMT R47, R0, 0x9991, RZ ;  /* 0x00009991002f7816 */ /* 0x000fe400000000ff */
[C---:B--2---:R-:W-:Y:S02]  /*8050*/  PRMT R44, R6.reuse, 0x8880, RZ ;  /* 0x00008880062c7816 */ /* 0x044fe400000000ff */
[----:B------:R-:W-:Y:S02]  /*8060*/  PRMT R43, R6, 0x9991, RZ ;  /* 0x00009991062b7816 */ /* 0x000fe400000000ff */
[C---:B0-----:R-:W-:Y:S02]  /*8070*/  PRMT R40, R7.reuse, 0x8880, RZ ;  /* 0x0000888007287816 */ /* 0x041fe400000000ff */
        /* <DEDUP_REMOVED lines=15> */
[C---:B------:R-:W-:Y:S02]  /*8170*/  PRMT R32, R9.reuse, 0x8880, RZ ;  /* 0x0000888009207816 */ /* 0x040fe400000000ff */
[----:B------:R-:W-:Y:S02]  /*8180*/  PRMT R31, R9, 0x9991, RZ ;  /* 0x00009991091f7816 */ /* 0x000fe400000000ff */
[----:B---3--:R-:W-:-:S02]  /*8190*/  PRMT R16, R29, 0x8880, RZ ;  /* 0x000088801d107816 */ /* 0x008fc400000000ff */
[----:B------:R-:W-:Y:S02]  /*81a0*/  PRMT R17, R29, 0x9991, RZ ;  /* 0x000099911d117816 */ /* 0x000fe400000000ff */
[C---:B------:R-:W-:Y:S02]  /*81b0*/  PRMT R30, R9.reuse, 0xaaa2, RZ ;  /* 0x0000aaa2091e7816 */ /* 0x040fe400000000ff */
[----:B-----5:R-:W-:Y:S01]  /*81c0*/  PRMT R5, R9, 0xbbb3, RZ ;  /* 0x0000bbb309057816 */ /* 0x020fe200000000ff */
        /* <DEDUP_REMOVED lines=9> */
[C---:B----4-:R-:W-:Y:S02]  /*8260*/  PRMT R25, R63.reuse, 0x8880, RZ ;  /* 0x000088803f197816 */ /* 0x050fe400000000ff */
[C---:B------:R-:W-:Y:S02]  /*8270*/  PRMT R24, R63.reuse, 0x9991, RZ ;  /* 0x000099913f187816 */ /* 0x040fe400000000ff */
[----:B------:R-:W-:-:S02]  /*8280*/  PRMT R23, R63, 0xaaa2, RZ ;  /* 0x0000aaa23f177816 */ /* 0x000fc400000000ff */
[----:B------:R-:W-:Y:S02]  /*8290*/  PRMT R22, R63, 0xbbb3, RZ ;  /* 0x0000bbb33f167816 */ /* 0x000fe400000000ff */
[C---:B------:R-:W-:Y:S02]  /*82a0*/  PRMT R18, R29.reuse, 0xaaa2, RZ ;  /* 0x0000aaa21d127816 */ /* 0x040fe400000000ff */
[----:B------:R-:W-:Y:S01]  /*82b0*/  PRMT R26, R29, 0xbbb3, RZ ;  /* 0x0000bbb31d1a7816 */ /* 0x000fe200000000ff */
[----:B------:R-:W-:Y:S01]  /*82c0*/  IMAD.MOV.U32 R29, RZ, RZ, R16 ;  /* 0x000000ffff1d7224 */ /* 0x000fe200078e0010 */
[C---:B------:R-:W-:Y:S01]  /*82d0*/  PRMT R21, R28.reuse, 0x8880, RZ ;  /* 0x000088801c157816 */ /* 0x040fe200000000ff */
[----:B------:R-:W-:Y:S01]  /*82e0*/  IMAD.MOV.U32 R16, RZ, RZ, R66 ;  /* 0x000000ffff107224 */ /* 0x000fe200078e0042 */
[C---:B------:R-:W-:Y:S02]  /*82f0*/  PRMT R20, R28.reuse, 0x9991, RZ ;  /* 0x000099911c147816 */ /* 0x040fe400000000ff */
[----:B------:R-:W-:-:S02]  /*8300*/  PRMT R19, R28, 0xaaa2, RZ ;  /* 0x0000aaa21c137816 */ /* 0x000fc400000000ff */
[----:B------:R-:W-:Y:S01]  /*8310*/  PRMT R63, R28, 0xbbb3, RZ ;  /* 0x0000bbb31c3f7816 */ /* 0x000fe200000000ff */
[----:B------:R-:W-:Y:S01]  /*8320*/  IMAD.MOV.U32 R28, RZ, RZ, R17 ;  /* 0x000000ffff1c7224 */ /* 0x000fe200078e0011 */
[----:B------:R-:W-:Y:S01]  /*8330*/  IADD3 R5, PT, PT, R9, R5, R30 ;  /* 0x0000000509057210 */ /* 0x000fe20007ffe01e */
[----:B------:R-:W-:Y:S01]  /*8340*/  IMAD.MOV.U32 R17, RZ, RZ, R65 ;  /* 0x000000ffff117224 */ /* 0x000fe200078e0041 */
[C---:B------:R-:W-:Y:S02]  /*8350*/  PRMT R15, R27.reuse, 0xaaa2, RZ ;  /* 0x0000aaa21b0f7816 */ /* 0x040fe400000000ff */
        /* <DEDUP_REMOVED lines=9> */
[----:B------:R-:W-:Y:S01]  /*83f0*/  IMAD.IADD R2, R29, 0x1, R28 ;  /* 0x000000011d027824 */ /* 0x000fe200078e021c */
[----:B------:R-:W-:-:S02]  /*8400*/  PRMT R13, R3, 0x8880, RZ ;  /* 0x00008880030d7816 */ /* 0x000fc400000000ff */
[C---:B------:R-:W-:Y:S02]  /*8410*/  PRMT R12, R3.reuse, 0x9991, RZ ;  /* 0x00009991030c7816 */ /* 0x040fe400000000ff */
[C---:B------:R-:W-:Y:S02]  /*8420*/  PRMT R11, R3.reuse, 0xaaa2, RZ ;  /* 0x0000aaa2030b7816 */ /* 0x040fe400000000ff */
[----:B------:R-:W-:Y:S01]  /*8430*/  PRMT R10, R3, 0xbbb3, RZ ;  /* 0x0000bbb3030a7816 */ /* 0x000fe200000000ff */
[----:B------:R-:W-:Y:S01]  /*8440*/  IMAD.IADD R3, R25, 0x1, R24 ;  /* 0x0000000119037824 */ /* 0x000fe200078e0218 */
[----:B------:R-:W-:Y:S01]  /*8450*/  IADD3 R67, PT, PT, R2, R26, R27 ;  /* 0x0000001a02437210 */ /* 0x000fe20007ffe01b */
[----:B------:R-:W-:Y:S01]  /*8460*/  IMAD.IADD R66, R13, 0x1, R12 ;  /* 0x000000010d427824 */ /* 0x000fe200078e020c */
[----:B------:R-:W-:Y:S01]  /*8470*/  IADD3 R63, PT, PT, R63, R18, R19 ;  /* 0x000000123f3f7210 */ /* 0x000fe20007ffe013 */
[----:B------:R-:W-:Y:S01]  /*8480*/  IMAD.IADD R2, R9, 0x1, R8 ;  /* 0x0000000109027824 */ /* 0x000fe200078e0208 */
[----:B------:R-:W-:-:S02]  /*8490*/  IADD3 R3, PT, PT, R3, R22, R23 ;  /* 0x0000001603037210 */ /* 0x000fc40007ffe017 */
[----:B------:R-:W-:Y:S02]  /*84a0*/  IADD3 R65, PT, PT, R65, R14, R15 ;  /* 0x0000000e41417210 */ /* 0x000fe40007ffe00f */
[----:B------:R-:W-:Y:S02]  /*84b0*/  IADD3 R3, PT, PT, R64, R3, R67 ;  /* 0x0000000340037210 */ /* 0x000fe40007ffe043 */
[----:B------:R-:W-:Y:S02]  /*84c0*/  IADD3 R66, PT, PT, R66, R10, R11 ;  /* 0x0000000a42427210 */ /* 0x000fe40007ffe00b */
[----:B------:R-:W-:Y:S02]  /*84d0*/  IADD3 R2, PT, PT, R2, R6, R7 ;  /* 0x0000000602027210 */ /* 0x000fe40007ffe007 */
[----:B------:R-:W-:Y:S02]  /*84e0*/  IADD3 R0, PT, PT, R0, R65, R63 ;  /* 0x0000004100007210 */ /* 0x000fe40007ffe03f */
[----:B------:R-:W-:-:S02]  /*84f0*/  IADD3 R2, PT, PT, R5, R2, R66 ;  /* 0x0000000205027210 */ /* 0x000fc40007ffe042 */
[----:B------:R-:W-:Y:S02]  /*8500*/  IADD3 R3, PT, PT, RZ, -R3, -R0 ;  /* 0x80000003ff037210 */ /* 0x000fe40007ffe800 */
[----:B------:R-:W-:Y:S02]  /*8510*/  ISETP.GE.AND P1, PT, R51, 0x1, PT ;  /* 0x000000013300780c */ /* 0x000fe40003f26270 */
[----:B------:R-:W-:Y:S02]  /*8520*/  ISETP.NE.AND P0, PT, R2, R3, PT ;  /* 0x000000030200720c */ /* 0x000fe40003f05270 */
[----:B------:R-:W-:Y:S02]  /*8530*/  ISETP.NE.AND P2, PT, R4, 0x4, PT ;  /* 0x000000040400780c */ /* 0x000fe40003f45270 */
[----:B------:R-:W-:Y:S02]  /*8540*/  SEL R0, RZ, 0x1, !P0 ;  /* 0x00000001ff007807 */ /* 0x000fe40004000000 */
[----:B------:R-:W-:-:S02]  /*8550*/  SEL R3, RZ, 0xffffffff, !P0 ;  /* 0xffffffffff037807 */ /* 0x000fc40004000000 */
        /* <DEDUP_REMOVED lines=79> */
.L_x_145:
        /* <DEDUP_REMOVED lines=16> */
.L_x_147:
[----:B------:R-:W-:Y:S05]  /*8b50*/  NANOSLEEP 0x474 ;  /* 0x000004740000795d */ /* 0x000fea0003800000 */
[----:B------:R-:W-:Y:S01]  /*8b60*/  NOP ;  /* 0x0000000000007918 */ /* 0x000fe20000000000 */
.L_x_148:
        /* <DEDUP_REMOVED lines=10> */
.L_x_201:
[----:B------:R-:W-:Y:S01]  /*8c10*/  PRMT R68, R65, 0x7610, R68 ;  /* 0x0000761041447816 */ /* 0x000fe20000000044 */
[----:B------:R-:W-:Y:S06]  /*8c20*/  @!P0 BRA `(.L_x_150) ;  /* 0x0000000000388947 */ /* 0x000fec0003800000 */
.L_x_154:
[----:B------:R-:W-:Y:S05]  /*8c30*/  YIELD ;  /* 0x0000000000007946 */ /* 0x000fea0003800000 */
[----:B------:R-:W-:Y:S05]  /*8c40*/  @P1 BRA `(.L_x_151) ;  /* 0x0000000000081947 */ /* 0x000fea0003800000 */
[----:B------:R0:W-:Y:S06]  /*8c50*/  MEMBAR.SC.CTA ;  /* 0x0000000000007992 */ /* 0x0001ec0000000000 */
[----:B0-----:R-:W-:Y:S05]  /*8c60*/  BRA `(.L_x_152) ;  /* 0x0000000000087947 */ /* 0x001fea0003800000 */
.L_x_151:
[----:B------:R-:W-:Y:S05]  /*8c70*/  NANOSLEEP 0xa8 ;  /* 0x000000a80000795d */ /* 0x000fea0003800000 */
[----:B------:R-:W-:Y:S01]  /*8c80*/  NOP ;  /* 0x0000000000007918 */ /* 0x000fe20000000000 */
.L_x_152:
[----:B------:R-:W2:Y:S01]  /*8c90*/  LD.E.STRONG.GPU R65, desc[UR10][R4.64+0x80] ;  /* 0x0000800a04417980 */ /* 0x000ea2000c10f900 */
[----:B------:R-:W-:Y:S01]  /*8ca0*/  UMOV UR6, 0xffffffff ;  /* 0xffffffff00067882 */ /* 0x000fe20000000000 */
[----:B--2---:R-:W-:-:S04]  /*8cb0*/  LOP3.LUT R64, R65, 0xff, RZ, 0xc0, !PT ;  /* 0x000000ff41407812 */ /* 0x004fc800078ec0ff */
[----:B------:R-:W-:Y:S01]  /*8cc0*/  ISETP.NE.AND P0, PT, R64, 0x63, PT ;  /* 0x000000634000780c */ /* 0x000fe20003f05270 */
[----:B------:R-:W-:-:S12]  /*8cd0*/  BRA.DIV UR6, `(.L_x_153) ;  /* 0x0000004606847947 */ /* 0x000fd8000b800000 */
[----:B------:R-:W-:-:S13]  /*8ce0*/  VOTE.ANY P0, !P0 ;  /* 0x0000000000ff7806 */ /* 0x000fda0004000100 */
.L_x_204:
[----:B------:R-:W-:Y:S05]  /*8cf0*/  @P0 BRA `(.L_x_154) ;  /* 0xfffffffc00cc0947 */ /* 0x000fea000383ffff */
[----:B------:R-:W-:-:S07]  /*8d00*/  PRMT R68, R65, 0x7610, R68 ;  /* 0x0000761041447816 */ /* 0x000fce0000000044 */
.L_x_150:
        /* <DEDUP_REMOVED lines=8> */
[----:B------:R-:W-:-:S07]  /*8d90*/  LOP3.LUT R4, R65, 0xff, RZ, 0xc0, !PT ;  /* 0x000000ff41047812 */ /* 0x000fce00078ec0ff */
[----:B------:R-:W1:Y:S01]  /*8da0*/  LDC R71, c[0x0][0x398] ;  /* 0x0000e600ff477b82 */ /* 0x000e620000000800 */
        /* <DEDUP_REMOVED lines=49> */
[----:B------:R-:W-:Y:S02]  /*90c0*/  @!P3 PRMT R65, R69, 0x7610, R65 ;  /* 0x000076104541b816 */ /* 0x000fe40000000041 */
[----:B0-----:R-:W-:Y:S02]  /*90d0*/  IADD3 R68, P5, PT, R4, 0x80, RZ ;  /* 0x0000008004447810 */ /* 0x001fe40007fbe0ff */
[----:B------:R-:W-:Y:S02]  /*90e0*/  LOP3.LUT R69, R65, 0xffff, RZ, 0xc0, !PT ;  /* 0x0000ffff41457812 */ /* 0x000fe400078ec0ff */
[----:B------:R-:W-:-:S02]  /*90f0*/  LOP3.LUT R4, RZ, R62, RZ, 0x33, !PT ;  /* 0x0000003eff047212 */ /* 0x000fc400078e33ff */
[C---:B------:R-:W-:Y:S02]  /*9100*/  LOP3.LUT R70, R69.reuse, 0xff, RZ, 0xc0, !PT ;  /* 0x000000ff45467812 */ /* 0x040fe400078ec0ff */
[----:B------:R-:W-:Y:S02]  /*9110*/  @!P4 PRMT R69, R69, 0x8880, RZ ;  /* 0x000088804545c816 */ /* 0x000fe400000000ff */
[----:B------:R-:W-:Y:S02]  /*9120*/  VOTE.ALL P0, P0 ;  /* 0x0000000000ff7806 */ /* 0x000fe40000000000 */
[----:B------:R-:W0:Y:S01]  /*9130*/  SHFL.DOWN PT, R70, R70, 0x10, R67 ;  /* 0x0a00000046467989 */ /* 0x000e2200000e0043 */
[----:B------:R-:W-:Y:S01]  /*9140*/  @!P4 IMAD.MOV R72, RZ, RZ, -R69 ;  /* 0x000000ffff48c224 */ /* 0x000fe200078e0a45 */
[----:B0-----:R-:W-:-:S05]  /*9150*/  @!P4 PRMT R64, R70, 0x8880, RZ ;  /* 0x000088804640c816 */ /* 0x001fca00000000ff */
[----:B------:R-:W-:-:S05]  /*9160*/  @!P4 IMAD.MOV.U32 R69, RZ, RZ, R64 ;  /* 0x000000ffff45c224 */ /* 0x000fca00078e0040 */
[----:B------:R-:W-:-:S04]  /*9170*/  @!P4 ISETP.NE.AND P3, PT, R69, R72, PT ;  /* 0x000000484500c20c */ /* 0x000fc80003f65270 */
[----:B------:R-:W-:-:S04]  /*9180*/  @!P4 SEL R69, RZ, 0x1, !P3 ;  /* 0x00000001ff45c807 */ /* 0x000fc80005800000 */
[----:B------:R-:W-:Y:S02]  /*9190*/  @!P4 PRMT R65, R69, 0x7610, R65 ;  /* 0x000076104541c816 */ /* 0x000fe40000000041 */
[----:B-1----:R-:W-:Y:S01]  /*91a0*/  IADD3 R69, PT, PT, R4, UR6, R71 ;  /* 0x0000000604457c10 */ /* 0x002fe2000fffe047 */
[----:B------:R-:W-:-:S07]  /*91b0*/  IMAD.X R71, RZ, RZ, R5, P5 ;  /* 0x000000ffff477224 */ /* 0x000fce00028e0605 */
.L_x_213:
[----:B------:R-:W-:Y:S05]  /*91c0*/  @!P0 BRA `(.L_x_156) ;  /* 0x0000000400a88947 */ /* 0x000fea0003800000 */
.L_x_164:
        /* <DEDUP_REMOVED lines=10> */
.L_x_216:
[----:B------:R-:W-:Y:S01]  /*9270*/  PRMT R64, R67, 0x7610, R64 ;  /* 0x0000761043407816 */ /* 0x000fe20000000040 */
[----:B------:R-:W-:Y:S06]  /*9280*/  @!P0 BRA `(.L_x_158) ;  /* 0x0000000000388947 */ /* 0x000fec0003800000 */
.L_x_162:
[----:B------:R-:W-:Y:S05]  /*9290*/  YIELD ;  /* 0x0000000000007946 */ /* 0x000fea0003800000 */
[----:B------:R-:W-:Y:S05]  /*92a0*/  @P1 BRA `(.L_x_159) ;  /* 0x0000000000081947 */ /* 0x000fea0003800000 */
[----:B------:R0:W-:Y:S06]  /*92b0*/  MEMBAR.SC.CTA ;  /* 0x0000000000007992 */ /* 0x0001ec0000000000 */
[----:B0-----:R-:W-:Y:S05]  /*92c0*/  BRA `(.L_x_160) ;  /* 0x0000000000087947 */ /* 0x001fea0003800000 */
.L_x_159:
[----:B------:R-:W-:Y:S05]  /*92d0*/  NANOSLEEP 0xa8 ;  /* 0x000000a80000795d */ /* 0x000fea0003800000 */
[----:B------:R-:W-:Y:S01]  /*92e0*/  NOP ;  /* 0x0000000000007918 */ /* 0x000fe20000000000 */
.L_x_160:
[----:B------:R-:W2:Y:S01]  /*92f0*/  LD.E.STRONG.GPU R67, desc[UR10][R4.64+-0x80] ;  /* 0xffff800a04437980 */ /* 0x000ea2000c10f900 */
[----:B------:R-:W-:Y:S01]  /*9300*/  UMOV UR6, 0xffffffff ;  /* 0xffffffff00067882 */ /* 0x000fe20000000000 */
[----:B--2---:R-:W-:-:S04]  /*9310*/  LOP3.LUT R64, R67, 0xff, RZ, 0xc0, !PT ;  /* 0x000000ff43407812 */ /* 0x004fc800078ec0ff */
[----:B------:R-:W-:Y:S01]  /*9320*/  ISETP.NE.AND P0, PT, R64, 0x63, PT ;  /* 0x000000634000780c */ /* 0x000fe20003f05270 */
[----:B------:R-:W-:-:S12]  /*9330*/  BRA.DIV UR6, `(.L_x_161) ;  /* 0x0000004606c47947 */ /* 0x000fd8000b800000 */
[----:B------:R-:W-:-:S13]  /*9340*/  VOTE.ANY P0, !P0 ;  /* 0x0000000000ff7806 */ /* 0x000fda0004000100 */
.L_x_219:
[----:B------:R-:W-:Y:S05]  /*9350*/  @P0 BRA `(.L_x_162) ;  /* 0xfffffffc00cc0947 */ /* 0x000fea000383ffff */
[----:B------:R-:W-:-:S07]  /*9360*/  PRMT R64, R67, 0x7610, R64 ;  /* 0x0000761043407816 */ /* 0x000fce0000000040 */
.L_x_158:
[----:B------:R-:W-:Y:S01]  /*9370*/  UMOV UR6, 0xffffffff ;  /* 0xffffffff00067882 */ /* 0x000fe20000000000 */
[----:B------:R-:W-:Y:S02]  /*9380*/  LOP3.LUT R4, R64, 0xff, RZ, 0xc0, !PT ;  /* 0x000000ff40047812 */ /* 0x000fe400078ec0ff */
[----:B------:R-:W-:Y:S02]  /*9390*/  SHF.R.U32.HI R70, RZ, 0x8, R67 ;  /* 0x00000008ff467819 */ /* 0x000fe40000011643 */
[----:B------:R-:W-:Y:S01]  /*93a0*/  ISETP.NE.AND P3, PT, R4, 0x65, PT ;  /* 0x000000650400780c */ /* 0x000fe20003f65270 */
[----:B------:R-:W-:-:S12]  /*93b0*/  BRA.DIV UR6, `(.L_x_163) ;  /* 0x0000004606c47947 */ /* 0x000fd8000b800000 */
[----:B------:R-:W-:Y:S01]  /*93c0*/  VOTE.ANY R64, PT, !P3 ;  /* 0x0000000000407806 */ /* 0x000fe200058e0100 */
[----:B------:R-:W-:Y:S01]  /*93d0*/  VIADD R69, R69, 0xffffffe0 ;  /* 0xffffffe045457836 */ /* 0x000fe20000000000 */
[----:B------:R-:W-:Y:S02]  /*93e0*/  LOP3.LUT R65, R65, 0xffff, RZ, 0xc0, !PT ;  /* 0x0000ffff41417812 */ /* 0x000fe400078ec0ff */
[----:B------:R-:W-:Y:S02]  /*93f0*/  LOP3.LUT R64, R64, 0x80000000, R66, 0xec, !PT ;  /* 0x8000000040407812 */ /* 0x000fe400078eec42 */
[----:B------:R-:W-:-:S03]  /*9400*/  PRMT R65, R65, 0x8880, RZ ;  /* 0x0000888041417816 */ /* 0x000fc600000000ff */
[----:B------:R-:W-:-:S05]  /*9410*/  VIADD R5, R64, 0xffffffff ;  /* 0xffffffff40057836 */ /* 0x000fca0000000000 */
[----:B------:R-:W-:Y:S02]  /*9420*/  LOP3.LUT R5, R64, R5, RZ, 0xc, !PT ;  /* 0x0000000540057212 */ /* 0x000fe400078e0cff */
[----:B------:R-:W-:Y:S02]  /*9430*/  LOP3.LUT R64, R70, 0xff, RZ, 0xc0, !PT ;  /* 0x000000ff46407812 */ /* 0x000fe400078ec0ff */
[----:B------:R-:W0:Y:S03]  /*9440*/  POPC R67, R5 ;  /* 0x0000000500437309 */ /* 0x000e260000000000 */
        /* <DEDUP_REMOVED lines=52> */
[----:B------:R-:W-:-:S05]  /*9790*/  @!P0 IMAD.MOV.U32 R72, RZ, RZ, R64 ;  /* 0x000000ffff488224 */ /* 0x000fca00078e0040 */
[----:B------:R-:W-:-:S04]  /*97a0*/  @!P0 ISETP.NE.AND P3, PT, R72, R73, PT ;  /* 0x000000494800820c */ /* 0x000fc80003f65270 */
[----:B------:R-:W-:-:S04]  /*97b0*/  @!P0 SEL R72, RZ, 0x1, !P3 ;  /* 0x00000001ff488807 */ /* 0x000fc80005800000 */
[----:B------:R-:W-:Y:S02]  /*97c0*/  @!P0 PRMT R70, R72, 0x7610, R70 ;  /* 0x0000761048468816 */ /* 0x000fe40000000046 */
[----:B------:R-:W-:Y:S01]  /*97d0*/  ISETP.NE.AND P0, PT, R4, 0x65, PT ;  /* 0x000000650400780c */ /* 0x000fe20003f05270 */
[----:B------:R-:W-:Y:S01]  /*97e0*/  IMAD.MOV.U32 R4, RZ, RZ, R65 ;  /* 0x000000ffff047224 */ /* 0x000fe200078e0041 */
[----:B------:R-:W-:-:S03]  /*97f0*/  LOP3.LUT R70, R70, 0xffff, RZ, 0xc0, !PT ;  /* 0x0000ffff46467812 */ /* 0x000fc600078ec0ff */
[----:B------:R-:W-:Y:S01]  /*9800*/  IMAD.MOV R5, RZ, RZ, -R4 ;  /* 0x000000ffff057224 */ /* 0x000fe200078e0a04 */
[----:B------:R-:W-:-:S05]  /*9810*/  PRMT R70, R70, 0x8880, RZ ;  /* 0x0000888046467816 */ /* 0x000fca00000000ff */
[----:B------:R-:W-:Y:S02]  /*9820*/  IMAD.MOV.U32 R4, RZ, RZ, R70 ;  /* 0x000000ffff047224 */ /* 0x000fe400078e0046 */
[----:B------:R-:W-:-:S03]  /*9830*/  VOTE.ALL P0, P0 ;  /* 0x0000000000ff7806 */ /* 0x000fc60000000000 */
[----:B------:R-:W-:-:S04]  /*9840*/  ISETP.NE.AND P3, PT, R4, R5, PT ;  /* 0x000000050400720c */ /* 0x000fc80003f65270 */
[----:B------:R-:W-:-:S09]  /*9850*/  SEL R65, RZ, 0x1, !P3 ;  /* 0x00000001ff417807 */ /* 0x000fd20005800000 */
.L_x_228:
[----:B------:R-:W-:Y:S05]  /*9860*/  @P0 BRA `(.L_x_164) ;  /* 0xfffffff800580947 */ /* 0x000fea000383ffff */
.L_x_156:
        /* <DEDUP_REMOVED lines=9> */
[----:B------:R-:W-:Y:S01]  /*9900*/  LOP3.LUT R5, R65, 0xff, RZ, 0xc0, !PT ;  /* 0x000000ff41057812 */ /* 0x000fe200078ec0ff */
[----:B------:R-:W-:Y:S02]  /*9910*/  UMOV UR7, 0x400 ;  /* 0x0000040000077882 */ /* 0x000fe40000000000 */
[----:B------:R-:W-:-:S04]  /*9920*/  UISETP.NE.AND UP0, UPT, UR12, UR6, UPT ;  /* 0x000000060c00728c */ /* 0x000fc8000bf05270 */
[----:B------:R-:W-:-:S04]  /*9930*/  USEL UR6, URZ, 0xffffffff, !UP0 ;  /* 0xffffffffff067887 */ /* 0x000fc8000c000000 */
[----:B------:R-:W-:-:S06]  /*9940*/  ULOP3.LUT UR6, UR6, 0xff, URZ, 0xc0, !UPT ;  /* 0x000000ff06067892 */ /* 0x000fcc000f8ec0ff */
[----:B------:R-:W-:Y:S01]  /*9950*/  ISETP.NE.AND P0, PT, R5, UR6, PT ;  /* 0x0000000605007c0c */ /* 0x000fe2000bf05270 */
[----:B------:R-:W-:-:S03]  /*9960*/  IMAD.MOV.U32 R5, RZ, RZ, 0x65 ;  /* 0x00000065ff057424 */ /* 0x000fc600078e00ff */
[----:B------:R-:W-:Y:S01]  /*9970*/  SEL R51, RZ, 0x1, !P0 ;  /* 0x00000001ff337807 */ /* 0x000fe20004000000 */
[----:B0-----:R-:W-:Y:S01]  /*9980*/  ULEA UR7, UR8, UR7, 0x18 ;  /* 0x0000000708077291 */ /* 0x001fe2000f8ec0ff */
[----:B------:R-:W-:-:S05]  /*9990*/  SEL R5, R5, 0x165, !P0 ;  /* 0x0000016505057807 */ /* 0x000fca0004000000 */
[----:B------:R0:W-:Y:S04]  /*99a0*/  ST.E.STRONG.GPU desc[UR10][R2.64+0x80], R5 ;  /* 0x0000800502007985 */ /* 0x0001e8000c10f90a */
[----:B------:R0:W-:Y:S04]  /*99b0*/  STS.U8 [UR7+0x2], R51 ;  /* 0x00000233ff007988 */ /* 0x0001e80008000007 */
[----:B------:R0:W-:Y:S02]  /*99c0*/  STS.U8 [UR7+0x1], R65 ;  /* 0x00000141ff007988 */ /* 0x0001e40008000007 */
.L_x_166:
[----:B------:R-:W-:Y:S05]  /*99d0*/  BSYNC.RECONVERGENT B0 ;  /* 0x0000000000007941 */ /* 0x000fea0003800200 */
.L_x_165:
[----:B------:R1:W-:Y:S01]  /*99e0*/  @!P1 STS.U8 [R4+0x1c], R65 ;  /* 0x00001c4104009388 */ /* 0x0003e20000000000 */
[----:B0-----:R-:W-:-:S05]  /*99f0*/  IMAD.MOV.U32 R3, RZ, RZ, R63 ;  /* 0x000000ffff037224 */ /* 0x001fca00078e003f */
[----:B------:R-:W-:-:S04]  /*9a00*/  ISETP.NE.AND P0, PT, R3, R0, PT ;  /* 0x000000000300720c */ /* 0x000fc80003f05270 */
[----:B------:R-:W-:-:S04]  /*9a10*/  SEL R5, RZ, 0x1, !P0 ;  /* 0x00000001ff057807 */ /* 0x000fc80004000000 */
[----:B-1----:R-:W-:-:S07]  /*9a20*/  @!P1 PRMT R5, R65, 0x7610, R5 ;  /* 0x0000761041059816 */ /* 0x002fce0000000005 */
.L_x_146:
        /* <DEDUP_REMOVED lines=14> */
.L_x_168:
[----:B------:R-:W-:Y:S05]  /*9b10*/  BSYNC.RECONVERGENT B0 ;  /* 0x0000000000007941 */ /* 0x000fea0003800200 */
.L_x_167:
        /* <DEDUP_REMOVED lines=36> */
[----:B------:R-:W-:-:S04]  /*9d60*/  IMAD.MOV R31, RZ, RZ, -R31 ;  /* 0x000000ffff1f7224 */ /* 0x000fc800078e0a1f */
        /* <DEDUP_REMOVED lines=166> */
[----:B------:R-:W-:-:S13]  /*a7d0*/  ISETP.NE.AND P0, PT, R4, RZ, PT ;  /* 0x000000ff0400720c */ /* 0x000fda0003f05270 */
.L_x_144:
[----:B------:R-:W-:Y:S01]  /*a7e0*/  P2R R32, PR, RZ, 0x8 ;  /* 0x00000008ff207803 */ /* 0x000fe20000000000 */
[----:B------:R-:W0:Y:S01]  /*a7f0*/  S2UR UR6, SR_CgaCtaId ;  /* 0x00000000000679c3 */ /* 0x000e220000008800 */
[----:B------:R-:W-:-:S07]  /*a800*/  LOP3.LUT P3, RZ, R3, 0x10000000, RZ, 0xc0, !PT ;  /* 0x1000000003ff7812 */ /* 0x000fce000786c0ff */
[----:B------:R-:W-:Y:S01]  /*a810*/  BAR.SYNC.DEFER_BLOCKING 0x0 ;  /* 0x0000000000007b1d */ /* 0x000fe20000010000 */
[----:B------:R-:W-:Y:S02]  /*a820*/  P2R R33, PR, RZ, 0x4 ;  /* 0x00000004ff217803 */ /* 0x000fe40000000000 */
[----:B------:R-:W-:Y:S02]  /*a830*/  SEL R0, RZ, 0x1, !P3 ;  /* 0x00000001ff007807 */ /* 0x000fe40005800000 */
[C---:B------:R-:W-:Y:S01]  /*a840*/  LOP3.LUT P3, RZ, R3.reuse, 0x20, RZ, 0xc0, !PT ;  /* 0x0000002003ff7812 */ /* 0x040fe2000786c0ff */
[----:B------:R-:W-:Y:S01]  /*a850*/  UMOV UR4, 0x400 ;  /* 0x0000040000047882 */ /* 0x000fe20000000000 */
[----:B------:R-:W-:Y:S02]  /*a860*/  P2R R34, PR, RZ, 0x2 ;  /* 0x00000002ff227803 */ /* 0x000fe40000000000 */
[----:B------:R-:W-:Y:S02]  /*a870*/  P2R R31, PR, RZ, 0x8 ;  /* 0x00000008ff1f7803 */ /* 0x000fe40000000000 */
[----:B------:R-:W-:-:S02]  /*a880*/  LOP3.LUT P3, RZ, R3, 0x10, RZ, 0xc0, !PT ;  /* 0x0000001003ff7812 */ /* 0x000fc4000786c0ff */
[----:B------:R-:W-:Y:S02]  /*a890*/  P2R R35, PR, RZ, 0x1 ;  /* 0x00000001ff237803 */ /* 0x000fe40000000000 */
[----:B------:R-:W-:Y:S02]  /*a8a0*/  P2R R30, PR, RZ, 0x8 ;  /* 0x00000008ff1e7803 */ /* 0x000fe40000000000 */
[C---:B------:R-:W-:Y:S02]  /*a8b0*/  LOP3.LUT P3, RZ, R3.reuse, 0x800, RZ, 0xc0, !PT ;  /* 0x0000080003ff7812 */ /* 0x040fe4000786c0ff */
[C---:B------:R-:W-:Y:S02]  /*a8c0*/  LOP3.LUT P2, RZ, R2.reuse, 0x4, RZ, 0xc0, !PT ;  /* 0x0000000402ff7812 */ /* 0x040fe4000784c0ff */
[----:B------:R-:W-:Y:S01]  /*a8d0*/  P2R R29, PR, RZ, 0x8 ;  /* 0x00000008ff1d7803 */ /* 0x000fe20000000000 */
[----:B0-----:R-:W-:Y:S01]  /*a8e0*/  ULEA UR4, UR6, UR4, 0x18 ;  /* 0x0000000406047291 */ /* 0x001fe2000f8ec0ff */
[----:B------:R-:W-:Y:S01]  /*a8f0*/  LOP3.LUT P3, RZ, R3, 0x400, RZ, 0xc0, !PT ;  /* 0x0000040003ff7812 */ /* 0x000fe2000786c0ff */
[----:B------:R-:W0:Y:S01]  /*a900*/  LDCU.64 UR6, c[0x0][0x388] ;  /* 0x00007100ff0677ac */ /* 0x000e220008000a00 */
[----:B------:R-:W-:-:S02]  /*a910*/  LOP3.LUT P1, RZ, R2, 0x2, RZ, 0xc0, !PT ;  /* 0x0000000202ff7812 */ /* 0x000fc4000782c0ff */
[----:B------:R-:W-:Y:S02]  /*a920*/  P2R R28, PR, RZ, 0x8 ;  /* 0x00000008ff1c7803 */ /* 0x000fe40000000000 */
[C---:B------:R-:W-:Y:S02]  /*a930*/  LOP3.LUT P3, RZ, R3.reuse, 0x200, RZ, 0xc0, !PT ;  /* 0x0000020003ff7812 */ /* 0x040fe4000786c0ff */
[----:B------:R-:W-:Y:S02]  /*a940*/  LOP3.LUT P0, RZ, R2, 0x1, RZ, 0xc0, !PT ;  /* 0x0000000102ff7812 */ /* 0x000fe4000780c0ff */
[----:B------:R-:W-:Y:S02]  /*a950*/  P2R R27, PR, RZ, 0x8 ;  /* 0x00000008ff1b7803 */ /* 0x000fe40000000000 */
[----:B------:R-:W-:Y:S02]  /*a960*/  LOP3.LUT P3, RZ, R3, 0x100, RZ, 0xc0, !PT ;  /* 0x0000010003ff7812 */ /* 0x000fe4000786c0ff */
[----:B------:R-:W-:-:S02]  /*a970*/  P2R R36, PR, RZ, 0x40 ;  /* 0x00000040ff247803 */ /* 0x000fc40000000000 */
[----:B------:R-:W-:Y:S02]  /*a980*/  P2R R26, PR, RZ, 0x8 ;  /* 0x00000008ff1a7803 */ /* 0x000fe40000000000 */
[C---:B------:R-:W-:Y:S02]  /*a990*/  LOP3.LUT P3, RZ, R3.reuse, 0x8000, RZ, 0xc0, !PT ;  /* 0x0000800003ff7812 */ /* 0x040fe4000786c0ff */
[----:B------:R-:W-:Y:S02]  /*a9a0*/  P2R R37, PR, RZ, 0x20 ;  /* 0x00000020ff257803 */ /* 0x000fe40000000000 */
[----:B------:R-:W-:Y:S02]  /*a9b0*/  P2R R25, PR, RZ, 0x8 ;  /* 0x00000008ff197803 */ /* 0x000fe40000000000 */
[----:B------:R-:W-:Y:S02]  /*a9c0*/  LOP3.LUT P3, RZ, R3, 0x4000, RZ, 0xc0, !PT ;  /* 0x0000400003ff7812 */ /* 0x000fe4000786c0ff */
[----:B------:R-:W-:-:S02]  /*a9d0*/  P2R R38, PR, RZ, 0x10 ;  /* 0x00000010ff267803 */ /* 0x000fc40000000000 */
[----:B------:R-:W-:Y:S02]  /*a9e0*/  P2R R24, PR, RZ, 0x8 ;  /* 0x00000008ff187803 */ /* 0x000fe40000000000 */
[C---:B------:R-:W-:Y:S02]  /*a9f0*/  LOP3.LUT P3, RZ, R3.reuse, 0x2000, RZ, 0xc0, !PT ;  /* 0x0000200003ff7812 */ /* 0x040fe4000786c0ff */
[----:B------:R-:W-:Y:S02]  /*aa00*/  SEL R8, RZ, 0x1, !P0 ;  /* 0x00000001ff087807 */ /* 0x000fe40004000000 */
[----:B------:R-:W-:Y:S02]  /*aa10*/  P2R R23, PR, RZ, 0x8 ;  /* 0x00000008ff177803 */ /* 0x000fe40000000000 */
[----:B------:R-:W-:Y:S02]  /*aa20*/  LOP3.LUT P3, RZ, R3, 0x1000, RZ, 0xc0, !PT ;  /* 0x0000100003ff7812 */ /* 0x000fe4000786c0ff */
[----:B------:R-:W-:-:S02]  /*aa30*/  SEL R7, RZ, 0x1, !P1 ;  /* 0x00000001ff077807 */ /* 0x000fc40004800000 */
[----:B------:R-:W-:Y:S02]  /*aa40*/  P2R R22, PR, RZ, 0x8 ;  /* 0x00000008ff167803 */ /* 0x000fe40000000000 */
[C---:B------:R-:W-:Y:S02]  /*aa50*/  LOP3.LUT P3, RZ, R3.reuse, 0x80000, RZ, 0xc0, !PT ;  /* 0x0008000003ff7812 */ /* 0x040fe4000786c0ff */
[----:B------:R-:W-:Y:S02]  /*aa60*/  SEL R4, RZ, 0x1, !P2 ;  /* 0x00000001ff047807 */ /* 0x000fe40005000000 */
[----:B------:R-:W-:Y:S02]  /*aa70*/  P2R R21, PR, RZ, 0x8 ;  /* 0x00000008ff157803 */ /* 0x000fe40000000000 */
[C---:B------:R-:W-:Y:S02]  /*aa80*/  LOP3.LUT P3, RZ, R3.reuse, 0x40000, RZ, 0xc0, !PT ;  /* 0x0004000003ff7812 */ /* 0x040fe4000786c0ff */
[----:B------:R-:W-:-:S02]  /*aa90*/  LOP3.LUT P2, RZ, R3, 0x40, RZ, 0xc0, !PT ;  /* 0x0000004003ff7812 */ /* 0x000fc4000784c0ff */
[----:B------:R-:W-:Y:S02]  /*aaa0*/  P2R R20, PR, RZ, 0x8 ;  /* 0x00000008ff147803 */ /* 0x000fe40000000000 */
[C---:B------:R-:W-:Y:S02]  /*aab0*/  LOP3.LUT P3, RZ, R3.reuse, 0x20000, RZ, 0xc0, !PT ;  /* 0x0002000003ff7812 */ /* 0x040fe4000786c0ff */
[C---:B------:R-:W-:Y:S02]  /*aac0*/  LOP3.LUT P1, RZ, R3.reuse, 0x80, RZ, 0xc0, !PT ;  /* 0x0000008003ff7812 */ /* 0x040fe4000782c0ff */
        /* <DEDUP_REMOVED lines=13> */
[----:B------:R-:W-:Y:S02]  /*aba0*/  LOP3.LUT P3, RZ, R3, 0x100000, RZ, 0xc0, !PT ;  /* 0x0010000003ff7812 */ /* 0x000fe4000786c0ff */
[----:B------:R-:W-:-:S02]  /*abb0*/  LOP3.LUT R5, R5, 0xffff, RZ, 0xc0, !PT ;  /* 0x0000ffff05057812 */ /* 0x000fc400078ec0ff */
[----:B------:R-:W-:Y:S02]  /*abc0*/  P2R R14, PR, RZ, 0x8 ;  /* 0x00000008ff0e7803 */ /* 0x000fe40000000000 */
[----:B------:R-:W-:Y:S02]  /*abd0*/  LOP3.LUT P3, RZ, R3, 0x8000000, RZ, 0xc0, !PT ;  /* 0x0800000003ff7812 */ /* 0x000fe4000786c0ff */
[----:B------:R-:W-:Y:S02]  /*abe0*/  PRMT R7, R7, 0x3340, R8 ;  /* 0x0000334007077816 */ /* 0x000fe40000000008 */
[----:B------:R-:W-:Y:S02]  /*abf0*/  P2R R13, PR, RZ, 0x8 ;  /* 0x00000008ff0d7803 */ /* 0x000fe40000000000 */
[----:B------:R-:W-:Y:S02]  /*ac00*/  LOP3.LUT P3, RZ, R3, 0x4000000, RZ, 0xc0, !PT ;  /* 0x0400000003ff7812 */ /* 0x000fe4000786c0ff */
[----:B------:R-:W-:-:S02]  /*ac10*/  PRMT R4, R5, 0x3340, R4 ;  /* 0x0000334005047816 */ /* 0x000fc40000000004 */
[----:B------:R-:W-:Y:S02]  /*ac20*/  P2R R12, PR, RZ, 0x8 ;  /* 0x00000008ff0c7803 */ /* 0x000fe40000000000 */
[C---:B------:R-:W-:Y:S02]  /*ac30*/  LOP3.LUT P3, RZ, R3.reuse, 0x2000000, RZ, 0xc0, !PT ;  /* 0x0200000003ff7812 */ /* 0x040fe4000786c0ff */
        /* <DEDUP_REMOVED lines=30> */
[----:B------:R-:W-:Y:S01]  /*ae20*/  SEL R14, RZ, 0x1, !P3 ;  /* 0x00000001ff0e7807 */ /* 0x000fe20005800000 */
[----:B------:R-:W1:Y:S01]  /*ae30*/  S2R R12, SR_TID.X ;  /* 0x00000000000c7919 */ /* 0x000e620000002100 */
        /* <DEDUP_REMOVED lines=19> */
[----:B------:R-:W-:Y:S02]  /*af70*/  ISETP.NE.AND P3, PT, R21, RZ, PT ;  /* 0x000000ff1500720c */ /* 0x000fe40003f65270 */
[----:B-1----:R-:W-:-:S02]  /*af80*/  LOP3.LUT R63, R12, 0x3e0, RZ, 0xc0, !PT ;  /* 0x000003e00c3f7812 */ /* 0x002fc400078ec0ff */
        /* <DEDUP_REMOVED lines=53> */
[----:B------:R-:W-:Y:S02]  /*b2e0*/  SEL R11, RZ, 0x1, !P4 ;  /* 0x00000001ff0b7807 */ /* 0x000fe40006000000 */
[----:B------:R-:W-:Y:S01]  /*b2f0*/  ISETP.NE.AND P2, PT, R62, RZ, PT ;  /* 0x000000ff3e00720c */ /* 0x000fe20003f45270 */
[----:B------:R-:W-:Y:S01]  /*b300*/  IMAD.U32 R62, RZ, RZ, UR5 ;  /* 0x00000005ff3e7e24 */ /* 0x000fe2000f8e00ff */
[----:B------:R-:W-:-:S02]  /*b310*/  PRMT R30, R31, 0x3340, R30 ;  /* 0x000033401f1e7816 */ /* 0x000fc4000000001e */
[----:B------:R-:W-:Y:S02]  /*b320*/  PRMT R33, R33, 0x3340, R32 ;  /* 0x0000334021217816 */ /* 0x000fe40000000020 */
[----:B------:R-:W-:Y:S02]  /*b330*/  PRMT R34, R35, 0x3340, R34 ;  /* 0x0000334023227816 */ /* 0x000fe40000000022 */
[----:B------:R-:W-:Y:S02]  /*b340*/  PRMT R37, R37, 0x3340, R36 ;  /* 0x0000334025257816 */ /* 0x000fe40000000024 */
[----:B------:R-:W-:Y:S02]  /*b350*/  PRMT R38, R39, 0x3340, R38 ;  /* 0x0000334027267816 */ /* 0x000fe40000000026 */
[----:B------:R-:W-:Y:S02]  /*b360*/  PRMT R3, R3, 0x3340, R2 ;  /* 0x0000334003037816 */ /* 0x000fe40000000002 */
[----:B------:R-:W-:Y:S01]  /*b370*/  PRMT R5, R6, 0x3340, R5 ;  /* 0x0000334006057816 */ /* 0x000fe20000000005 */
[----:B------:R-:W1:Y:S01]  /*b380*/  LDC R2, c[0x0][0x398] ;  /* 0x0000e600ff027b82 */ /* 0x000e620000000800 */
[----:B------:R-:W-:-:S02]  /*b390*/  PRMT R8, R11, 0x3340, R8 ;  /* 0x000033400b087816 */ /* 0x000fc40000000008 */
[----:B------:R-:W-:Y:S02]  /*b3a0*/  PRMT R30, R33, 0x5410, R30 ;  /* 0x00005410211e7816 */ /* 0x000fe4000000001e */
[----:B------:R-:W-:Y:S02]  /*b3b0*/  PRMT R34, R37, 0x5410, R34 ;  /* 0x0000541025227816 */ /* 0x000fe40000000022 */
[----:B------:R-:W-:Y:S01]  /*b3c0*/  PRMT R38, R3, 0x5410, R38 ;  /* 0x0000541003267816 */ /* 0x000fe20000000026 */
[----:B------:R2:W-:Y:S01]  /*b3d0*/  STS [R49+0x1c], R30 ;  /* 0x00001c1e31007388 */ /* 0x0005e20000000800 */
[----:B------:R-:W-:-:S03]  /*b3e0*/  PRMT R8, R8, 0x5410, R5 ;  /* 0x0000541008087816 */ /* 0x000fc60000000005 */
[----:B------:R-:W-:Y:S04]  /*b3f0*/  STS [R49+0x20], R34 ;  /* 0x0000202231007388 */ /* 0x000fe80000000800 */
[----:B------:R-:W-:Y:S01]  /*b400*/  STS [R49+0x24], R38 ;  /* 0x0000242631007388 */ /* 0x000fe20000000800 */
[----:B--2---:R-:W-:-:S03]  /*b410*/  LOP3.LUT R30, R12, 0x1f, RZ, 0xc0, !PT ;  /* 0x0000001f0c1e7812 */ /* 0x004fc600078ec0ff */
[----:B------:R-:W-:Y:S01]  /*b420*/  STS [R49+0x28], R8 ;  /* 0x0000280831007388 */ /* 0x000fe20000000800 */
[----:B------:R-:W-:-:S03]  /*b430*/  NOP ;  /* 0x0000000000007918 */ /* 0x000fc60000000000 */
[----:B------:R-:W-:Y:S01]  /*b440*/  LDS.U8 R0, [R50+UR9+0x560] ;  /* 0x0005600932007984 */ /* 0x000fe20008000000 */
[----:B------:R-:W-:-:S03]  /*b450*/  IMAD R30, R63, 0x2c, R30 ;  /* 0x0000002c3f1e7824 */ /* 0x000fc600078e021e */
[----:B------:R-:W-:Y:S01]  /*b460*/  LDS.U8 R51, [R50+UR9] ;  /* 0x0000000932337984 */ /* 0x000fe20008000000 */
[C---:B------:R-:W-:Y:S02]  /*b470*/  VIADD R64, R30.reuse, 0xa0 ;  /* 0x000000a01e407836 */ /* 0x040fe40000000000 */
[C---:B------:R-:W-:Y:S01]  /*b480*/  VIADD R66, R30.reuse, 0xe0 ;  /* 0x000000e01e427836 */ /* 0x040fe20000000000 */
        /* <DEDUP_REMOVED lines=42> */
[----:B------:R2:W-:Y:S01]  /*b730*/  @!P2 STS [UR4+0x2100], R62 ;  /* 0x0021003eff00a988 */ /* 0x0005e20008000804 */
[----:B------:R-:W-:Y:S01]  /*b740*/  BAR.SYNC.DEFER_BLOCKING 0x0 ;  /* 0x0000000000007b1d */ /* 0x000fe20000010000 */
[----:B--2---:R-:W-:-:S05]  /*b750*/  VIADD R62, R30, 0x80 ;  /* 0x000000801e3e7836 */ /* 0x004fca0000000000 */
[----:B------:R-:W2:Y:S01]  /*b760*/  S2R R3, SR_TID.X ;  /* 0x0000000000037919 */ /* 0x000ea20000002100 */
[----:B------:R-:W3:Y:S01]  /*b770*/  LDS R9, [UR4+0x2100] ;  /* 0x00210004ff097984 */ /* 0x000ee20008000800 */
[----:B------:R-:W1:Y:S01]  /*b780*/  S2UR UR4, SR_CTAID.X ;  /* 0x00000000000479c3 */ /* 0x000e620000002500 */
[C---:B--2---:R-:W-:Y:S02]  /*b790*/  LOP3.LUT R12, R3.reuse, 0x3e0, RZ, 0xc0, !PT ;  /* 0x000003e0030c7812 */ /* 0x044fe400078ec0ff */
[----:B------:R-:W-:-:S05]  /*b7a0*/  LOP3.LUT R49, R3, 0x1f, RZ, 0xc0, !PT ;  /* 0x0000001f03317812 */ /* 0x000fca00078ec0ff */
[----:B------:R-:W-:Y:S02]  /*b7b0*/  IMAD R12, R12, 0x2c, R49 ;  /* 0x0000002c0c0c7824 */ /* 0x000fe400078e0231 */
[----:B-1----:R-:W-:-:S04]  /*b7c0*/  VIADD R2, R2, UR4 ;  /* 0x0000000402027c36 */ /* 0x002fc80008000000 */
[----:B------:R-:W-:-:S05]  /*b7d0*/  IMAD R2, R2, 0x2100, RZ ;  /* 0x0000210002027824 */ /* 0x000fca00078e02ff */
[----:B------:R-:W-:-:S05]  /*b7e0*/  IADD3 R3, P0, PT, R2, R61, RZ ;  /* 0x0000003d02037210 */ /* 0x000fca0007f1e0ff */
[----:B------:R-:W-:Y:S01]  /*b7f0*/  IMAD.X R50, RZ, RZ, RZ, P0 ;  /* 0x000000ffff327224 */ /* 0x000fe200000e06ff */
[----:B0-----:R-:W-:Y:S02]  /*b800*/  LEA R2, P0, R3, UR6, 0x2 ;  /* 0x0000000603027c11 */ /* 0x001fe4000f8010ff */
[-C--:B---3--:R-:W-:Y:S01]  /*b810*/  ISETP.GE.AND P2, PT, R62, R9.reuse, PT ;  /* 0x000000093e00720c */ /* 0x088fe20003f46270 */
[C---:B------:R-:W-:Y:S01]  /*b820*/  VIADD R62, R30.reuse, 0x120 ;  /* 0x000001201e3e7836 */ /* 0x040fe20000000000 */
[-C--:B------:R-:W-:Y:S02]  /*b830*/  ISETP.GE.AND P3, PT, R61, R9.reuse, PT ;  /* 0x000000093d00720c */ /* 0x080fe40003f66270 */
[----:B------:R-:W-:Y:S01]  /*b840*/  LEA.HI.X R3, R3, UR7, R50, 0x2, P0 ;  /* 0x0000000703037c11 */ /* 0x000fe200080f1432 */
[----:B------:R-:W-:Y:S01]  /*b850*/  VIADD R50, R30, 0x100 ;  /* 0x000001001e327836 */ /* 0x000fe20000000000 */
[-C--:B------:R-:W-:Y:S01]  /*b860*/  ISETP.GE.AND P1, PT, R64, R9.reuse, PT ;  /* 0x000000094000720c */ /* 0x080fe20003f26270 */
[----:B------:R-:W-:Y:S01]  /*b870*/  VIADD R64, R30, 0x180 ;  /* 0x000001801e407836 */ /* 0x000fe20000000000 */
[----:B------:R-:W-:-:S02]  /*b880*/  ISETP.GE.AND P0, PT, R66, R9, PT ;  /* 0x000000094200720c */ /* 0x000fc40003f06270 */
[-C--:B------:R-:W-:Y:S02]  /*b890*/  ISETP.GE.AND P5, PT, R62, R9.reuse, PT ;  /* 0x000000093e00720c */ /* 0x080fe40003fa6270 */
[-C--:B------:R-:W-:Y:S01]  /*b8a0*/  ISETP.GE.AND P6, PT, R50, R9.reuse, PT ;  /* 0x000000093200720c */ /* 0x080fe20003fc6270 */
[----:B------:R-:W-:Y:S01]  /*b8b0*/  VIADD R50, R30, 0x1c0 ;  /* 0x000001c01e327836 */ /* 0x000fe20000000000 */
[----:B------:R-:W-:Y:S02]  /*b8c0*/  @!P2 PRMT R48, R48, 0x8880, RZ ;  /* 0x000088803030a816 */ /* 0x000fe400000000ff */
[----:B------:R-:W-:Y:S02]  /*b8d0*/  @!P3 PRMT R49, R51, 0x8880, RZ ;  /* 0x000088803331b816 */ /* 0x000fe400000000ff */
[-C--:B------:R-:W-:Y:S02]  /*b8e0*/  ISETP.GE.AND P4, PT, R64, R9.reuse, PT ;  /* 0x000000094000720c */ /* 0x080fe40003f86270 */
[----:B------:R-:W-:Y:S01]  /*b8f0*/  @!P1 PRMT R51, R47, 0x8880, RZ ;  /* 0x000088802f339816 */ /* 0x000fe200000000ff */
[----:B------:R-:W-:Y:S01]  /*b900*/  @!P2 IMAD.MOV.U32 R47, RZ, RZ, R48 ;  /* 0x000000ffff2fa224 */ /* 0x000fe200078e0030 */
[----:B------:R-:W-:Y:S01]  /*b910*/  @!P0 PRMT R61, R46, 0x8880, RZ ;  /* 0x000088802e3d8816 */ /* 0x000fe200000000ff */
[C---:B------:R-:W-:Y:S01]  /*b920*/  VIADD R48, R30.reuse, 0x1e0 ;  /* 0x000001e01e307836 */ /* 0x040fe20000000000 */
[----:B------:R-:W-:Y:S01]  /*b930*/  @!P3 STG.E desc[UR10][R2.64], R49 ;  /* 0x000000310200b986 */ /* 0x000fe2000c10190a */
[----:B------:R-:W-:Y:S01]  /*b940*/  VIADD R46, R30, 0x200 ;  /* 0x000002001e2e7836 */ /* 0x000fe20000000000 */
[----:B------:R-:W-:-:S02]  /*b950*/  ISETP.GE.AND P3, PT, R50, R9, PT ;  /* 0x000000093200720c */ /* 0x000fc40003f66270 */
[----:B------:R0:W-:Y:S01]  /*b960*/  @!P2 STG.E desc[UR10][R2.64+0x200], R47 ;  /* 0x0002002f0200a986 */ /* 0x0001e2000c10190a */
[-C--:B------:R-:W-:Y:S02]  /*b970*/  ISETP.GE.AND P2, PT, R48, R9.reuse, PT ;  /* 0x000000093000720c */ /* 0x080fe40003f46270 */
[----:B------:R-:W-:Y:S01]  /*b980*/  @!P5 PRMT R48, R44, 0x8880, RZ ;  /* 0x000088802c30d816 */ /* 0x000fe200000000ff */
[----:B------:R-:W-:Y:S01]  /*b990*/  @!P1 STG.E desc[UR10][R2.64+0x280], R51 ;  /* 0x0002803302009986 */ /* 0x000fe2000c10190a */
[-C--:B------:R-:W-:Y:S01]  /*b9a0*/  ISETP.GE.AND P1, PT, R46, R9.reuse, PT ;  /* 0x000000092e00720c */ /* 0x080fe20003f26270 */
[C---:B------:R-:W-:Y:S01]  /*b9b0*/  VIADD R46, R30.reuse, 0x220 ;  /* 0x000002201e2e7836 */ /* 0x040fe20000000000 */
[----:B------:R-:W-:Y:S01]  /*b9c0*/  @!P6 PRMT R45, R45, 0x8880, RZ ;  /* 0x000088802d2de816 */ /* 0x000fe200000000ff */
[----:B------:R-:W-:Y:S01]  /*b9d0*/  @!P0 STG.E desc[UR10][R2.64+0x380], R61 ;  /* 0x0003803d02008986 */ /* 0x000fe2000c10190a */
[----:B------:R-:W-:Y:S02]  /*b9e0*/  VIADD R44, R30, 0x260 ;  /* 0x000002601e2c7836 */ /* 0x000fe40000000000 */
[-C--:B------:R-:W-:Y:S01]  /*b9f0*/  ISETP.GE.AND P0, PT, R46, R9.reuse, PT ;  /* 0x000000092e00720c */ /* 0x080fe20003f06270 */
[----:B------:R-:W-:Y:S01]  /*ba00*/  VIADD R46, R30, 0x280 ;  /* 0x000002801e2e7836 */ /* 0x000fe20000000000 */
[----:B0-----:R-:W-:Y:S01]  /*ba10*/  @!P4 PRMT R47, R43, 0x8880, RZ ;  /* 0x000088802b2fc816 */ /* 0x001fe200000000ff */
[----:B------:R-:W-:Y:S01]  /*ba20*/  @!P5 IMAD.MOV.U32 R43, RZ, RZ, R48 ;  /* 0x000000ffff2bd224 */ /* 0x000fe200078e0030 */
[----:B------:R0:W-:Y:S01]  /*ba30*/  @!P6 STG.E desc[UR10][R2.64+0x400], R45 ;  /* 0x0004002d0200e986 */ /* 0x0001e2000c10190a */
[----:B------:R-:W-:-:S02]  /*ba40*/  ISETP.GE.AND P6, PT, R44, R9, PT ;  /* 0x000000092c00720c */ /* 0x000fc40003fc6270 */
[----:B------:R-:W-:Y:S01]  /*ba50*/  @!P3 PRMT R44, R42, 0x8880, RZ ;  /* 0x000088802a2cb816 */ /* 0x000fe200000000ff */
[----:B------:R1:W-:Y:S01]  /*ba60*/  @!P5 STG.E desc[UR10][R2.64+0x480], R43 ;  /* 0x0004802b0200d986 */ /* 0x0003e2000c10190a */
[-C--:B------:R-:W-:Y:S01]  /*ba70*/  ISETP.GE.AND P5, PT, R46, R9.reuse, PT ;  /* 0x000000092e00720c */ /* 0x080fe20003fa6270 */
[----:B------:R-:W-:Y:S01]  /*ba80*/  VIADD R42, R30, 0x2a0 ;  /* 0x000002a01e2a7836 */ /* 0x000fe20000000000 */
[----:B------:R-:W-:Y:S01]  /*ba90*/  @!P2 PRMT R46, R41, 0x8880, RZ ;  /* 0x00008880292ea816 */ /* 0x000fe200000000ff */
[----:B------:R-:W-:Y:S01]  /*baa0*/  @!P3 IMAD.MOV.U32 R41, RZ, RZ, R44 ;  /* 0x000000ffff29b224 */ /* 0x000fe200078e002c */
[----:B------:R-:W-:Y:S01]  /*bab0*/  @!P1 PRMT R44, R40, 0x8880, RZ ;  /* 0x00008880282c9816 */ /* 0x000fe200000000ff */
[----:B------:R-:W-:Y:S01]  /*bac0*/  VIADD R40, R30, 0x320 ;  /* 0x000003201e287836 */ /* 0x000fe20000000000 */
[----:B------:R-:W-:Y:S01]  /*bad0*/  @!P4 STG.E desc[UR10][R2.64+0x600], R47 ;  /* 0x0006002f0200c986 */ /* 0x000fe2000c10190a */
[----:B0-----:R-:W-:Y:S01]  /*bae0*/  @!P2 IMAD.MOV.U32 R45, RZ, RZ, R46 ;  /* 0x000000ffff2da224 */ /* 0x001fe200078e002e */
[----:B------:R-:W-:Y:S01]  /*baf0*/  ISETP.GE.AND P4, PT, R42, R9, PT ;  /* 0x000000092a00720c */ /* 0x000fe20003f86270 */
[----:B------:R-:W-:Y:S01]  /*bb00*/  VIADD R42, R30, 0x2e0 ;  /* 0x000002e01e2a7836 */ /* 0x000fe20000000000 */
[----:B------:R0:W-:Y:S01]  /*bb10*/  @!P3 STG.E desc[UR10][R2.64+0x700], R41 ;  /* 0x000700290200b986 */ /* 0x0001e2000c10190a */
[----:B-1----:R-:W-:-:S03]  /*bb20*/  @!P1 IMAD.MOV.U32 R43, RZ, RZ, R44 ;  /* 0x000000ffff2b9224 */ /* 0x002fc600078e002c */
[----:B------:R-:W-:Y:S01]  /*bb30*/  @!P2 STG.E desc[UR10][R2.64+0x780], R45 ;  /* 0x0007802d0200a986 */ /* 0x000fe2000c10190a */
[-C--:B------:R-:W-:Y:S02]  /*bb40*/  ISETP.GE.AND P2, PT, R40, R9.reuse, PT ;  /* 0x000000092800720c */ /* 0x080fe40003f46270 */
[----:B------:R-:W-:Y:S01]  /*bb50*/  @!P0 PRMT R40, R38, 0x8880, RZ ;  /* 0x0000888026288816 */ /* 0x000fe200000000ff */
[----:B------:R-:W-:Y:S01]  /*bb60*/  VIADD R38, R30, 0x360 ;  /* 0x000003601e267836 */ /* 0x000fe20000000000 */
[-C--:B------:R-:W-:Y:S01]  /*bb70*/  ISETP.GE.AND P3, PT, R42, R9.reuse, PT ;  /* 0x000000092a00720c */ /* 0x080fe20003f66270 */
[----:B------:R-:W-:Y:S01]  /*bb80*/  @!P1 STG.E desc[UR10][R2.64+0x800], R43 ;  /* 0x0008002b02009986 */ /* 0x000fe2000c10190a */
[----:B------:R-:W-:Y:S01]  /*bb90*/  @!P6 PRMT R42, R39, 0x8880, RZ ;  /* 0x00008880272ae816 */ /* 0x000fe200000000ff */
[----:B------:R-:W-:Y:S01]  /*bba0*/  @!P0 IMAD.MOV.U32 R39, RZ, RZ, R40 ;  /* 0x000000ffff278224 */ /* 0x000fe200078e0028 */
[-C--:B------:R-:W-:Y:S01]  /*bbb0*/  ISETP.GE.AND P1, PT, R38, R9.reuse, PT ;  /* 0x000000092600720c */ /* 0x080fe20003f26270 */
[C---:B------:R-:W-:Y:S01]  /*bbc0*/  VIADD R38, R30.reuse, 0x3a0 ;  /* 0x000003a01e267836 */ /* 0x040fe20000000000 */
[----:B0-----:R-:W-:Y:S01]  /*bbd0*/  @!P5 PRMT R41, R37, 0x8880, RZ ;  /* 0x000088802529d816 */ /* 0x001fe200000000ff */
[----:B------:R-:W-:Y:S01]  /*bbe0*/  @!P6 IMAD.MOV.U32 R37, RZ, RZ, R42 ;  /* 0x000000ffff25e224 */ /* 0x000fe200078e002a */
[----:B------:R0:W-:Y:S01]  /*bbf0*/  @!P0 STG.E desc[UR10][R2.64+0x880], R39 ;  /* 0x0008802702008986 */ /* 0x0001e2000c10190a */
[----:B------:R-:W-:Y:S01]  /*bc00*/  VIADD R40, R30, 0x3c0 ;  /* 0x000003c01e287836 */ /* 0x000fe20000000000 */
[----:B------:R-:W-:-:S02]  /*bc10*/  ISETP.GE.AND P0, PT, R38, R9, PT ;  /* 0x000000092600720c */ /* 0x000fc40003f06270 */
[----:B------:R-:W-:Y:S01]  /*bc20*/  @!P4 PRMT R38, R36, 0x8880, RZ ;  /* 0x000088802426c816 */ /* 0x000fe200000000ff */
[----:B------:R-:W-:Y:S01]  /*bc30*/  VIADD R36, R30, 0x3e0 ;  /* 0x000003e01e247836 */ /* 0x000fe20000000000 */
[----:B------:R1:W-:Y:S01]  /*bc40*/  @!P6 STG.E desc[UR10][R2.64+0x980], R37 ;  /* 0x000980250200e986 */ /* 0x0003e2000c10190a */
[-C--:B------:R-:W-:Y:S02]  /*bc50*/  ISETP.GE.AND P6, PT, R40, R9.reuse, PT ;  /* 0x000000092800720c */ /* 0x080fe40003fc6270 */
[----:B------:R-:W-:Y:S01]  /*bc60*/  @!P3 PRMT R40, R35, 0x8880, RZ ;  /* 0x000088802328b816 */ /* 0x000fe200000000ff */
[----:B------:R-:W-:Y:S01]  /*bc70*/  @!P5 STG.E desc[UR10][R2.64+0xa00], R41 ;  /* 0x000a00290200d986 */ /* 0x000fe2000c10190a */
[----:B------:R-:W-:Y:S01]  /*bc80*/  @!P4 IMAD.MOV.U32 R35, RZ, RZ, R38 ;  /* 0x000000ffff23c224 */ /* 0x000fe200078e0026 */
[----:B------:R-:W-:Y:S01]  /*bc90*/  ISETP.GE.AND P5, PT, R36, R9, PT ;  /* 0x000000092400720c */ /* 0x000fe20003fa6270 */
[----:B------:R-:W-:Y:S01]  /*bca0*/  VIADD R36, R30, 0x420 ;  /* 0x000004201e247836 */ /* 0x000fe20000000000 */
[----:B------:R-:W-:Y:S01]  /*bcb0*/  @!P2 PRMT R34, R34, 0x8880, RZ ;  /* 0x000088802222a816 */ /* 0x000fe200000000ff */
[----:B0-----:R-:W-:Y:S01]  /*bcc0*/  @!P3 IMAD.MOV.U32 R39, RZ, RZ, R40 ;  /* 0x000000ffff27b224 */ /* 0x001fe200078e0028 */
[----:B------:R0:W-:Y:S01]  /*bcd0*/  @!P4 STG.E desc[UR10][R2.64+0xa80], R35 ;  /* 0x000a80230200c986 */ /* 0x0001e2000c10190a */
[----:B------:R-:W-:-:S02]  /*bce0*/  @!P0 PRMT R32, R32, 0x8880, RZ ;  /* 0x0000888020208816 */ /* 0x000fc400000000ff */
[-C--:B------:R-:W-:Y:S01]  /*bcf0*/  ISETP.GE.AND P4, PT, R36, R9.reuse, PT ;  /* 0x000000092400720c */ /* 0x080fe20003f86270 */
[----:B------:R-:W-:Y:S01]  /*bd00*/  @!P3 STG.E desc[UR10][R2.64+0xb80], R39 ;  /* 0x000b80270200b986 */ /* 0x000fe2000c10190a */
[----:B-1----:R-:W-:Y:S01]  /*bd10*/  @!P1 PRMT R37, R33, 0x8880, RZ ;  /* 0x0000888021259816 */ /* 0x002fe200000000ff */
[----:B------:R-:W-:Y:S01]  /*bd20*/  @!P2 IMAD.MOV.U32 R33, RZ, RZ, R34 ;  /* 0x000000ffff21a224 */ /* 0x000fe200078e0022 */
[-C--:B------:R-:W-:Y:S02]  /*bd30*/  ISETP.GE.AND P3, PT, R60, R9.reuse, PT ;  /* 0x000000093c00720c */ /* 0x080fe40003f66270 */
[----:B------:R-:W-:Y:S01]  /*bd40*/  @!P6 PRMT R34, R31, 0x8880, RZ ;  /* 0x000088801f22e816 */ /* 0x000fe200000000ff */
[----:B------:R-:W-:Y:S01]  /*bd50*/  @!P1 STG.E desc[UR10][R2.64+0xd80], R37 ;  /* 0x000d802502009986 */ /* 0x000fe2000c10190a */
[----:B------:R-:W-:Y:S01]  /*bd60*/  @!P0 IMAD.MOV.U32 R31, RZ, RZ, R32 ;  /* 0x000000ffff1f8224 */ /* 0x000fe200078e0020 */
[-C--:B------:R-:W-:Y:S02]  /*bd70*/  ISETP.GE.AND P1, PT, R58, R9.reuse, PT ;  /* 0x000000093a00720c */ /* 0x080fe40003f26270 */
[----:B------:R1:W-:Y:S01]  /*bd80*/  @!P2 STG.E desc[UR10][R2.64+0xc80], R33 ;  /* 0x000c80210200a986 */ /* 0x0003e2000c10190a */
[----:B------:R-:W-:Y:S01]  /*bd90*/  ISETP.GE.AND P2, PT, R59, R9, PT ;  /* 0x000000093b00720c */ /* 0x000fe20003f46270 */
[----:B0-----:R-:W-:Y:S01]  /*bda0*/  @!P6 IMAD.MOV.U32 R35, RZ, RZ, R34 ;  /* 0x000000ffff23e224 */ /* 0x001fe200078e0022 */
[----:B------:R-:W-:Y:S01]  /*bdb0*/  @!P5 PRMT R28, R28, 0x8880, RZ ;  /* 0x000088801c1cd816 */ /* 0x000fe200000000ff */
[----:B------:R0:W-:Y:S01]  /*bdc0*/  @!P0 STG.E desc[UR10][R2.64+0xe80], R31 ;  /* 0x000e801f02008986 */ /* 0x0001e2000c10190a */
[----:B------:R-:W-:-:S02]  /*bdd0*/  @!P4 PRMT R32, R27, 0x8880, RZ ;  /* 0x000088801b20c816 */ /* 0x000fc400000000ff */
[----:B------:R-:W-:Y:S01]  /*bde0*/  @!P3 PRMT R26, R26, 0x8880, RZ ;  /* 0x000088801a1ab816 */ /* 0x000fe200000000ff */
[----:B------:R-:W-:Y:S01]  /*bdf0*/  @!P5 IMAD.MOV.U32 R27, RZ, RZ, R28 ;  /* 0x000000ffff1bd224 */ /* 0x000fe200078e001c */
[----:B------:R-:W-:Y:S01]  /*be00*/  @!P6 STG.E desc[UR10][R2.64+0xf00], R35 ;  /* 0x000f00230200e986 */ /* 0x000fe2000c10190a */
[-C--:B------:R-:W-:Y:S01]  /*be10*/  ISETP.GE.AND P6, PT, R56, R9.reuse, PT ;  /* 0x000000093800720c */ /* 0x080fe20003fc6270 */
[----:B-1----:R-:W-:Y:S01]  /*be20*/  @!P4 IMAD.MOV.U32 R33, RZ, RZ, R32 ;  /* 0x000000ffff21c224 */ /* 0x002fe200078e0020 */
[-C--:B------:R-:W-:Y:S01]  /*be30*/  ISETP.GE.AND P0, PT, R57, R9.reuse, PT ;  /* 0x000000093900720c */ /* 0x080fe20003f06270 */
[----:B------:R1:W-:Y:S01]  /*be40*/  @!P5 STG.E desc[UR10][R2.64+0xf80], R27 ;  /* 0x000f801b0200d986 */ /* 0x0003e2000c10190a */
[----:B------:R-:W-:Y:S01]  /*be50*/  @!P2 PRMT R28, R25, 0x8880, RZ ;  /* 0x00008880191ca816 */ /* 0x000fe200000000ff */
[----:B------:R-:W-:Y:S01]  /*be60*/  @!P3 IMAD.MOV.U32 R25, RZ, RZ, R26 ;  /* 0x000000ffff19b224 */ /* 0x000fe200078e001a */
[-C--:B------:R-:W-:Y:S01]  /*be70*/  ISETP.GE.AND P5, PT, R55, R9.reuse, PT ;  /* 0x000000093700720c */ /* 0x080fe20003fa6270 */
[----:B------:R-:W-:Y:S01]  /*be80*/  @!P4 STG.E desc[UR10][R2.64+0x1080], R33 ;  /* 0x001080210200c986 */ /* 0x000fe2000c10190a */
[-C--:B------:R-:W-:Y:S01]  /*be90*/  ISETP.GE.AND P4, PT, R54, R9.reuse, PT ;  /* 0x000000093600720c */ /* 0x080fe20003f86270 */
[----:B0-----:R-:W-:Y:S01]  /*bea0*/  @!P2 IMAD.MOV.U32 R31, RZ, RZ, R28 ;  /* 0x000000ffff1fa224 */ /* 0x001fe200078e001c */
[----:B------:R-:W-:Y:S01]  /*beb0*/  @!P1 PRMT R26, R24, 0x8880, RZ ;  /* 0x00008880181a9816 */ /* 0x000fe200000000ff */
[----:B------:R-:W-:Y:S01]  /*bec0*/  VIADD R24, R30, 0x20 ;  /* 0x000000201e187836 */ /* 0x000fe20000000000 */
[----:B------:R0:W-:Y:S01]  /*bed0*/  @!P3 STG.E desc[UR10][R2.64+0x1180], R25 ;  /* 0x001180190200b986 */ /* 0x0001e2000c10190a */
[----:B------:R-:W-:-:S02]  /*bee0*/  ISETP.GE.AND P3, PT, R53, R9, PT ;  /* 0x000000093500720c */ /* 0x000fc40003f66270 */
[----:B-1----:R-:W-:Y:S01]  /*bef0*/  @!P1 IMAD.MOV.U32 R27, RZ, RZ, R26 ;  /* 0x000000ffff1b9224 */ /* 0x002fe200078e001a */
[----:B------:R-:W-:Y:S01]  /*bf00*/  @!P2 STG.E desc[UR10][R2.64+0x1200], R31 ;  /* 0x0012001f0200a986 */ /* 0x000fe2000c10190a */
[-C--:B------:R-:W-:Y:S01]  /*bf10*/  ISETP.GE.AND P2, PT, R24, R9.reuse, PT ;  /* 0x000000091800720c */ /* 0x080fe20003f46270 */
[----:B------:R-:W-:Y:S01]  /*bf20*/  VIADD R24, R30, 0x40 ;  /* 0x000000401e187836 */ /* 0x000fe20000000000 */
[----:B------:R-:W-:Y:S01]  /*bf30*/  @!P6 PRMT R26, R22, 0x8880, RZ ;  /* 0x00008880161ae816 */ /* 0x000fe200000000ff */
[----:B------:R1:W-:Y:S01]  /*bf40*/  @!P1 STG.E desc[UR10][R2.64+0x1280], R27 ;  /* 0x0012801b02009986 */ /* 0x0003e2000c10190a */
[----:B------:R-:W-:Y:S01]  /*bf50*/  @!P0 PRMT R23, R23, 0x8880, RZ ;  /* 0x0000888017178816 */ /* 0x000fe200000000ff */
[----:B------:R-:W-:Y:S01]  /*bf60*/  VIADD R22, R30, 0x60 ;  /* 0x000000601e167836 */ /* 0x000fe20000000000 */
[-C--:B------:R-:W-:Y:S01]  /*bf70*/  ISETP.GE.AND P1, PT, R24, R9.reuse, PT ;  /* 0x000000091800720c */ /* 0x080fe20003f26270 */
[----:B------:R-:W-:Y:S01]  /*bf80*/  VIADD R30, R30, 0x440 ;  /* 0x000004401e1e7836 */ /* 0x000fe20000000000 */
[----:B0-----:R-:W-:Y:S01]  /*bf90*/  @!P5 PRMT R25, R21, 0x8880, RZ ;  /* 0x000088801519d816 */ /* 0x001fe200000000ff */
[----:B------:R-:W-:Y:S01]  /*bfa0*/  @!P6 IMAD.MOV.U32 R21, RZ, RZ, R26 ;  /* 0x000000ffff15e224 */ /* 0x000fe200078e001a */
[----:B------:R0:W-:Y:S01]  /*bfb0*/  @!P0 STG.E desc[UR10][R2.64+0x1300], R23 ;  /* 0x0013001702008986 */ /* 0x0001e2000c10190a */
[-C--:B------:R-:W-:Y:S01]  /*bfc0*/  ISETP.GE.AND P0, PT, R22, R9.reuse, PT ;  /* 0x000000091600720c */ /* 0x080fe20003f06270 */
[----:B------:R-:W-:Y:S01]  /*bfd0*/  VIADD R22, R12, 0x160 ;  /* 0x000001600c167836 */ /* 0x000fe20000000000 */
[----:B------:R-:W-:Y:S01]  /*bfe0*/  @!P3 PRMT R29, R29, 0x8880, RZ ;  /* 0x000088801d1db816 */ /* 0x000fe200000000ff */
[----:B------:R2:W-:Y:S01]  /*bff0*/  @!P6 STG.E desc[UR10][R2.64+0x1380], R21 ;  /* 0x001380150200e986 */ /* 0x0005e2000c10190a */
[----:B-1----:R-:W-:Y:S01]  /*c000*/  @!P4 PRMT R27, R20, 0x8880, RZ ;  /* 0x00008880141bc816 */ /* 0x002fe200000000ff */
[----:B------:R-:W-:Y:S01]  /*c010*/  VIADD R20, R12, 0xc0 ;  /* 0x000000c00c147836 */ /* 0x000fe20000000000 */
[----:B------:R-:W-:Y:S01]  /*c020*/  ISETP.GE.AND P6, PT, R30, R9, PT ;  /* 0x000000091e00720c */ /* 0x000fe20003fc6270 */
[----:B------:R-:W-:Y:S01]  /*c030*/  @!P5 STG.E desc[UR10][R2.64+0x1400], R25 ;  /* 0x001400190200d986 */ /* 0x000fe2000c10190a */
[----:B------:R-:W-:-:S02]  /*c040*/  @!P2 PRMT R19, R19, 0x8880, RZ ;  /* 0x000088801313a816 */ /* 0x000fc400000000ff */
[-C--:B------:R-:W-:Y:S01]  /*c050*/  ISETP.GE.AND P5, PT, R20, R9.reuse, PT ;  /* 0x000000091400720c */ /* 0x080fe20003fa6270 */
[----:B------:R-:W-:Y:S01]  /*c060*/  VIADD R20, R12, 0x140 ;  /* 0x000001400c147836 */ /* 0x000fe20000000000 */
[----:B------:R-:W-:Y:S01]  /*c070*/  @!P4 STG.E desc[UR10][R2.64+0x1480], R27 ;  /* 0x0014801b0200c986 */ /* 0x000fe2000c10190a */
[----:B0-----:R-:W-:Y:S01]  /*c080*/  @!P3 IMAD.MOV.U32 R23, RZ, RZ, R29 ;  /* 0x000000ffff17b224 */ /* 0x001fe200078e001d */
[----:B--2---:R-:W-:Y:S02]  /*c090*/  @!P0 PRMT R21, R17, 0x8880, RZ ;  /* 0x0000888011158816 */ /* 0x004fe400000000ff */
[----:B------:R-:W-:Y:S01]  /*c0a0*/  @!P2 STG.E desc[UR10][R2.64+0x80], R19 ;  /* 0x000080130200a986 */ /* 0x000fe2000c10190a */
[-C--:B------:R-:W-:Y:S02]  /*c0b0*/  ISETP.GE.AND P4, PT, R20, R9.reuse, PT ;  /* 0x000000091400720c */ /* 0x080fe40003f86270 */
[----:B------:R-:W-:Y:S01]  /*c0c0*/  @!P1 PRMT R20, R18, 0x8880, RZ ;  /* 0x0000888012149816 */ /* 0x000fe200000000ff */
[----:B------:R-:W-:Y:S01]  /*c0d0*/  VIADD R18, R12, 0x1a0 ;  /* 0x000001a00c127836 */ /* 0x000fe20000000000 */
[----:B------:R0:W-:Y:S01]  /*c0e0*/  @!P3 STG.E desc[UR10][R2.64+0x1500], R23 ;  /* 0x001500170200b986 */ /* 0x0001e2000c10190a */
[----:B------:R-:W-:-:S02]  /*c0f0*/  ISETP.GE.AND P3, PT, R22, R9, PT ;  /* 0x000000091600720c */ /* 0x000fc40003f66270 */
[----:B------:R-:W-:Y:S01]  /*c100*/  @!P1 IMAD.MOV.U32 R17, RZ, RZ, R20 ;  /* 0x000000ffff119224 */ /* 0x000fe200078e0014 */
[-C--:B------:R-:W-:Y:S01]  /*c110*/  ISETP.GE.AND P2, PT, R18, R9.reuse, PT ;  /* 0x000000091200720c */ /* 0x080fe20003f46270 */
[----:B------:R-:W-:Y:S01]  /*c120*/  VIADD R18, R12, 0x240 ;  /* 0x000002400c127836 */ /* 0x000fe20000000000 */
[----:B------:R-:W-:Y:S01]  /*c130*/  @!P6 PRMT R20, R16, 0x8880, RZ ;  /* 0x000088801014e816 */ /* 0x000fe200000000ff */
[----:B------:R-:W-:Y:S01]  /*c140*/  VIADD R16, R12, 0x2c0 ;  /* 0x000002c00c107836 */ /* 0x000fe20000000000 */
[----:B------:R1:W-:Y:S01]  /*c150*/  @!P1 STG.E desc[UR10][R2.64+0x100], R17 ;  /* 0x0001001102009986 */ /* 0x0003e2000c10190a */
[----:B------:R-:W-:Y:S02]  /*c160*/  @!P5 PRMT R15, R15, 0x8880, RZ ;  /* 0x000088800f0fd816 */ /* 0x000fe400000000ff */
[-C--:B------:R-:W-:Y:S01]  /*c170*/  ISETP.GE.AND P1, PT, R18, R9.reuse, PT ;  /* 0x000000091200720c */ /* 0x080fe20003f26270 */
[----:B------:R-:W-:Y:S01]  /*c180*/  @!P0 STG.E desc[UR10][R2.64+0x180], R21 ;  /* 0x0001801502008986 */ /* 0x000fe2000c10190a */
[----:B0-----:R-:W-:Y:S01]  /*c190*/  @!P6 IMAD.MOV.U32 R23, RZ, RZ, R20 ;  /* 0x000000ffff17e224 */ /* 0x001fe200078e0014 */
[----:B------:R-:W-:Y:S01]  /*c1a0*/  ISETP.GE.AND P0, PT, R16, R9, PT ;  /* 0x000000091000720c */ /* 0x000fe20003f06270 */
[----:B------:R-:W-:Y:S01]  /*c1b0*/  VIADD R16, R12, 0x300 ;  /* 0x000003000c107836 */ /* 0x000fe20000000000 */
[----:B------:R-:W-:Y:S01]  /*c1c0*/  @!P4 PRMT R18, R14, 0x8880, RZ ;  /* 0x000088800e12c816 */ /* 0x000fe200000000ff */
[----:B------:R-:W-:Y:S01]  /*c1d0*/  VIADD R14, R12, 0x340 ;  /* 0x000003400c0e7836 */ /* 0x000fe20000000000 */
[----:B------:R-:W-:Y:S01]  /*c1e0*/  @!P6 STG.E desc[UR10][R2.64+0x1100], R23 ;  /* 0x001100170200e986 */ /* 0x000fe2000c10190a */
[----:B------:R-:W-:-:S02]  /*c1f0*/  @!P2 PRMT R10, R10, 0x8880, RZ ;  /* 0x000088800a0aa816 */ /* 0x000fc400000000ff */
[----:B-1----:R-:W-:Y:S01]  /*c200*/  @!P3 PRMT R17, R13, 0x8880, RZ ;  /* 0x000088800d11b816 */ /* 0x002fe200000000ff */
[----:B------:R-:W-:Y:S01]  /*c210*/  @!P4 IMAD.MOV.U32 R13, RZ, RZ, R18 ;  /* 0x000000ffff0dc224 */ /* 0x000fe200078e0012 */
[-C--:B------:R-:W-:Y:S01]  /*c220*/  ISETP.GE.AND P6, PT, R16, R9.reuse, PT ;  /* 0x000000091000720c */ /* 0x080fe20003fc6270 */
[----:B------:R-:W-:Y:S01]  /*c230*/  VIADD R16, R12, 0x380 ;  /* 0x000003800c107836 */ /* 0x000fe20000000000 */
[----:B------:R0:W-:Y:S01]  /*c240*/  @!P5 STG.E desc[UR10][R2.64+0x300], R15 ;  /* 0x0003000f0200d986 */ /* 0x0001e2000c10190a */
[-C--:B------:R-:W-:Y:S01]  /*c250*/  ISETP.GE.AND P5, PT, R14, R9.reuse, PT ;  /* 0x000000090e00720c */ /* 0x080fe20003fa6270 */
[----:B------:R-:W-:Y:S01]  /*c260*/  VIADD R12, R12, 0x400 ;  /* 0x000004000c0c7836 */ /* 0x000fe20000000000 */
[----:B------:R-:W-:Y:S01]  /*c270*/  @!P1 PRMT R14, R11, 0x8880, RZ ;  /* 0x000088800b0e9816 */ /* 0x000fe200000000ff */
[----:B------:R1:W-:Y:S01]  /*c280*/  @!P4 STG.E desc[UR10][R2.64+0x500], R13 ;  /* 0x0005000d0200c986 */ /* 0x0003e2000c10190a */
[-C--:B------:R-:W-:Y:S01]  /*c290*/  ISETP.GE.AND P4, PT, R16, R9.reuse, PT ;  /* 0x000000091000720c */ /* 0x080fe20003f86270 */
[----:B------:R-:W-:Y:S01]  /*c2a0*/  @!P2 IMAD.MOV.U32 R11, RZ, RZ, R10 ;  /* 0x000000ffff0ba224 */ /* 0x000fe200078e000a */
[----:B------:R-:W-:Y:S01]  /*c2b0*/  @!P0 PRMT R8, R8, 0x8880, RZ ;  /* 0x0000888008088816 */ /* 0x000fe200000000ff */
[----:B------:R-:W-:Y:S01]  /*c2c0*/  @!P3 STG.E desc[UR10][R2.64+0x580], R17 ;  /* 0x000580110200b986 */ /* 0x000fe2000c10190a */
[----:B------:R-:W-:-:S03]  /*c2d0*/  ISETP.GE.AND P3, PT, R12, R9, PT ;  /* 0x000000090c00720c */ /* 0x000fc60003f66270 */
[----:B------:R2:W-:Y:S01]  /*c2e0*/  @!P2 STG.E desc[UR10][R2.64+0x680], R11 ;  /* 0x0006800b0200a986 */ /* 0x0005e2000c10190a */
[----:B------:R-:W-:Y:S01]  /*c2f0*/  ISETP.GE.AND P2, PT, R52, R9, PT ;  /* 0x000000093400720c */ /* 0x000fe20003f46270 */
[----:B0-----:R-:W-:Y:S01]  /*c300*/  @!P1 IMAD.MOV.U32 R15, RZ, RZ, R14 ;  /* 0x000000ffff0f9224 */ /* 0x001fe200078e000e */
[----:B------:R-:W-:Y:S01]  /*c310*/  @!P6 PRMT R9, R5, 0x8880, RZ ;  /* 0x000088800509e816 */ /* 0x000fe200000000ff */
[----:B------:R-:W-:Y:S01]  /*c320*/  @!P0 IMAD.MOV.U32 R5, RZ, RZ, R8 ;  /* 0x000000ffff058224 */ /* 0x000fe200078e0008 */
[----:B------:R-:W-:Y:S02]  /*c330*/  @!P5 PRMT R4, R4, 0x8880, RZ ;  /* 0x000088800404d816 */ /* 0x000fe400000000ff */
[----:B------:R-:W-:Y:S01]  /*c340*/  @!P4 PRMT R10, R7, 0x8880, RZ ;  /* 0x00008880070ac816 */ /* 0x000fe200000000ff */
[----:B------:R-:W-:Y:S01]  /*c350*/  @!P6 IMAD.MOV.U32 R7, RZ, RZ, R9 ;  /* 0x000000ffff07e224 */ /* 0x000fe200078e0009 */
[----:B------:R0:W-:Y:S01]  /*c360*/  @!P1 STG.E desc[UR10][R2.64+0x900], R15 ;  /* 0x0009000f02009986 */ /* 0x0001e2000c10190a */
[----:B-1----:R-:W-:Y:S01]  /*c370*/  @!P3 PRMT R13, R6, 0x8880, RZ ;  /* 0x00008880060db816 */ /* 0x002fe200000000ff */
[----:B------:R-:W-:-:S02]  /*c380*/  @!P5 IMAD.MOV.U32 R9, RZ, RZ, R4 ;  /* 0x000000ffff09d224 */ /* 0x000fc400078e0004 */
[----:B--2---:R-:W-:Y:S01]  /*c390*/  @!P4 IMAD.MOV.U32 R11, RZ, RZ, R10 ;  /* 0x000000ffff0bc224 */ /* 0x004fe200078e000a */
[----:B------:R0:W-:Y:S04]  /*c3a0*/  @!P0 STG.E desc[UR10][R2.64+0xb00], R5 ;  /* 0x000b000502008986 */ /* 0x0001e8000c10190a */
        /* <DEDUP_REMOVED lines=8> */
.L_x_123:
[----:B------:R-:W-:Y:S01]  /*c430*/  BSSY B1, `(.L_x_169) ;  /* 0x0000006000017945 */ /* 0x000fe20003800000 */
[----:B------:R-:W-:Y:S01]  /*c440*/  PLOP3.LUT P0, PT, P0, PT, PT, 0x8, 0x80 ;  /* 0x000000000080781c */ /* 0x000fe2000070e170 */
[----:B------:R-:W-:-:S12]  /*c450*/  IMAD.MOV.U32 R64, RZ, RZ, -0x1 ;  /* 0xffffffffff407424 */ /* 0x000fd800078e00ff */
[----:B------:R-:W-:Y:S05]  /*c460*/  WARPSYNC.COLLECTIVE R64, `(.L_x_170) ;  /* 0x0000000040087348 */ /* 0x000fea0003c00000 */
[----:B------:R-:W-:Y:S01]  /*c470*/  VOTE.ANY P0, P0 ;  /* 0x0000000000ff7806 */ /* 0x000fe20000000100 */
[----:B------:R-:W-:-:S12]  /*c480*/  ENDCOLLECTIVE ;  /* 0x000000000000791b */ /* 0x000fd80003800000 */
.L_x_170:
[----:B------:R-:W-:Y:S05]  /*c490*/  BSYNC B1 ;  /* 0x0000000000017941 */ /* 0x000fea0003800000 */
.L_x_169:
[----:B------:R-:W-:Y:S05]  /*c4a0*/  BRA `(.L_x_171) ;  /* 0xffffff6400e87947 */ /* 0x000fea000383ffff */
.L_x_127:
[----:B------:R-:W-:Y:S01]  /*c4b0*/  BSSY B1, `(.L_x_172) ;  /* 0x0000006000017945 */ /* 0x000fe20003800000 */
[----:B------:R-:W-:Y:S01]  /*c4c0*/  PLOP3.LUT P0, PT, P0, PT, PT, 0x8, 0x80 ;  /* 0x000000000080781c */ /* 0x000fe2000070e170 */
[----:B------:R-:W-:-:S12]  /*c4d0*/  IMAD.MOV.U32 R64, RZ, RZ, -0x1 ;  /* 0xffffffffff407424 */ /* 0x000fd800078e00ff */
[----:B------:R-:W-:Y:S05]  /*c4e0*/  WARPSYNC.COLLECTIVE R64, `(.L_x_173) ;  /* 0x0000000040087348 */ /* 0x000fea0003c00000 */
[----:B------:R-:W-:Y:S01]  /*c4f0*/  VOTE.ANY P0, P0 ;  /* 0x0000000000ff7806 */ /* 0x000fe20000000100 */
[----:B------:R-:W-:-:S12]  /*c500*/  ENDCOLLECTIVE ;  /* 0x000000000000791b */ /* 0x000fd80003800000 */
.L_x_173:
[----:B------:R-:W-:Y:S05]  /*c510*/  BSYNC B1 ;  /* 0x0000000000017941 */ /* 0x000fea0003800000 */
.L_x_172:
[----:B------:R-:W-:Y:S05]  /*c520*/  BRA `(.L_x_174) ;  /* 0xffffff6800007947 */ /* 0x000fea000383ffff */
.L_x_129:
[----:B------:R-:W0:Y:S01]  /*c530*/  S2R R57, SR_GEMASK ;  /* 0x0000000000397919 */ /* 0x000e220000003c00 */
[----:B------:R-:W-:Y:S01]  /*c540*/  BSSY B1, `(.L_x_175) ;  /* 0x0000006000017945 */ /* 0x000fe20003800000 */
[----:B------:R-:W-:Y:S01]  /*c550*/  PLOP3.LUT P3, PT, P0, PT, PT, 0x8, 0x80 ;  /* 0x000000000080781c */ /* 0x000fe2000076e170 */
[----:B------:R-:W-:-:S12]  /*c560*/  IMAD.MOV.U32 R64, RZ, RZ, -0x1 ;  /* 0xffffffffff407424 */ /* 0x000fd800078e00ff */
[----:B0-----:R-:W-:Y:S05]  /*c570*/  WARPSYNC.COLLECTIVE R64, `(.L_x_176) ;  /* 0x0000000040087348 */ /* 0x001fea0003c00000 */
[----:B------:R-:W-:Y:S01]  /*c580*/  VOTE.ANY R64, PT, P3 ;  /* 0x0000000000407806 */ /* 0x000fe200018e0100 */
[----:B0-----:R-:W-:Y:S06]  /*c590*/  ENDCOLLECTIVE ;  /* 0x000000000000791b */ /* 0x001fec0003800000 */
.L_x_176:
[----:B------:R-:W-:Y:S05]  /*c5a0*/  BSYNC B1 ;  /* 0x0000000000017941 */ /* 0x000fea0003800000 */
.L_x_175:
        /* <DEDUP_REMOVED lines=12> */
.L_x_177:
[----:B------:R-:W-:-:S13]  /*c670*/  ISETP.GE.AND P1, PT, R9, R67, PT ;  /* 0x000000430900720c */ /* 0x000fda0003f26270 */
[----:B------:R-:W-:-:S05]  /*c680*/  @!P1 PRMT R60, R58, 0x8880, RZ ;  /* 0x000088803a3c9816 */ /* 0x000fca00000000ff */
[----:B------:R-:W-:Y:S02]  /*c690*/  @!P1 IMAD.MOV R60, RZ, RZ, -R60 ;  /* 0x000000ffff3c9224 */ /* 0x000fe400078e0a3c */
[----:B------:R-:W-:Y:S02]  /*c6a0*/  IMAD.MOV.U32 R59, RZ, RZ, R4 ;  /* 0x000000ffff3b7224 */ /* 0x000fe400078e0004 */
[----:B------:R-:W-:-:S03]  /*c6b0*/  IMAD.MOV.U32 R4, RZ, RZ, 0x2 ;  /* 0x00000002ff047424 */ /* 0x000fc600078e00ff */
        /* <DEDUP_REMOVED lines=11> */
.L_x_178:
        /* <DEDUP_REMOVED lines=15> */
.L_x_179:
        /* <DEDUP_REMOVED lines=15> */
.L_x_180:
[----:B------:R-:W-:-:S05]  /*c950*/  @!P1 PRMT R66, R66, 0x8880, RZ ;  /* 0x0000888042429816 */ /* 0x000fca00000000ff */
[----:B------:R-:W-:Y:S02]  /*c960*/  @!P1 IMAD.MOV R66, RZ, RZ, -R66 ;  /* 0x000000ffff429224 */ /* 0x000fe400078e0a42 */
[----:B------:R-:W-:Y:S02]  /*c970*/  IMAD.MOV.U32 R63, RZ, RZ, R4 ;  /* 0x000000ffff3f7224 */ /* 0x000fe400078e0004 */
[----:B------:R-:W-:-:S03]  /*c980*/  IMAD.MOV.U32 R4, RZ, RZ, 0x10 ;  /* 0x00000010ff047424 */ /* 0x000fc600078e00ff */
        /* <DEDUP_REMOVED lines=15> */
.L_x_181:
[----:B------:R-:W-:Y:S05]  /*ca80*/  WARPSYNC.COLLECTIVE R64, `(.L_x_182) ;  /* 0x0000000040087348 */ /* 0x000fea0003c00000 */
[----:B------:R-:W-:Y:S01]  /*ca90*/  VOTE.ALL P0, P0 ;  /* 0x0000000000ff7806 */ /* 0x000fe20000000000 */
[----:B------:R-:W-:-:S12]  /*caa0*/  ENDCOLLECTIVE ;  /* 0x000000000000791b */ /* 0x000fd80003800000 */
.L_x_182:
        /* <DEDUP_REMOVED lines=11> */
.L_x_131:
[----:B------:R-:W-:Y:S01]  /*cb60*/  BSSY B1, `(.L_x_184) ;  /* 0x0000006000017945 */ /* 0x000fe20003800000 */
[----:B------:R-:W-:Y:S01]  /*cb70*/  PLOP3.LUT P0, PT, P0, PT, PT, 0x8, 0x80 ;  /* 0x000000000080781c */ /* 0x000fe2000070e170 */
[----:B------:R-:W-:-:S12]  /*cb80*/  IMAD.MOV.U32 R64, RZ, RZ, -0x1 ;  /* 0xffffffffff407424 */ /* 0x000fd800078e00ff */
[----:B------:R-:W-:Y:S05]  /*cb90*/  WARPSYNC.COLLECTIVE R64, `(.L_x_185) ;  /* 0x0000000040087348 */ /* 0x000fea0003c00000 */
[----:B------:R-:W-:Y:S01]  /*cba0*/  VOTE.ANY P0, P0 ;  /* 0x0000000000ff7806 */ /* 0x000fe20000000100 */
[----:B------:R-:W-:-:S12]  /*cbb0*/  ENDCOLLECTIVE ;  /* 0x000000000000791b */ /* 0x000fd80003800000 */
.L_x_185:
[----:B------:R-:W-:Y:S05]  /*cbc0*/  BSYNC B1 ;  /* 0x0000000000017941 */ /* 0x000fea0003800000 */
.L_x_184:
[----:B------:R-:W-:Y:S05]  /*cbd0*/  BRA `(.L_x_186) ;  /* 0xffffff6400a87947 */ /* 0x000fea000383ffff */
.L_x_135:
[----:B------:R-:W-:Y:S01]  /*cbe0*/  BSSY B1, `(.L_x_187) ;  /* 0x0000006000017945 */ /* 0x000fe20003800000 */
[----:B------:R-:W-:Y:S01]  /*cbf0*/  PLOP3.LUT P0, PT, P0, PT, PT, 0x8, 0x80 ;  /* 0x000000000080781c */ /* 0x000fe2000070e170 */
[----:B------:R-:W-:-:S12]  /*cc00*/  IMAD.MOV.U32 R64, RZ, RZ, -0x1 ;  /* 0xffffffffff407424 */ /* 0x000fd800078e00ff */
[----:B------:R-:W-:Y:S05]  /*cc10*/  WARPSYNC.COLLECTIVE R64, `(.L_x_188) ;  /* 0x0000000040087348 */ /* 0x000fea0003c00000 */
[----:B------:R-:W-:Y:S01]  /*cc20*/  VOTE.ANY P0, P0 ;  /* 0x0000000000ff7806 */ /* 0x000fe20000000100 */
[----:B------:R-:W-:-:S12]  /*cc30*/  ENDCOLLECTIVE ;  /* 0x000000000000791b */ /* 0x000fd80003800000 */
.L_x_188:
[----:B------:R-:W-:Y:S05]  /*cc40*/  BSYNC B1 ;  /* 0x0000000000017941 */ /* 0x000fea0003800000 */
.L_x_187:
[----:B------:R-:W-:Y:S05]  /*cc50*/  BRA `(.L_x_189) ;  /* 0xffffff6400c47947 */ /* 0x000fea000383ffff */
.L_x_137:
[----:B------:R-:W-:Y:S01]  /*cc60*/  BSSY B1, `(.L_x_190) ;  /* 0x0000006000017945 */ /* 0x000fe20003800000 */
[----:B------:R-:W-:Y:S01]  /*cc70*/  PLOP3.LUT P3, PT, P0, PT, PT, 0x8, 0x80 ;  /* 0x000000000080781c */ /* 0x000fe2000076e170 */
[----:B------:R-:W-:-:S12]  /*cc80*/  IMAD.MOV.U32 R64, RZ, RZ, -0x1 ;  /* 0xffffffffff407424 */ /* 0x000fd800078e00ff */
[----:B------:R-:W-:Y:S05]  /*cc90*/  WARPSYNC.COLLECTIVE R64, `(.L_x_191) ;  /* 0x0000000040087348 */ /* 0x000fea0003c00000 */
[----:B------:R-:W-:Y:S01]  /*cca0*/  VOTE.ANY R64, PT, P3 ;  /* 0x0000000000407806 */ /* 0x000fe200018e0100 */
[----:B------:R-:W-:Y:S06]  /*ccb0*/  ENDCOLLECTIVE ;  /* 0x000000000000791b */ /* 0x000fec0003800000 */
.L_x_191:
[----:B------:R-:W-:Y:S05]  /*ccc0*/  BSYNC B1 ;  /* 0x0000000000017941 */ /* 0x000fea0003800000 */
.L_x_190:
        /* <DEDUP_REMOVED lines=14> */
.L_x_192:
        /* <DEDUP_REMOVED lines=15> */
.L_x_193:
        /* <DEDUP_REMOVED lines=14> */
.L_x_194:
        /* <DEDUP_REMOVED lines=14> */
.L_x_195:
        /* <DEDUP_REMOVED lines=14> */
.L_x_196:
        /* <DEDUP_REMOVED lines=15> */
.L_x_197:
[----:B------:R-:W-:-:S05]  /*d230*/  IMAD.MOV.U32 R4, RZ, RZ, R69 ;  /* 0x000000ffff047224 */ /* 0x000fca00078e0045 */
[----:B------:R-:W-:-:S04]  /*d240*/  ISETP.NE.AND P1, PT, R4, R5, PT ;  /* 0x000000050400720c */ /* 0x000fc80003f25270 */
[----:B------:R-:W-:Y:S01]  /*d250*/  SEL R58, RZ, 0x1, !P1 ;  /* 0x00000001ff3a7807 */ /* 0x000fe20004800000 */
[----:B------:R-:W-:Y:S08]  /*d260*/  BRA `(.L_x_198) ;  /* 0xffffff6400647947 */ /* 0x000ff0000383ffff */
.L_x_149:
[----:B------:R-:W-:Y:S01]  /*d270*/  BSSY B0, `(.L_x_199) ;  /* 0x0000006000007945 */ /* 0x000fe20003800000 */
[----:B------:R-:W-:Y:S01]  /*d280*/  PLOP3.LUT P0, PT, P0, PT, PT, 0x8, 0x80 ;  /* 0x000000000080781c */ /* 0x000fe2000070e170 */
[----:B------:R-:W-:-:S12]  /*d290*/  IMAD.MOV.U32 R64, RZ, RZ, -0x1 ;  /* 0xffffffffff407424 */ /* 0x000fd800078e00ff */
[----:B------:R-:W-:Y:S05]  /*d2a0*/  WARPSYNC.COLLECTIVE R64, `(.L_x_200) ;  /* 0x0000000040087348 */ /* 0x000fea0003c00000 */
[----:B------:R-:W-:Y:S01]  /*d2b0*/  VOTE.ANY P0, P0 ;  /* 0x0000000000ff7806 */ /* 0x000fe20000000100 */
[----:B------:R-:W-:-:S12]  /*d2c0*/  ENDCOLLECTIVE ;  /* 0x000000000000791b */ /* 0x000fd80003800000 */
.L_x_200:
[----:B------:R-:W-:Y:S05]  /*d2d0*/  BSYNC B0 ;  /* 0x0000000000007941 */ /* 0x000fea0003800000 */
.L_x_199:
[----:B------:R-:W-:Y:S05]  /*d2e0*/  BRA `(.L_x_201) ;  /* 0xffffffb800487947 */ /* 0x000fea000383ffff */
.L_x_153:
[----:B------:R-:W-:Y:S01]  /*d2f0*/  BSSY B0, `(.L_x_202) ;  /* 0x0000006000007945 */ /* 0x000fe20003800000 */
[----:B------:R-:W-:Y:S01]  /*d300*/  PLOP3.LUT P0, PT, P0, PT, PT, 0x8, 0x80 ;  /* 0x000000000080781c */ /* 0x000fe2000070e170 */
[----:B------:R-:W-:-:S12]  /*d310*/  IMAD.MOV.U32 R64, RZ, RZ, -0x1 ;  /* 0xffffffffff407424 */ /* 0x000fd800078e00ff */
[----:B------:R-:W-:Y:S05]  /*d320*/  WARPSYNC.COLLECTIVE R64, `(.L_x_203) ;  /* 0x0000000040087348 */ /* 0x000fea0003c00000 */
[----:B------:R-:W-:Y:S01]  /*d330*/  VOTE.ANY P0, P0 ;  /* 0x0000000000ff7806 */ /* 0x000fe20000000100 */
[----:B------:R-:W-:-:S12]  /*d340*/  ENDCOLLECTIVE ;  /* 0x000000000000791b */ /* 0x000fd80003800000 */
.L_x_203:
[----:B------:R-:W-:Y:S05]  /*d350*/  BSYNC B0 ;  /* 0x0000000000007941 */ /* 0x000fea0003800000 */
.L_x_202:
[----:B------:R-:W-:Y:S05]  /*d360*/  BRA `(.L_x_204) ;  /* 0xffffffb800607947 */ /* 0x000fea000383ffff */
.L_x_155:
[----:B------:R-:W0:Y:S01]  /*d370*/  S2R R66, SR_GEMASK ;  /* 0x0000000000427919 */ /* 0x000e220000003c00 */
[----:B------:R-:W-:Y:S01]  /*d380*/  BSSY B0, `(.L_x_205) ;  /* 0x0000006000007945 */ /* 0x000fe20003800000 */
[----:B------:R-:W-:Y:S01]  /*d390*/  PLOP3.LUT P3, PT, P0, PT, PT, 0x8, 0x80 ;  /* 0x000000000080781c */ /* 0x000fe2000076e170 */
[----:B------:R-:W-:-:S12]  /*d3a0*/  IMAD.MOV.U32 R64, RZ, RZ, -0x1 ;  /* 0xffffffffff407424 */ /* 0x000fd800078e00ff */
[----:B0-----:R-:W-:Y:S05]  /*d3b0*/  WARPSYNC.COLLECTIVE R64, `(.L_x_206) ;  /* 0x0000000040087348 */ /* 0x001fea0003c00000 */
[----:B------:R-:W-:Y:S01]  /*d3c0*/  VOTE.ANY R64, PT, P3 ;  /* 0x0000000000407806 */ /* 0x000fe200018e0100 */
[----:B0-----:R-:W-:Y:S06]  /*d3d0*/  ENDCOLLECTIVE ;  /* 0x000000000000791b */ /* 0x001fec0003800000 */
.L_x_206:
[----:B------:R-:W-:Y:S05]  /*d3e0*/  BSYNC B0 ;  /* 0x0000000000007941 */ /* 0x000fea0003800000 */
.L_x_205:
[----:B------:R-:W-:Y:S01]  /*d3f0*/  LOP3.LUT R64, R64, 0x80000000, R66, 0xec, !PT ;  /* 0x8000000040407812 */ /* 0x000fe200078eec42 */
[----:B------:R-:W-:Y:S01]  /*d400*/  VIADD R72, R51, 0x4 ;  /* 0x0000000433487836 */ /* 0x000fe20000000000 */
        /* <DEDUP_REMOVED lines=10> */
.L_x_207:
[C---:B------:R-:W-:Y:S01]  /*d4b0*/  ISETP.GE.AND P3, PT, R51.reuse, R67, PT ;  /* 0x000000433300720c */ /* 0x040fe20003f66270 */
[----:B------:R-:W-:Y:S02]  /*d4c0*/  IMAD.MOV.U32 R69, RZ, RZ, R4 ;  /* 0x000000ffff457224 */ /* 0x000fe400078e0004 */
[----:B------:R-:W-:-:S05]  /*d4d0*/  VIADD R4, R51, 0x2 ;  /* 0x0000000233047836 */ /* 0x000fca0000000000 */
[----:B------:R-:W-:Y:S01]  /*d4e0*/  ISETP.GT.AND P4, PT, R4, R67, PT ;  /* 0x000000430400720c */ /* 0x000fe20003f84270 */
[----:B------:R-:W-:-:S04]  /*d4f0*/  IMAD.MOV.U32 R4, RZ, RZ, 0x2 ;  /* 0x00000002ff047424 */ /* 0x000fc800078e00ff */
        /* <DEDUP_REMOVED lines=12> */
.L_x_208:
[----:B------:R-:W-:Y:S02]  /*d5c0*/  IMAD.MOV.U32 R70, RZ, RZ, R4 ;  /* 0x000000ffff467224 */ /* 0x000fe400078e0004 */
[----:B------:R-:W-:-:S03]  /*d5d0*/  IMAD.MOV.U32 R4, RZ, RZ, 0x4 ;  /* 0x00000004ff047424 */ /* 0x000fc600078e00ff */
[----:B------:R-:W-:Y:S01]  /*d5e0*/  @!P4 PRMT R71, R70, 0x8880, RZ ;  /* 0x000088804647c816 */ /* 0x000fe200000000ff */
[----:B------:R-:W-:-:S04]  /*d5f0*/  @!P4 IMAD.MOV R70, RZ, RZ, -R69 ;  /* 0x000000ffff46c224 */ /* 0x000fc800078e0a45 */
[----:B------:R-:W-:-:S05]  /*d600*/  @!P4 IMAD.MOV.U32 R69, RZ, RZ, R71 ;  /* 0x000000ffff45c224 */ /* 0x000fca00078e0047 */
        /* <DEDUP_REMOVED lines=8> */
.L_x_209:
[----:B------:R-:W-:Y:S01]  /*d690*/  ISETP.GT.AND P3, PT, R72, R67, PT ;  /* 0x000000434800720c */ /* 0x000fe20003f64270 */
[----:B------:R-:W-:Y:S02]  /*d6a0*/  IMAD.MOV.U32 R69, RZ, RZ, R4 ;  /* 0x000000ffff457224 */ /* 0x000fe400078e0004 */
[----:B------:R-:W-:Y:S02]  /*d6b0*/  IMAD.MOV.U32 R4, RZ, RZ, 0x8 ;  /* 0x00000008ff047424 */ /* 0x000fe400078e00ff */
[----:B------:R-:W-:-:S08]  /*d6c0*/  VIADD R72, R51, 0x8 ;  /* 0x0000000833487836 */ /* 0x000fd00000000000 */
        /* <DEDUP_REMOVED lines=11> */
.L_x_210:
        /* <DEDUP_REMOVED lines=14> */
[----:B------:R-:W-:-:S03]  /*d860*/  IMAD.MOV.U32 R5, RZ, RZ, R70 ;  /* 0x000000ffff057224 */ /* 0x000fc600078e0046 */
[----:B------:R-:W-:-:S07]  /*d870*/  @!P0 IMAD.MOV R72, RZ, RZ, -R69 ;  /* 0x000000ffff488224 */ /* 0x000fce00078e0a45 */
[----:B------:R-:W-:Y:S05]  /*d880*/  WARPSYNC.COLLECTIVE R64, `(.L_x_211) ;  /* 0x0000000040087348 */ /* 0x000fea0003c00000 */
[----:B------:R0:W1:Y:S02]  /*d890*/  SHFL.DOWN P3, R4, R5, R4, R67 ;  /* 0x0800000405047389 */ /* 0x0000640000060043 */
[----:B01----:R-:W-:Y:S05]  /*d8a0*/  ENDCOLLECTIVE ;  /* 0x000000000000791b */ /* 0x003fea0003800000 */
.L_x_211:
[----:B------:R-:W0:Y:S01]  /*d8b0*/  S2UR UR6, SR_CTAID.X ;  /* 0x00000000000679c3 */ /* 0x000e220000002500 */
[----:B------:R-:W-:-:S07]  /*d8c0*/  IMAD.MOV.U32 R70, RZ, RZ, R4 ;  /* 0x000000ffff467224 */ /* 0x000fce00078e0004 */
[----:B------:R-:W0:Y:S01]  /*d8d0*/  LDC R4, c[0x0][0x398] ;  /* 0x0000e600ff047b82 */ /* 0x000e220000000800 */
[----:B------:R-:W-:-:S05]  /*d8e0*/  @!P0 PRMT R70, R70, 0x8880, RZ ;  /* 0x0000888046468816 */ /* 0x000fca00000000ff */
[----:B------:R-:W-:-:S05]  /*d8f0*/  @!P0 IMAD.MOV.U32 R69, RZ, RZ, R70 ;  /* 0x000000ffff458224 */ /* 0x000fca00078e0046 */
        /* <DEDUP_REMOVED lines=10> */
.L_x_212:
[----:B------:R-:W-:-:S05]  /*d9a0*/  IADD3 R68, P3, PT, R4, 0x80, RZ ;  /* 0x0000008004447810 */ /* 0x000fca0007f7e0ff */
[----:B------:R-:W-:Y:S01]  /*d9b0*/  IMAD.X R71, RZ, RZ, R5, P3 ;  /* 0x000000ffff477224 */ /* 0x000fe200018e0605 */
[----:B------:R-:W-:Y:S07]  /*d9c0*/  BRA `(.L_x_213) ;  /* 0xffffffb400fc7947 */ /* 0x000fee000383ffff */
.L_x_157:
[----:B------:R-:W-:Y:S01]  /*d9d0*/  BSSY B0, `(.L_x_214) ;  /* 0x0000006000007945 */ /* 0x000fe20003800000 */
[----:B------:R-:W-:Y:S01]  /*d9e0*/  PLOP3.LUT P0, PT, P0, PT, PT, 0x8, 0x80 ;  /* 0x000000000080781c */ /* 0x000fe2000070e170 */
[----:B------:R-:W-:-:S12]  /*d9f0*/  IMAD.MOV.U32 R64, RZ, RZ, -0x1 ;  /* 0xffffffffff407424 */ /* 0x000fd800078e00ff */
[----:B------:R-:W-:Y:S05]  /*da00*/  WARPSYNC.COLLECTIVE R64, `(.L_x_215) ;  /* 0x0000000040087348 */ /* 0x000fea0003c00000 */
[----:B------:R-:W-:Y:S01]  /*da10*/  VOTE.ANY P0, P0 ;  /* 0x0000000000ff7806 */ /* 0x000fe20000000100 */
[----:B------:R-:W-:-:S12]  /*da20*/  ENDCOLLECTIVE ;  /* 0x000000000000791b */ /* 0x000fd80003800000 */
.L_x_215:
[----:B------:R-:W-:Y:S05]  /*da30*/  BSYNC B0 ;  /* 0x0000000000007941 */ /* 0x000fea0003800000 */
.L_x_214:
[----:B------:R-:W-:Y:S05]  /*da40*/  BRA `(.L_x_216) ;  /* 0xffffffb800087947 */ /* 0x000fea000383ffff */
.L_x_161:
[----:B------:R-:W-:Y:S01]  /*da50*/  BSSY B0, `(.L_x_217) ;  /* 0x0000006000007945 */ /* 0x000fe20003800000 */
[----:B------:R-:W-:Y:S01]  /*da60*/  PLOP3.LUT P0, PT, P0, PT, PT, 0x8, 0x80 ;  /* 0x000000000080781c */ /* 0x000fe2000070e170 */
[----:B------:R-:W-:-:S12]  /*da70*/  IMAD.MOV.U32 R64, RZ, RZ, -0x1 ;  /* 0xffffffffff407424 */ /* 0x000fd800078e00ff */
[----:B------:R-:W-:Y:S05]  /*da80*/  WARPSYNC.COLLECTIVE R64, `(.L_x_218) ;  /* 0x0000000040087348 */ /* 0x000fea0003c00000 */
[----:B------:R-:W-:Y:S01]  /*da90*/  VOTE.ANY P0, P0 ;  /* 0x0000000000ff7806 */ /* 0x000fe20000000100 */
[----:B------:R-:W-:-:S12]  /*daa0*/  ENDCOLLECTIVE ;  /* 0x000000000000791b */ /* 0x000fd80003800000 */
.L_x_218:
[----:B------:R-:W-:Y:S05]  /*dab0*/  BSYNC B0 ;  /* 0x0000000000007941 */ /* 0x000fea0003800000 */
.L_x_217:
[----:B------:R-:W-:Y:S05]  /*dac0*/  BRA `(.L_x_219) ;  /* 0xffffffb800207947 */ /* 0x000fea000383ffff */
.L_x_163:
[----:B------:R-:W-:Y:S01]  /*dad0*/  BSSY B0, `(.L_x_220) ;  /* 0x0000007000007945 */ /* 0x000fe20003800000 */
[----:B------:R-:W-:Y:S01]  /*dae0*/  ISETP.NE.AND P0, PT, R4, 0x65, PT ;  /* 0x000000650400780c */ /* 0x000fe20003f05270 */
[----:B------:R-:W-:Y:S01]  /*daf0*/  IMAD.MOV.U32 R64, RZ, RZ, -0x1 ;  /* 0xffffffffff407424 */ /* 0x000fe200078e00ff */
[----:B------:R-:W-:-:S13]  /*db00*/  PLOP3.LUT P3, PT, P3, PT, PT, 0x8, 0x80 ;  /* 0x000000000080781c */ /* 0x000fda0001f6e170 */
[----:B------:R-:W-:Y:S05]  /*db10*/  WARPSYNC.COLLECTIVE R64, `(.L_x_221) ;  /* 0x0000000040087348 */ /* 0x000fea0003c00000 */
[----:B------:R-:W-:Y:S01]  /*db20*/  VOTE.ANY R64, PT, P3 ;  /* 0x0000000000407806 */ /* 0x000fe200018e0100 */
[----:B------:R-:W-:Y:S06]  /*db30*/  ENDCOLLECTIVE ;  /* 0x000000000000791b */ /* 0x000fec0003800000 */
.L_x_221:
[----:B------:R-:W-:Y:S05]  /*db40*/  BSYNC B0 ;  /* 0x0000000000007941 */ /* 0x000fea0003800000 */
.L_x_220:
[----:B------:R-:W-:Y:S01]  /*db50*/  LOP3.LUT R64, R64, 0x80000000, R66, 0xec, !PT ;  /* 0x8000000040407812 */ /* 0x000fe200078eec42 */
[----:B------:R-:W-:Y:S01]  /*db60*/  IMAD.MOV.U32 R4, RZ, RZ, 0x1 ;  /* 0x00000001ff047424 */ /* 0x000fe200078e00ff */
[----:B------:R-:W-:Y:S01]  /*db70*/  LOP3.LUT R65, R65, 0xffff, RZ, 0xc0, !PT ;  /* 0x0000ffff41417812 */ /* 0x000fe200078ec0ff */
[----:B------:R-:W-:Y:S02]  /*db80*/  VIADD R69, R69, 0xffffffe0 ;  /* 0xffffffe045457836 */ /* 0x000fe40000000000 */
[----:B------:R-:W-:-:S05]  /*db90*/  VIADD R5, R64, 0xffffffff ;  /* 0xffffffff40057836 */ /* 0x000fca0000000000 */
[----:B------:R-:W-:Y:S02]  /*dba0*/  LOP3.LUT R73, R64, R5, RZ, 0xc, !PT ;  /* 0x0000000540497212 */ /* 0x000fe400078e0cff */
[----:B------:R-:W-:Y:S02]  /*dbb0*/  LOP3.LUT R64, R70, 0xff, RZ, 0xc0, !PT ;  /* 0x000000ff46407812 */ /* 0x000fe400078ec0ff */
[----:B------:R0:W1:Y:S03]  /*dbc0*/  POPC R67, R73 ;  /* 0x0000004900437309 */ /* 0x0000660000000000 */
[----:B------:R-:W-:Y:S02]  /*dbd0*/  IMAD.MOV.U32 R5, RZ, RZ, R64 ;  /* 0x000000ffff057224 */ /* 0x000fe400078e0040 */
[----:B------:R-:W-:-:S07]  /*dbe0*/  IMAD.MOV.U32 R64, RZ, RZ, -0x1 ;  /* 0xffffffffff407424 */ /* 0x000fce00078e00ff */
[----:B01----:R-:W-:Y:S05]  /*dbf0*/  WARPSYNC.COLLECTIVE R64, `(.L_x_222) ;  /* 0x0000000040087348 */ /* 0x003fea0003c00000 */
[----:B-1----:R1:W2:Y:S02]  /*dc00*/  SHFL.DOWN P3, R4, R5, R4, R67 ;  /* 0x0800000405047389 */ /* 0x0022a40000060043 */
[----:B012---:R-:W-:Y:S05]  /*dc10*/  ENDCOLLECTIVE ;  /* 0x000000000000791b */ /* 0x007fea0003800000 */
.L_x_222:
[----:B------:R-:W-:-:S13]  /*dc20*/  ISETP.GE.AND P4, PT, R51, R67, PT ;  /* 0x000000433300720c */ /* 0x000fda0003f86270 */
[----:B------:R-:W-:-:S05]  /*dc30*/  @!P4 PRMT R73, R70, 0x8880, RZ ;  /* 0x000088804649c816 */ /* 0x000fca00000000ff */
[----:B------:R-:W-:Y:S02]  /*dc40*/  @!P4 IMAD.MOV R73, RZ, RZ, -R73 ;  /* 0x000000ffff49c224 */ /* 0x000fe400078e0a49 */
[----:B------:R-:W-:Y:S02]  /*dc50*/  IMAD.MOV.U32 R72, RZ, RZ, R4 ;  /* 0x000000ffff487224 */ /* 0x000fe400078e0004 */
[----:B------:R-:W-:-:S03]  /*dc60*/  VIADD R4, R51, 0x2 ;  /* 0x0000000233047836 */ /* 0x000fc60000000000 */
        /* <DEDUP_REMOVED lines=11> */
.L_x_223:
[----:B------:R-:W-:Y:S01]  /*dd20*/  @!P4 PRMT R72, R72, 0x8880, RZ ;  /* 0x000088804848c816 */ /* 0x000fe200000000ff */
[----:B------:R-:W-:Y:S02]  /*dd30*/  IMAD.MOV.U32 R73, RZ, RZ, R4 ;  /* 0x000000ffff497224 */ /* 0x000fe400078e0004 */
[----:B------:R-:W-:-:S03]  /*dd40*/  IMAD.MOV.U32 R4, RZ, RZ, 0x4 ;  /* 0x00000004ff047424 */ /* 0x000fc600078e00ff */
[----:B------:R-:W-:Y:S01]  /*dd50*/  @!P4 PRMT R74, R73, 0x8880, RZ ;  /* 0x00008880494ac816 */ /* 0x000fe200000000ff */
[----:B------:R-:W-:-:S04]  /*dd60*/  @!P4 IMAD.MOV R73, RZ, RZ, -R72 ;  /* 0x000000ffff49c224 */ /* 0x000fc800078e0a48 */
[----:B------:R-:W-:-:S05]  /*dd70*/  @!P4 IMAD.MOV.U32 R72, RZ, RZ, R74 ;  /* 0x000000ffff48c224 */ /* 0x000fca00078e004a */
[----:B------:R-:W-:-:S04]  /*dd80*/  @!P4 ISETP.NE.AND P3, PT, R72, R73, PT ;  /* 0x000000494800c20c */ /* 0x000fc80003f65270 */
[----:B------:R-:W-:-:S04]  /*dd90*/  @!P4 SEL R72, RZ, 0x1, !P3 ;  /* 0x00000001ff48c807 */ /* 0x000fc80005800000 */
[----:B------:R-:W-:Y:S01]  /*dda0*/  @!P4 PRMT R70, R72, 0x7610, R70 ;  /* 0x000076104846c816 */ /* 0x000fe20000000046 */
[----:B------:R-:W-:-:S05]  /*ddb0*/  VIADD R72, R51, 0x4 ;  /* 0x0000000433487836 */ /* 0x000fca0000000000 */
[----:B------:R-:W-:Y:S02]  /*ddc0*/  ISETP.GT.AND P4, PT, R72, R67, PT ;  /* 0x000000434800720c */ /* 0x000fe40003f84270 */
[----:B------:R-:W-:-:S04]  /*ddd0*/  LOP3.LUT R72, R70, 0xffff, RZ, 0xc0, !PT ;  /* 0x0000ffff46487812 */ /* 0x000fc800078ec0ff */
[----:B------:R-:W-:-:S07]  /*dde0*/  LOP3.LUT R5, R72, 0xff, RZ, 0xc0, !PT ;  /* 0x000000ff48057812 */ /* 0x000fce00078ec0ff */
[----:B------:R-:W-:Y:S05]  /*ddf0*/  WARPSYNC.COLLECTIVE R64, `(.L_x_224) ;  /* 0x0000000040087348 */ /* 0x000fea0003c00000 */
[----:B------:R0:W1:Y:S02]  /*de00*/  SHFL.DOWN P3, R4, R5, R4, R67 ;  /* 0x0800000405047389 */ /* 0x0000640000060043 */
[----:B01----:R-:W-:Y:S05]  /*de10*/  ENDCOLLECTIVE ;  /* 0x000000000000791b */ /* 0x003fea0003800000 */
.L_x_224:
        /* <DEDUP_REMOVED lines=16> */
.L_x_225:
[----:B------:R-:W-:Y:S01]  /*df20*/  @!P4 PRMT R72, R72, 0x8880, RZ ;  /* 0x000088804848c816 */ /* 0x000fe200000000ff */
[----:B------:R-:W-:Y:S02]  /*df30*/  IMAD.MOV.U32 R73, RZ, RZ, R4 ;  /* 0x000000ffff497224 */ /* 0x000fe400078e0004 */
[----:B------:R-:W-:-:S03]  /*df40*/  IMAD.MOV.U32 R4, RZ, RZ, 0x10 ;  /* 0x00000010ff047424 */ /* 0x000fc600078e00ff */
[----:B------:R-:W-:Y:S01]  /*df50*/  @!P4 PRMT R74, R73, 0x8880, RZ ;  /* 0x00008880494ac816 */ /* 0x000fe200000000ff */
[----:B------:R-:W-:-:S04]  /*df60*/  @!P4 IMAD.MOV R73, RZ, RZ, -R72 ;  /* 0x000000ffff49c224 */ /* 0x000fc800078e0a48 */
[----:B------:R-:W-:Y:S02]  /*df70*/  @!P4 IMAD.MOV.U32 R72, RZ, RZ, R74 ;  /* 0x000000ffff48c224 */ /* 0x000fe400078e004a */
[----:B------:R-:W-:-:S03]  /*df80*/  VIADD R74, R51, 0x10 ;  /* 0x00000010334a7836 */ /* 0x000fc60000000000 */
        /* <DEDUP_REMOVED lines=9> */
.L_x_226:
[----:B------:R-:W-:Y:S05]  /*e020*/  WARPSYNC.COLLECTIVE R64, `(.L_x_227) ;  /* 0x0000000040087348 */ /* 0x000fea0003c00000 */
[----:B------:R-:W-:Y:S01]  /*e030*/  VOTE.ALL P0, P0 ;  /* 0x0000000000ff7806 */ /* 0x000fe20000000000 */
[----:B------:R-:W-:-:S12]  /*e040*/  ENDCOLLECTIVE ;  /* 0x000000000000791b */ /* 0x000fd80003800000 */
.L_x_227:
[----:B------:R-:W-:Y:S01]  /*e050*/  @!P4 PRMT R72, R72, 0x8880, RZ ;  /* 0x000088804848c816 */ /* 0x000fe200000000ff */
[----:B------:R-:W-:Y:S01]  /*e060*/  IMAD.MOV.U32 R73, RZ, RZ, R4 ;  /* 0x000000ffff497224 */ /* 0x000fe200078e0004 */
[----:B------:R-:W-:-:S04]  /*e070*/  PRMT R4, R65, 0x8880, RZ ;  /* 0x0000888041047816 */ /* 0x000fc800000000ff */
[----:B------:R-:W-:Y:S01]  /*e080*/  @!P4 PRMT R74, R73, 0x8880, RZ ;  /* 0x00008880494ac816 */ /* 0x000fe200000000ff */
[----:B------:R-:W-:Y:S02]  /*e090*/  @!P4 IMAD.MOV R73, RZ, RZ, -R72 ;  /* 0x000000ffff49c224 */ /* 0x000fe400078e0a48 */
[----:B------:R-:W-:Y:S02]  /*e0a0*/  IMAD.MOV R5, RZ, RZ, -R4 ;  /* 0x000000ffff057224 */ /* 0x000fe400078e0a04 */
[----:B------:R-:W-:-:S05]  /*e0b0*/  @!P4 IMAD.MOV.U32 R72, RZ, RZ, R74 ;  /* 0x000000ffff48c224 */ /* 0x000fca00078e004a */
        /* <DEDUP_REMOVED lines=9> */
.L_x_229:
        /* <DEDUP_REMOVED lines=11> */
.L_x_961:


//--------------------- .text._ZN3cub18CUB_300001_SM_10006detail4scan20DeviceScanInitKernelINS0_13ScanTileStateIbLb1EEEEEvT_i --------------------------
	.section	.text._ZN3cub18CUB_300001_SM_10006detail4scan20DeviceScanInitKernelINS0_13ScanTileStateIbLb1EEEEEvT_i,"ax",@progbits
	.align	128
        .global         _ZN3cub18CUB_300001_SM_10006detail4scan20DeviceScanInitKernelINS0_13ScanTileStateIbLb1EEEEEvT_i
        .type           _ZN3cub18CUB_300001_SM_10006detail4scan20DeviceScanInitKernelINS0_13ScanTileStateIbLb1EEEEEvT_i,@function
        .size           _ZN3cub18CUB_300001_SM_10006detail4scan20DeviceScanInitKernelINS0_13ScanTileStateIbLb1EEEEEvT_i,(.L_x_962 - _ZN3cub18CUB_300001_SM_10006detail4scan20DeviceScanInitKernelINS0_13ScanTileStateIbLb1EEEEEvT_i)
        .other          _ZN3cub18CUB_300001_SM_10006detail4scan20DeviceScanInitKernelINS0_13ScanTileStateIbLb1EEEEEvT_i,@"STO_CUDA_ENTRY STV_DEFAULT"
_ZN3cub18CUB_300001_SM_10006detail4scan20DeviceScanInitKernelINS0_13ScanTileStateIbLb1EEEEEvT_i:
.text._ZN3cub18CUB_300001_SM_10006detail4scan20DeviceScanInitKernelINS0_13ScanTileStateIbLb1EEEEEvT_i:
[----:B------:R-:W-:Y:S01]  /*0000*/  LDC R1, c[0x0][0x37c] ;  /* 0x0000df00ff017b82 */ /* 0x000fe20000000800 */
[----:B------:R-:W0:Y:S07]  /*0010*/  S2R R0, SR_TID.X ;  /* 0x0000000000007919 */ /* 0x000e2e0000002100 */
[----:B------:R-:W1:Y:S01]  /*0020*/  S2UR UR6, SR_CTAID.X ;  /* 0x00000000000679c3 */ /* 0x000e620000002500 */
[----:B------:R-:W2:Y:S07]  /*0030*/  LDCU UR4, c[0x0][0x388] ;  /* 0x00007100ff0477ac */ /* 0x000eae0008000800 */
[----:B------:R-:W1:Y:S01]  /*0040*/  LDC R5, c[0x0][0x360] ;  /* 0x0000d800ff057b82 */ /* 0x000e620000000800 */
[----:B0-----:R-:W-:Y:S01]  /*0050*/  ISETP.GT.U32.AND P0, PT, R0, 0x1f, PT ;  /* 0x0000001f0000780c */ /* 0x001fe20003f04070 */
[----:B-1----:R-:W-:-:S03]  /*0060*/  IMAD R5, R5, UR6, R0 ;  /* 0x0000000605057c24 */ /* 0x002fc6000f8e0200 */
[----:B------:R-:W-:Y:S02]  /*0070*/  ISETP.NE.OR P0, PT, RZ, UR6, P0 ;  /* 0x00000006ff007c0c */ /* 0x000fe40008705670 */
[----:B--2---:R-:W-:Y:S01]  /*0080*/  ISETP.GE.AND P1, PT, R5, UR4, PT ;  /* 0x0000000405007c0c */ /* 0x004fe2000bf26270 */
[----:B------:R-:W0:-:S12]  /*0090*/  LDCU.64 UR4, c[0x0][0x358] ;  /* 0x00006b00ff0477ac */ /* 0x000e180008000a00 */
[----:B------:R-:W1:Y:S02]  /*00a0*/  @!P1 LDC.64 R2, c[0x0][0x380] ;  /* 0x0000e000ff029b82 */ /* 0x000e640000000a00 */
[----:B-1----:R-:W-:Y:S01]  /*00b0*/  @!P1 IMAD.WIDE R2, R5, 0x4, R2 ;  /* 0x0000000405029825 */ /* 0x002fe200078e0202 */
[----:B------:R-:W-:-:S05]  /*00c0*/  @!P1 MOV R5, 0x63 ;  /* 0x0000006300059802 */ /* 0x000fca0000000f00 */
[----:B0-----:R0:W-:Y:S01]  /*00d0*/  @!P1 STG.E desc[UR4][R2.64+0x80], R5 ;  /* 0x0000800502009986 */ /* 0x0011e2000c101904 */
[----:B------:R-:W-:Y:S05]  /*00e0*/  @P0 EXIT ;  /* 0x000000000000094d */ /* 0x000fea0003800000 */
[----:B0-----:R-:W0:Y:S02]  /*00f0*/  LDC.64 R2, c[0x0][0x380] ;  /* 0x0000e000ff027b82 */ /* 0x001e240000000a00 */
[----:B0-----:R-:W-:-:S05]  /*0100*/  IMAD.WIDE.U32 R2, R0, 0x4, R2 ;  /* 0x0000000400027825 */ /* 0x001fca00078e0002 */
[----:B------:R-:W-:Y:S01]  /*0110*/  STG.E desc[UR4][R2.64], RZ ;  /* 0x000000ff02007986 */ /* 0x000fe2000c101904 */
[----:B------:R-:W-:Y:S05]  /*0120*/  EXIT ;  /* 0x000000000000794d */ /* 0x000fea0003800000 */
.L_x_230:
        /* <DEDUP_REMOVED lines=13> */
.L_x_962:


//--------------------- .text._ZN3cub18CUB_300001_SM_10006detail11EmptyKernelIvEEvv --------------------------
	.section	.text._ZN3cub18CUB_300001_SM_10006detail11EmptyKernelIvEEvv,"ax",@progbits
	.align	128
        .global         _ZN3cub18CUB_300001_SM_10006detail11EmptyKernelIvEEvv
        .type           _ZN3cub18CUB_300001_SM_10006detail11EmptyKernelIvEEvv,@function
        .size           _ZN3cub18CUB_300001_SM_10006detail11EmptyKernelIvEEvv,(.L_x_963 - _ZN3cub18CUB_300001_SM_10006detail11EmptyKernelIvEEvv)
        .other          _ZN3cub18CUB_300001_SM_10006detail11EmptyKernelIvEEvv,@"STO_CUDA_ENTRY STV_DEFAULT"
_ZN3cub18CUB_300001_SM_10006detail11EmptyKernelIvEEvv:
.text._ZN3cub18CUB_300001_SM_10006detail11EmptyKernelIvEEvv:
[----:B------:R-:W-:Y:S01]  /*0000*/  LDC R1, c[0x0][0x37c] ;  /* 0x0000df00ff017b82 */ /* 0x000fe20000000800 */
[----:B------:R-:W-:Y:S05]  /*0010*/  EXIT ;  /* 0x000000000000794d */ /* 0x000fea0003800000 */
.L_x_231:
        /* <DEDUP_REMOVED lines=14> */
.L_x_963:


//--------------------- .text._ZN6thrust24THRUST_300001_SM_1000_NS8cuda_cub4core6detail13_kernel_agentINS1_8__reduce11ReduceAgentIPN4cuda3std3__45tupleIJilEEESC_SB_lNS1_9__extrema9arg_max_fIilNS9_4lessIiEEEEEEJSC_SC_iSH_EEEvDpT0_ --------------------------
	.section	.text._ZN6thrust24THRUST_300001_SM_1000_NS8cuda_cub4core6detail13_kernel_agentINS1_8__reduce11ReduceAgentIPN4cuda3std3__45tupleIJilEEESC_SB_lNS1_9__extrema9arg_max_fIilNS9_4lessIiEEEEEEJSC_SC_iSH_EEEvDpT0_,"ax",@progbits
	.align	128
        .global         _ZN6thrust24THRUST_300001_SM_1000_NS8cuda_cub4core6detail13_kernel_agentINS1_8__reduce11ReduceAgentIPN4cuda3std3__45tupleIJilEEESC_SB_lNS1_9__extrema9arg_max_fIilNS9_4lessIiEEEEEEJSC_SC_iSH_EEEvDpT0_
        .type           _ZN6thrust24THRUST_300001_SM_1000_NS8cuda_cub4core6detail13_kernel_agentINS1_8__reduce11ReduceAgentIPN4cuda3std3__45tupleIJilEEESC_SB_lNS1_9__extrema9arg_max_fIilNS9_4lessIiEEEEEEJSC_SC_iSH_EEEvDpT0_,@function
        .size           _ZN6thrust24THRUST_300001_SM_1000_NS8cuda_cub4core6detail13_kernel_agentINS1_8__reduce11ReduceAgentIPN4cuda3std3__45tupleIJilEEESC_SB_lNS1_9__extrema9arg_max_fIilNS9_4lessIiEEEEEEJSC_SC_iSH_EEEvDpT0_,(.L_x_964 - _ZN6thrust24THRUST_300001_SM_1000_NS8cuda_cub4core6detail13_kernel_agentINS1_8__reduce11ReduceAgentIPN4cuda3std3__45tupleIJilEEESC_SB_lNS1_9__extrema9arg_max_fIilNS9_4lessIiEEEEEEJSC_SC_iSH_EEEvDpT0_)
        .other          _ZN6thrust24THRUST_300001_SM_1000_NS8cuda_cub4core6detail13_kernel_agentINS1_8__reduce11ReduceAgentIPN4cuda3std3__45tupleIJilEEESC_SB_lNS1_9__extrema9arg_max_fIilNS9_4lessIiEEEEEEJSC_SC_iSH_EEEvDpT0_,@"STO_CUDA_ENTRY STV_DEFAULT"
_ZN6thrust24THRUST_300001_SM_1000_NS8cuda_cub4core6detail13_kernel_agentINS1_8__reduce11ReduceAgentIPN4cuda3std3__45tupleIJilEEESC_SB_lNS1_9__extrema9arg_max_fIilNS9_4lessIiEEEEEEJSC_SC_iSH_EEEvDpT0_:
.text._ZN6thrust24THRUST_300001_SM_1000_NS8cuda_cub4core6detail13_kernel_agentINS1_8__reduce11ReduceAgentIPN4cuda3std3__45tupleIJilEEESC_SB_lNS1_9__extrema9arg_max_fIilNS9_4lessIiEEEEEEJSC_SC_iSH_EEEvDpT0_:
[----:B------:R-:W-:Y:S01]  /*0000*/  LDC R1, c[0x0][0x37c] ;  /* 0x0000df00ff017b82 */ /* 0x000fe20000000800 */
[----:B------:R-:W0:Y:S02]  /*0010*/  LDCU UR8, c[0x0][0x390] ;  /* 0x00007200ff0877ac */ /* 0x000e240008000800 */
[----:B0-----:R-:W-:-:S13]  /*0020*/  ISETP.NE.AND P0, PT, RZ, UR8, PT ;  /* 0x00000008ff007c0c */ /* 0x001fda000bf05270 */
[----:B------:R-:W-:Y:S05]  /*0030*/  @!P0 EXIT ;  /* 0x000000000000894d */ /* 0x000fea0003800000 */
[----:B------:R-:W-:Y:S01]  /*0040*/  UISETP.GT.AND UP0, UPT, UR8, 0x4ff, UPT ;  /* 0x000004ff0800788c */ /* 0x000fe2000bf04270 */
[----:B------:R-:W-:Y:S01]  /*0050*/  BSSY.RECONVERGENT B0, `(.L_x_232) ;  /* 0x00005bf000007945 */ /* 0x000fe20003800200 */
[----:B------:R-:W0:Y:S07]  /*0060*/  LDCU.64 UR10, c[0x0][0x358] ;  /* 0x00006b00ff0a77ac */ /* 0x000e2e0008000a00 */
[----:B------:R-:W-:Y:S05]  /*0070*/  BRA.U UP0, `(.L_x_233) ;  /* 0x0000003100807547 */ /* 0x000fea000b800000 */
[----:B------:R-:W1:Y:S01]  /*0080*/  S2R R0, SR_TID.X ;  /* 0x0000000000007919 */ /* 0x000e620000002100 */
[----:B------:R-:W2:Y:S01]  /*0090*/  LDCU UR4, c[0x0][0x390] ;  /* 0x00007200ff0477ac */ /* 0x000ea20008000800 */
[----:B------:R-:W-:Y:S01]  /*00a0*/  BSSY.RECONVERGENT B1, `(.L_x_234) ;  /* 0x000000b000017945 */ /* 0x000fe20003800200 */
[----:B------:R-:W-:Y:S01]  /*00b0*/  IMAD.MOV.U32 R4, RZ, RZ, RZ ;  /* 0x000000ffff047224 */ /* 0x000fe200078e00ff */
[----:B------:R-:W-:Y:S02]  /*00c0*/  CS2R R2, SRZ ;  /* 0x0000000000027805 */ /* 0x000fe4000001ff00 */
[----:B-1----:R-:W-:Y:S01]  /*00d0*/  ISETP.GE.AND P0, PT, R0, UR8, PT ;  /* 0x0000000800007c0c */ /* 0x002fe2000bf06270 */
[----:B------:R-:W-:-:S12]  /*00e0*/  IMAD.MOV.U32 R5, RZ, RZ, R0 ;  /* 0x000000ffff057224 */ /* 0x000fd800078e0000 */
[----:B--2---:R-:W-:Y:S05]  /*00f0*/  @P0 BRA `(.L_x_235) ;  /* 0x0000000000140947 */ /* 0x004fea0003800000 */
[----:B------:R-:W1:Y:S02]  /*0100*/  LDC.64 R6, c[0x0][0x380] ;  /* 0x0000e000ff067b82 */ /* 0x000e640000000a00 */
[----:B-1----:R-:W-:-:S05]  /*0110*/  IMAD.WIDE.U32 R6, R0, 0x10, R6 ;  /* 0x0000001000067825 */ /* 0x002fca00078e0006 */
[----:B0-----:R1:W5:Y:S04]  /*0120*/  LDG.E.CONSTANT R4, desc[UR10][R6.64] ;  /* 0x0000000a06047981 */ /* 0x001368000c1e9900 */
[----:B------:R1:W5:Y:S01]  /*0130*/  LDG.E.64.CONSTANT R2, desc[UR10][R6.64+0x8] ;  /* 0x0000080a06027981 */ /* 0x000362000c1e9b00 */
[----:B------:R-:W-:-:S07]  /*0140*/  VIADD R5, R0, 0x100 ;  /* 0x0000010000057836 */ /* 0x000fce0000000000 */
.L_x_235:
[----:B0-----:R-:W-:Y:S05]  /*0150*/  BSYNC.RECONVERGENT B1 ;  /* 0x0000000000017941 */ /* 0x001fea0003800200 */
.L_x_234:
[----:B------:R-:W-:Y:S01]  /*0160*/  ISETP.GE.AND P0, PT, R5, UR8, PT ;  /* 0x0000000805007c0c */ /* 0x000fe2000bf06270 */
[----:B------:R-:W-:-:S12]  /*0170*/  BSSY.RECONVERGENT B1, `(.L_x_236) ;  /* 0x0000088000017945 */ /* 0x000fd80003800200 */
[----:B------:R-:W-:Y:S05]  /*0180*/  @P0 BRA `(.L_x_237) ;  /* 0x0000000800180947 */ /* 0x000fea0003800000 */
[----:B-1----:R-:W-:Y:S01]  /*0190*/  LOP3.LUT R6, RZ, R5, RZ, 0x33, !PT ;  /* 0x00000005ff067212 */ /* 0x002fe200078e33ff */
[----:B------:R-:W-:Y:S04]  /*01a0*/  BSSY.RECONVERGENT B2, `(.L_x_238) ;  /* 0x000002b000027945 */ /* 0x000fe80003800200 */
[----:B------:R-:W-:-:S05]  /*01b0*/  VIADD R12, R6, UR8 ;  /* 0x00000008060c7c36 */ /* 0x000fca0008000000 */
[----:B------:R-:W-:-:S04]  /*01c0*/  LOP3.LUT R6, R12, 0x300, RZ, 0xc0, !PT ;  /* 0x000003000c067812 */ /* 0x000fc800078ec0ff */
[----:B------:R-:W-:-:S13]  /*01d0*/  ISETP.NE.AND P0, PT, R6, 0x300, PT ;  /* 0x000003000600780c */ /* 0x000fda0003f05270 */
[----:B------:R-:W-:Y:S05]  /*01e0*/  @!P0 BRA `(.L_x_239) ;  /* 0x0000000000988947 */ /* 0x000fea0003800000 */
[----:B------:R-:W0:Y:S01]  /*01f0*/  LDC.64 R6, c[0x0][0x380] ;  /* 0x0000e000ff067b82 */ /* 0x000e220000000a00 */
[----:B------:R-:W-:-:S04]  /*0200*/  LEA.HI R8, R12, 0x1, RZ, 0x18 ;  /* 0x000000010c087811 */ /* 0x000fc800078fc0ff */
[----:B------:R-:W-:-:S05]  /*0210*/  LOP3.LUT R8, R8, 0x3, RZ, 0xc0, !PT ;  /* 0x0000000308087812 */ /* 0x000fca00078ec0ff */
[----:B------:R-:W-:Y:S02]  /*0220*/  IMAD.MOV R10, RZ, RZ, -R8 ;  /* 0x000000ffff0a7224 */ /* 0x000fe400078e0a08 */
[----:B0-----:R-:W-:-:S04]  /*0230*/  IMAD.WIDE.U32 R6, R5, 0x10, R6 ;  /* 0x0000001005067825 */ /* 0x001fc800078e0006 */
[----:B------:R-:W-:-:S07]  /*0240*/  IMAD.MOV.U32 R11, RZ, RZ, R6 ;  /* 0x000000ffff0b7224 */ /* 0x000fce00078e0006 */
.L_x_242:
[----:B------:R-:W-:-:S05]  /*0250*/  IMAD.MOV.U32 R6, RZ, RZ, R11 ;  /* 0x000000ffff067224 */ /* 0x000fca00078e000b */
[----:B------:R-:W2:Y:S04]  /*0260*/  LDG.E.CONSTANT R14, desc[UR10][R6.64] ;  /* 0x0000000a060e7981 */ /* 0x000ea8000c1e9900 */
[----:B------:R-:W3:Y:S01]  /*0270*/  LDG.E.64.CONSTANT R8, desc[UR10][R6.64+0x8] ;  /* 0x0000080a06087981 */ /* 0x000ee2000c1e9b00 */
[----:B------:R-:W-:Y:S01]  /*0280*/  VIADD R10, R10, 0x1 ;  /* 0x000000010a0a7836 */ /* 0x000fe20000000000 */
[----:B------:R-:W-:Y:S01]  /*0290*/  BSSY.RECONVERGENT B3, `(.L_x_240) ;  /* 0x0000018000037945 */ /* 0x000fe20003800200 */
[----:B-----5:R-:W-:Y:S01]  /*02a0*/  IMAD.MOV.U32 R17, RZ, RZ, R3 ;  /* 0x000000ffff117224 */ /* 0x020fe200078e0003 */
[----:B------:R-:W-:Y:S01]  /*02b0*/  IADD3 R11, P3, PT, R6, 0x1000, RZ ;  /* 0x00001000060b7810 */ /* 0x000fe20007f7e0ff */
[----:B------:R-:W-:Y:S01]  /*02c0*/  IMAD.MOV.U32 R15, RZ, RZ, R2 ;  /* 0x000000ffff0f7224 */ /* 0x000fe200078e0002 */
[----:B------:R-:W-:Y:S01]  /*02d0*/  ISETP.NE.AND P2, PT, R10, RZ, PT ;  /* 0x000000ff0a00720c */ /* 0x000fe20003f45270 */
[----:B------:R-:W-:Y:S01]  /*02e0*/  IMAD.MOV.U32 R13, RZ, RZ, R4 ;  /* 0x000000ffff0d7224 */ /* 0x000fe200078e0004 */
[----:B--2---:R-:W-:Y:S01]  /*02f0*/  ISETP.GE.AND P0, PT, R4, R14, PT ;  /* 0x0000000e0400720c */ /* 0x004fe20003f06270 */
[----:B------:R-:W-:-:S02]  /*0300*/  IMAD.MOV.U32 R4, RZ, RZ, R14 ;  /* 0x000000ffff047224 */ /* 0x000fc400078e000e */
[----:B---3--:R-:W-:Y:S02]  /*0310*/  IMAD.MOV.U32 R2, RZ, RZ, R8 ;  /* 0x000000ffff027224 */ /* 0x008fe400078e0008 */
[----:B------:R-:W-:-:S08]  /*0320*/  IMAD.MOV.U32 R3, RZ, RZ, R9 ;  /* 0x000000ffff037224 */ /* 0x000fd000078e0009 */
[----:B------:R-:W-:Y:S05]  /*0330*/  @!P0 BRA `(.L_x_241) ;  /* 0x0000000000348947 */ /* 0x000fea0003800000 */
[----:B------:R-:W-:Y:S01]  /*0340*/  ISETP.GE.AND P4, PT, R14, R13, PT ;  /* 0x0000000d0e00720c */ /* 0x000fe20003f86270 */
[----:B------:R-:W-:Y:S02]  /*0350*/  IMAD.MOV.U32 R4, RZ, RZ, R13 ;  /* 0x000000ffff047224 */ /* 0x000fe400078e000d */
[----:B------:R-:W-:Y:S02]  /*0360*/  IMAD.MOV.U32 R2, RZ, RZ, R15 ;  /* 0x000000ffff027224 */ /* 0x000fe400078e000f */
[----:B------:R-:W-:-:S08]  /*0370*/  IMAD.MOV.U32 R3, RZ, RZ, R17 ;  /* 0x000000ffff037224 */ /* 0x000fd000078e0011 */
[CC--:B------:R-:W-:Y:S02]  /*0380*/  @P4 ISETP.LT.U32.AND P1, PT, R15.reuse, R8.reuse, PT ;  /* 0x000000080f00420c */ /* 0x0c0fe40003f21070 */
[-C--:B------:R-:W-:Y:S02]  /*0390*/  @P4 ISETP.GE.U32.AND P0, PT, R15, R8.reuse, PT ;  /* 0x000000080f00420c */ /* 0x080fe40003f06070 */
[CC--:B------:R-:W-:Y:S02]  /*03a0*/  @P4 ISETP.LT.AND.EX P1, PT, R17.reuse, R9.reuse, PT, P1 ;  /* 0x000000091100420c */ /* 0x0c0fe40003f21310 */
[-C--:B------:R-:W-:Y:S02]  /*03b0*/  @P4 ISETP.GE.AND.EX P0, PT, R17, R9.reuse, PT, P0 ;  /* 0x000000091100420c */ /* 0x080fe40003f06300 */
[----:B------:R-:W-:Y:S02]  /*03c0*/  @P4 SEL R8, R15, R8, P1 ;  /* 0x000000080f084207 */ /* 0x000fe40000800000 */
[----:B------:R-:W-:-:S02]  /*03d0*/  @P4 SEL R9, R17, R9, P1 ;  /* 0x0000000911094207 */ /* 0x000fc40000800000 */
[----:B------:R-:W-:Y:S01]  /*03e0*/  @P4 SEL R4, R13, R14, !P0 ;  /* 0x0000000e0d044207 */ /* 0x000fe20004000000 */
[----:B------:R-:W-:Y:S02]  /*03f0*/  @P4 IMAD.MOV.U32 R2, RZ, RZ, R8 ;  /* 0x000000ffff024224 */ /* 0x000fe400078e0008 */
[----:B------:R-:W-:-:S07]  /*0400*/  @P4 IMAD.MOV.U32 R3, RZ, RZ, R9 ;  /* 0x000000ffff034224 */ /* 0x000fce00078e0009 */
.L_x_241:
[----:B------:R-:W-:Y:S05]  /*0410*/  BSYNC.RECONVERGENT B3 ;  /* 0x0000000000037941 */ /* 0x000fea0003800200 */
.L_x_240:
[----:B------:R-:W-:Y:S02]  /*0420*/  IMAD.X R7, RZ, RZ, R7, P3 ;  /* 0x000000ffff077224 */ /* 0x000fe400018e0607 */
[----:B------:R-:W-:Y:S01]  /*0430*/  VIADD R5, R5, 0x100 ;  /* 0x0000010005057836 */ /* 0x000fe20000000000 */
[----:B------:R-:W-:Y:S06]  /*0440*/  @P2 BRA `(.L_x_242) ;  /* 0xfffffffc00802947 */ /* 0x000fec000383ffff */
.L_x_239:
[----:B------:R-:W-:Y:S05]  /*0450*/  BSYNC.RECONVERGENT B2 ;  /* 0x0000000000027941 */ /* 0x000fea0003800200 */
.L_x_238:
[----:B------:R-:W0:Y:S01]  /*0460*/  LDC.64 R8, c[0x0][0x380] ;  /* 0x0000e000ff087b82 */ /* 0x000e220000000a00 */
[----:B------:R-:W-:-:S13]  /*0470*/  ISETP.GE.U32.AND P0, PT, R12, 0x300, PT ;  /* 0x000003000c00780c */ /* 0x000fda0003f06070 */
[----:B------:R-:W-:Y:S05]  /*0480*/  @!P0 BRA `(.L_x_237) ;  /* 0x0000000400588947 */ /* 0x000fea0003800000 */
.L_x_251:
[----:B0-----:R-:W-:-:S05]  /*0490*/  IMAD.WIDE R18, R5, 0x10, R8 ;  /* 0x0000001005127825 */ /* 0x001fca00078e0208 */
[----:B------:R-:W2:Y:S04]  /*04a0*/  LDG.E.CONSTANT R21, desc[UR10][R18.64] ;  /* 0x0000000a12157981 */ /* 0x000ea8000c1e9900 */
[----:B------:R-:W3:Y:S04]  /*04b0*/  LDG.E.64.CONSTANT R14, desc[UR10][R18.64+0x8] ;  /* 0x0000080a120e7981 */ /* 0x000ee8000c1e9b00 */
[----:B-----5:R0:W5:Y:S04]  /*04c0*/  LDG.E.CONSTANT R27, desc[UR10][R18.64+0x1000] ;  /* 0x0010000a121b7981 */ /* 0x020168000c1e9900 */
[----:B------:R0:W5:Y:S04]  /*04d0*/  LDG.E.CONSTANT R16, desc[UR10][R18.64+0x2000] ;  /* 0x0020000a12107981 */ /* 0x000168000c1e9900 */
[----:B------:R0:W5:Y:S04]  /*04e0*/  LDG.E.CONSTANT R17, desc[UR10][R18.64+0x3000] ;  /* 0x0030000a12117981 */ /* 0x000168000c1e9900 */
[----:B------:R0:W5:Y:S04]  /*04f0*/  LDG.E.64.CONSTANT R12, desc[UR10][R18.64+0x1008] ;  /* 0x0010080a120c7981 */ /* 0x000168000c1e9b00 */
[----:B------:R0:W5:Y:S04]  /*0500*/  LDG.E.64.CONSTANT R6, desc[UR10][R18.64+0x2008] ;  /* 0x0020080a12067981 */ /* 0x000168000c1e9b00 */
[----:B------:R0:W5:Y:S01]  /*0510*/  LDG.E.64.CONSTANT R10, desc[UR10][R18.64+0x3008] ;  /* 0x0030080a120a7981 */ /* 0x000162000c1e9b00 */
[----:B------:R-:W-:Y:S01]  /*0520*/  BSSY.RECONVERGENT B2, `(.L_x_243) ;  /* 0x0000011000027945 */ /* 0x000fe20003800200 */
[----:B--2---:R-:W-:Y:S01]  /*0530*/  ISETP.GE.AND P0, PT, R4, R21, PT ;  /* 0x000000150400720c */ /* 0x004fe20003f06270 */
[----:B------:R-:W-:-:S02]  /*0540*/  IMAD.MOV.U32 R20, RZ, RZ, R21 ;  /* 0x000000ffff147224 */ /* 0x000fc400078e0015 */
[----:B---3--:R-:W-:Y:S02]  /*0550*/  IMAD.MOV.U32 R23, RZ, RZ, R14 ;  /* 0x000000ffff177224 */ /* 0x008fe400078e000e */
[----:B------:R-:W-:-:S08]  /*0560*/  IMAD.MOV.U32 R25, RZ, RZ, R15 ;  /* 0x000000ffff197224 */ /* 0x000fd000078e000f */
[----:B0-----:R-:W-:Y:S05]  /*0570*/  @!P0 BRA `(.L_x_244) ;  /* 0x00000000002c8947 */ /* 0x001fea0003800000 */
[----:B------:R-:W-:Y:S01]  /*0580*/  ISETP.GE.AND P2, PT, R21, R4, PT ;  /* 0x000000041500720c */ /* 0x000fe20003f46270 */
[----:B------:R-:W-:Y:S02]  /*0590*/  IMAD.MOV.U32 R23, RZ, RZ, R2 ;  /* 0x000000ffff177224 */ /* 0x000fe400078e0002 */
[----:B------:R-:W-:Y:S02]  /*05a0*/  IMAD.MOV.U32 R25, RZ, RZ, R3 ;  /* 0x000000ffff197224 */ /* 0x000fe400078e0003 */
[----:B------:R-:W-:-:S08]  /*05b0*/  IMAD.MOV.U32 R20, RZ, RZ, R4 ;  /* 0x000000ffff147224 */ /* 0x000fd000078e0004 */
[CC--:B------:R-:W-:Y:S02]  /*05c0*/  @P2 ISETP.GE.U32.AND P0, PT, R2.reuse, R14.reuse, PT ;  /* 0x0000000e0200220c */ /* 0x0c0fe40003f06070 */
[-C--:B------:R-:W-:Y:S02]  /*05d0*/  @P2 ISETP.LT.U32.AND P1, PT, R2, R14.reuse, PT ;  /* 0x0000000e0200220c */ /* 0x080fe40003f21070 */
[CC--:B------:R-:W-:Y:S02]  /*05e0*/  @P2 ISETP.GE.AND.EX P0, PT, R3.reuse, R15.reuse, PT, P0 ;  /* 0x0000000f0300220c */ /* 0x0c0fe40003f06300 */
[----:B------:R-:W-:Y:S02]  /*05f0*/  @P2 ISETP.LT.AND.EX P1, PT, R3, R15, PT, P1 ;  /* 0x0000000f0300220c */ /* 0x000fe40003f21310 */
[----:B------:R-:W-:Y:S02]  /*0600*/  @P2 SEL R20, R4, R21, !P0 ;  /* 0x0000001504142207 */ /* 0x000fe40004000000 */
[----:B------:R-:W-:-:S02]  /*0610*/  @P2 SEL R23, R2, R14, P1 ;  /* 0x0000000e02172207 */ /* 0x000fc40000800000 */
[----:B------:R-:W-:-:S07]  /*0620*/  @P2 SEL R25, R3, R15, P1 ;  /* 0x0000000f03192207 */ /* 0x000fce0000800000 */
.L_x_244:
[----:B------:R-:W-:Y:S05]  /*0630*/  BSYNC.RECONVERGENT B2 ;  /* 0x0000000000027941 */ /* 0x000fea0003800200 */
.L_x_243:
[----:B-----5:R-:W-:Y:S01]  /*0640*/  ISETP.GE.AND P0, PT, R20, R27, PT ;  /* 0x0000001b1400720c */ /* 0x020fe20003f06270 */
[----:B------:R-:W-:Y:S01]  /*0650*/  BSSY.RECONVERGENT B2, `(.L_x_245) ;  /* 0x0000010000027945 */ /* 0x000fe20003800200 */
[----:B------:R-:W-:Y:S02]  /*0660*/  IMAD.MOV.U32 R3, RZ, RZ, R27 ;  /* 0x000000ffff037224 */ /* 0x000fe400078e001b */
[----:B------:R-:W-:Y:S02]  /*0670*/  IMAD.MOV.U32 R19, RZ, RZ, R12 ;  /* 0x000000ffff137224 */ /* 0x000fe400078e000c */
[----:B------:R-:W-:-:S07]  /*0680*/  IMAD.MOV.U32 R21, RZ, RZ, R13 ;  /* 0x000000ffff157224 */ /* 0x000fce00078e000d */
[----:B------:R-:W-:Y:S05]  /*0690*/  @!P0 BRA `(.L_x_246) ;  /* 0x00000000002c8947 */ /* 0x000fea0003800000 */
        /* <DEDUP_REMOVED lines=11> */
.L_x_246:
[----:B------:R-:W-:Y:S05]  /*0750*/  BSYNC.RECONVERGENT B2 ;  /* 0x0000000000027941 */ /* 0x000fea0003800200 */
.L_x_245:
[----:B------:R-:W-:Y:S01]  /*0760*/  ISETP.GE.AND P0, PT, R3, R16, PT ;  /* 0x000000100300720c */ /* 0x000fe20003f06270 */
        /* <DEDUP_REMOVED lines=10> */
[----:B------:R-:W-:Y:S02]  /*0810*/  @P2 ISETP.LT.U32.AND P1, PT, R19, R6, PT ;  /* 0x000000061300220c */ /* 0x000fe40003f21070 */
[CC--:B------:R-:W-:Y:S02]  /*0820*/  @P2 ISETP.GE.AND.EX P0, PT, R21.reuse, R7.reuse, PT, P0 ;  /* 0x000000071500220c */ /* 0x0c0fe40003f06300 */
[----:B------:R-:W-:Y:S02]  /*0830*/  @P2 ISETP.LT.AND.EX P1, PT, R21, R7, PT, P1 ;  /* 0x000000071500220c */ /* 0x000fe40003f21310 */
[----:B------:R-:W-:Y:S02]  /*0840*/  @P2 SEL R12, R3, R16, !P0 ;  /* 0x00000010030c2207 */ /* 0x000fe40004000000 */
[----:B------:R-:W-:-:S02]  /*0850*/  @P2 SEL R13, R19, R6, P1 ;  /* 0x00000006130d2207 */ /* 0x000fc40000800000 */
[----:B------:R-:W-:-:S07]  /*0860*/  @P2 SEL R15, R21, R7, P1 ;  /* 0x00000007150f2207 */ /* 0x000fce0000800000 */
.L_x_248:
[----:B------:R-:W-:Y:S05]  /*0870*/  BSYNC.RECONVERGENT B2 ;  /* 0x0000000000027941 */ /* 0x000fea0003800200 */
.L_x_247:
        /* <DEDUP_REMOVED lines=19> */
.L_x_250:
[----:B------:R-:W-:Y:S05]  /*09b0*/  BSYNC.RECONVERGENT B2 ;  /* 0x0000000000027941 */ /* 0x000fea0003800200 */
.L_x_249:
[----:B------:R-:W-:-:S05]  /*09c0*/  VIADD R5, R5, 0x400 ;  /* 0x0000040005057836 */ /* 0x000fca0000000000 */
[----:B------:R-:W-:-:S13]  /*09d0*/  ISETP.GE.AND P0, PT, R5, UR4, PT ;  /* 0x0000000405007c0c */ /* 0x000fda000bf06270 */
[----:B------:R-:W-:Y:S05]  /*09e0*/  @!P0 BRA `(.L_x_251) ;  /* 0xfffffff800a88947 */ /* 0x000fea000383ffff */
.L_x_237:
[----:B------:R-:W-:Y:S05]  /*09f0*/  BSYNC.RECONVERGENT B1 ;  /* 0x0000000000017941 */ /* 0x000fea0003800200 */
.L_x_236:
[----:B------:R-:W2:Y:S02]  /*0a00*/  LDCU UR6, c[0x0][0x390] ;  /* 0x00007200ff0677ac */ /* 0x000ea40008000800 */
[----:B--2---:R-:W-:-:S09]  /*0a10*/  UISETP.GE.AND UP0, UPT, UR6, 0x100, UPT ;  /* 0x000001000600788c */ /* 0x004fd2000bf06270 */
[----:B------:R-:W-:Y:S05]  /*0a20*/  BRA.U !UP0, `(.L_x_252) ;  /* 0x00000011088c7547 */ /* 0x000fea000b800000 */
[----:B0-----:R-:W0:Y:S01]  /*0a30*/  S2R R8, SR_LANEID ;  /* 0x0000000000087919 */ /* 0x001e220000000000 */
[----:B------:R-:W-:Y:S01]  /*0a40*/  BSSY.RECONVERGENT B1, `(.L_x_253) ;  /* 0x000001b000017945 */ /* 0x000fe20003800200 */
[----:B-1---5:R-:W-:Y:S01]  /*0a50*/  IMAD.MOV.U32 R6, RZ, RZ, R2 ;  /* 0x000000ffff067224 */ /* 0x022fe200078e0002 */
[----:B------:R1:W2:Y:S01]  /*0a60*/  SHFL.DOWN PT, R9, R4, 0x1, 0x1f ;  /* 0x08201f0004097f89 */ /* 0x0002a200000e0000 */
[----:B------:R-:W-:Y:S02]  /*0a70*/  IMAD.MOV.U32 R7, RZ, RZ, R3 ;  /* 0x000000ffff077224 */ /* 0x000fe400078e0003 */
[----:B------:R-:W-:Y:S01]  /*0a80*/  IMAD.MOV.U32 R5, RZ, RZ, R4 ;  /* 0x000000ffff057224 */ /* 0x000fe200078e0004 */
[----:B------:R1:W3:Y:S04]  /*0a90*/  SHFL.DOWN PT, R11, R2, 0x1, 0x1f ;  /* 0x08201f00020b7f89 */ /* 0x0002e800000e0000 */
[----:B------:R1:W4:Y:S01]  /*0aa0*/  SHFL.DOWN PT, R13, R3, 0x1, 0x1f ;  /* 0x08201f00030d7f89 */ /* 0x00032200000e0000 */
[----:B0-----:R-:W-:-:S02]  /*0ab0*/  ISETP.GT.AND P0, PT, R8, 0x1e, PT ;  /* 0x0000001e0800780c */ /* 0x001fc40003f04270 */
[C---:B------:R-:W-:Y:S02]  /*0ac0*/  ISETP.GT.AND P1, PT, R8.reuse, 0x1d, PT ;  /* 0x0000001d0800780c */ /* 0x040fe40003f24270 */
[----:B------:R-:W-:-:S09]  /*0ad0*/  ISETP.GT.AND P3, PT, R8, 0x1b, PT ;  /* 0x0000001b0800780c */ /* 0x000fd20003f64270 */
[----:B-1234-:R-:W-:Y:S05]  /*0ae0*/  @P0 BRA `(.L_x_254) ;  /* 0x0000000000400947 */ /* 0x01efea0003800000 */
[----:B------:R-:W-:Y:S01]  /*0af0*/  ISETP.GE.AND P0, PT, R4, R9, PT ;  /* 0x000000090400720c */ /* 0x000fe20003f06270 */
[----:B------:R-:W-:Y:S02]  /*0b00*/  IMAD.MOV.U32 R6, RZ, RZ, R11 ;  /* 0x000000ffff067224 */ /* 0x000fe400078e000b */
[----:B------:R-:W-:Y:S02]  /*0b10*/  IMAD.MOV.U32 R7, RZ, RZ, R13 ;  /* 0x000000ffff077224 */ /* 0x000fe400078e000d */
[----:B------:R-:W-:-:S08]  /*0b20*/  IMAD.MOV.U32 R5, RZ, RZ, R9 ;  /* 0x000000ffff057224 */ /* 0x000fd000078e0009 */
        /* <DEDUP_REMOVED lines=12> */
.L_x_254:
[----:B------:R-:W-:Y:S05]  /*0bf0*/  BSYNC.RECONVERGENT B1 ;  /* 0x0000000000017941 */ /* 0x000fea0003800200 */
.L_x_253:
[----:B------:R0:W1:Y:S01]  /*0c00*/  SHFL.DOWN PT, R10, R5, 0x2, 0x1f ;  /* 0x08401f00050a7f89 */ /* 0x00006200000e0000 */
[----:B------:R-:W-:Y:S01]  /*0c10*/  BSSY.RECONVERGENT B1, `(.L_x_255) ;  /* 0x000001a000017945 */ /* 0x000fe20003800200 */
[C---:B------:R-:W-:Y:S01]  /*0c20*/  ISETP.GT.AND P5, PT, R8.reuse, 0x17, PT ;  /* 0x000000170800780c */ /* 0x040fe20003fa4270 */
[----:B------:R-:W-:Y:S01]  /*0c30*/  IMAD.MOV.U32 R4, RZ, RZ, R6 ;  /* 0x000000ffff047224 */ /* 0x000fe200078e0006 */
[----:B------:R0:W2:Y:S01]  /*0c40*/  SHFL.DOWN PT, R3, R6, 0x2, 0x1f ;  /* 0x08401f0006037f89 */ /* 0x0000a200000e0000 */
[C---:B------:R-:W-:Y:S01]  /*0c50*/  ISETP.GT.AND P4, PT, R8.reuse, 0xf, PT ;  /* 0x0000000f0800780c */ /* 0x040fe20003f84270 */
[----:B------:R-:W-:Y:S01]  /*0c60*/  IMAD.MOV.U32 R2, RZ, RZ, R5 ;  /* 0x000000ffff027224 */ /* 0x000fe200078e0005 */
[----:B------:R-:W-:Y:S01]  /*0c70*/  ISETP.NE.AND P2, PT, R8, RZ, PT ;  /* 0x000000ff0800720c */ /* 0x000fe20003f45270 */
[----:B------:R0:W3:Y:S01]  /*0c80*/  SHFL.DOWN PT, R12, R7, 0x2, 0x1f ;  /* 0x08401f00070c7f89 */ /* 0x0000e200000e0000 */
[----:B------:R-:W-:Y:S01]  /*0c90*/  IMAD.MOV.U32 R8, RZ, RZ, R7 ;  /* 0x000000ffff087224 */ /* 0x000fe200078e0007 */
[----:B------:R-:W-:Y:S10]  /*0ca0*/  @P1 BRA `(.L_x_256) ;  /* 0x0000000000401947 */ /* 0x000ff40003800000 */
[----:B-1----:R-:W-:Y:S01]  /*0cb0*/  ISETP.GE.AND P0, PT, R5, R10, PT ;  /* 0x0000000a0500720c */ /* 0x002fe20003f06270 */
[----:B--2---:R-:W-:Y:S02]  /*0cc0*/  IMAD.MOV.U32 R4, RZ, RZ, R3 ;  /* 0x000000ffff047224 */ /* 0x004fe400078e0003 */
[----:B---3--:R-:W-:Y:S02]  /*0cd0*/  IMAD.MOV.U32 R8, RZ, RZ, R12 ;  /* 0x000000ffff087224 */ /* 0x008fe400078e000c */
[----:B------:R-:W-:-:S08]  /*0ce0*/  IMAD.MOV.U32 R2, RZ, RZ, R10 ;  /* 0x000000ffff027224 */ /* 0x000fd000078e000a */
[----:B------:R-:W-:Y:S05]  /*0cf0*/  @!P0 BRA `(.L_x_256) ;  /* 0x00000000002c8947 */ /* 0x000fea0003800000 */
[----:B------:R-:W-:Y:S01]  /*0d00*/  ISETP.GE.AND P6, PT, R10, R5, PT ;  /* 0x000000050a00720c */ /* 0x000fe20003fc6270 */
[----:B------:R-:W-:Y:S02]  /*0d10*/  IMAD.MOV.U32 R4, RZ, RZ, R6 ;  /* 0x000000ffff047224 */ /* 0x000fe400078e0006 */
[----:B------:R-:W-:Y:S02]  /*0d20*/  IMAD.MOV.U32 R8, RZ, RZ, R7 ;  /* 0x000000ffff087224 */ /* 0x000fe400078e0007 */
[----:B------:R-:W-:-:S08]  /*0d30*/  IMAD.MOV.U32 R2, RZ, RZ, R5 ;  /* 0x000000ffff027224 */ /* 0x000fd000078e0005 */
[CC--:B------:R-:W-:Y:S02]  /*0d40*/  @P6 ISETP.GE.U32.AND P1, PT, R6.reuse, R3.reuse, PT ;  /* 0x000000030600620c */ /* 0x0c0fe40003f26070 */
[CC--:B------:R-:W-:Y:S02]  /*0d50*/  @P6 ISETP.LT.U32.AND P0, PT, R6.reuse, R3.reuse, PT ;  /* 0x000000030600620c */ /* 0x0c0fe40003f01070 */
[CC--:B------:R-:W-:Y:S02]  /*0d60*/  @P6 ISETP.GE.AND.EX P1, PT, R7.reuse, R12.reuse, PT, P1 ;  /* 0x0000000c0700620c */ /* 0x0c0fe40003f26310 */
[----:B------:R-:W-:Y:S02]  /*0d70*/  @P6 ISETP.LT.AND.EX P0, PT, R7, R12, PT, P0 ;  /* 0x0000000c0700620c */ /* 0x000fe40003f01300 */
[----:B------:R-:W-:Y:S02]  /*0d80*/  @P6 SEL R2, R5, R10, !P1 ;  /* 0x0000000a05026207 */ /* 0x000fe40004800000 */
[----:B------:R-:W-:-:S02]  /*0d90*/  @P6 SEL R4, R6, R3, P0 ;  /* 0x0000000306046207 */ /* 0x000fc40000000000 */
[----:B------:R-:W-:-:S07]  /*0da0*/  @P6 SEL R8, R7, R12, P0 ;  /* 0x0000000c07086207 */ /* 0x000fce0000000000 */
.L_x_256:
[----:B------:R-:W-:Y:S05]  /*0db0*/  BSYNC.RECONVERGENT B1 ;  /* 0x0000000000017941 */ /* 0x000fea0003800200 */
.L_x_255:
[----:B0-----:R0:W4:Y:S01]  /*0dc0*/  SHFL.DOWN PT, R5, R2, 0x4, 0x1f ;  /* 0x08801f0002057f89 */ /* 0x00112200000e0000 */
[----:B------:R-:W-:Y:S01]  /*0dd0*/  BSSY.RECONVERGENT B1, `(.L_x_257) ;  /* 0x0000017000017945 */ /* 0x000fe20003800200 */
[----:B------:R-:W-:Y:S02]  /*0de0*/  IMAD.MOV.U32 R6, RZ, RZ, R4 ;  /* 0x000000ffff067224 */ /* 0x000fe400078e0004 */
[----:B------:R0:W0:Y:S01]  /*0df0*/  SHFL.DOWN PT, R9, R4, 0x4, 0x1f ;  /* 0x08801f0004097f89 */ /* 0x00002200000e0000 */
[----:B------:R-:W-:Y:S02]  /*0e00*/  IMAD.MOV.U32 R7, RZ, RZ, R8 ;  /* 0x000000ffff077224 */ /* 0x000fe400078e0008 */
[----:B--2---:R-:W-:Y:S01]  /*0e10*/  IMAD.MOV.U32 R3, RZ, RZ, R2 ;  /* 0x000000ffff037224 */ /* 0x004fe200078e0002 */
[----:B------:R2:W0:Y:S01]  /*0e20*/  SHFL.DOWN PT, R11, R8, 0x4, 0x1f ;  /* 0x08801f00080b7f89 */ /* 0x00042200000e0000 */
[----:B------:R-:W-:Y:S05]  /*0e30*/  @P3 BRA `(.L_x_258) ;  /* 0x0000000000403947 */ /* 0x000fea0003800000 */
[----:B----4-:R-:W-:Y:S01]  /*0e40*/  ISETP.GE.AND P0, PT, R2, R5, PT ;  /* 0x000000050200720c */ /* 0x010fe20003f06270 */
[----:B0-----:R-:W-:Y:S02]  /*0e50*/  IMAD.MOV.U32 R6, RZ, RZ, R9 ;  /* 0x000000ffff067224 */ /* 0x001fe400078e0009 */
        /* <DEDUP_REMOVED lines=14> */
.L_x_258:
[----:B------:R-:W-:Y:S05]  /*0f40*/  BSYNC.RECONVERGENT B1 ;  /* 0x0000000000017941 */ /* 0x000fea0003800200 */
.L_x_257:
[----:B--2---:R2:W2:Y:S01]  /*0f50*/  SHFL.DOWN PT, R8, R3, 0x8, 0x1f ;  /* 0x09001f0003087f89 */ /* 0x0044a200000e0000 */
[----:B------:R-:W-:Y:S01]  /*0f60*/  BSSY.RECONVERGENT B1, `(.L_x_259) ;  /* 0x0000017000017945 */ /* 0x000fe20003800200 */
[----:B0-----:R-:W-:Y:S02]  /*0f70*/  IMAD.MOV.U32 R4, RZ, RZ, R6 ;  /* 0x000000ffff047224 */ /* 0x001fe400078e0006 */
[----:B------:R0:W0:Y:S01]  /*0f80*/  SHFL.DOWN PT, R9, R6, 0x8, 0x1f ;  /* 0x09001f0006097f89 */ /* 0x00002200000e0000 */
[----:B----4-:R-:W-:Y:S02]  /*0f90*/  IMAD.MOV.U32 R5, RZ, RZ, R7 ;  /* 0x000000ffff057224 */ /* 0x010fe400078e0007 */
[----:B------:R-:W-:Y:S01]  /*0fa0*/  IMAD.MOV.U32 R2, RZ, RZ, R3 ;  /* 0x000000ffff027224 */ /* 0x000fe200078e0003 */
[----:B-1----:R1:W4:Y:S01]  /*0fb0*/  SHFL.DOWN PT, R10, R7, 0x8, 0x1f ;  /* 0x09001f00070a7f89 */ /* 0x00232200000e0000 */
[----:B------:R-:W-:Y:S05]  /*0fc0*/  @P5 BRA `(.L_x_260) ;  /* 0x0000000000405947 */ /* 0x000fea0003800000 */
[----:B--2---:R-:W-:Y:S01]  /*0fd0*/  ISETP.GE.AND P0, PT, R3, R8, PT ;  /* 0x000000080300720c */ /* 0x004fe20003f06270 */
[----:B0-----:R-:W-:Y:S02]  /*0fe0*/  IMAD.MOV.U32 R4, RZ, RZ, R9 ;  /* 0x000000ffff047224 */ /* 0x001fe400078e0009 */
[----:B----4-:R-:W-:Y:S02]  /*0ff0*/  IMAD.MOV.U32 R5, RZ, RZ, R10 ;  /* 0x000000ffff057224 */ /* 0x010fe400078e000a */
        /* <DEDUP_REMOVED lines=13> */
.L_x_260:
[----:B------:R-:W-:Y:S05]  /*10d0*/  BSYNC.RECONVERGENT B1 ;  /* 0x0000000000017941 */ /* 0x000fea0003800200 */
.L_x_259:
[----:B--2---:R2:W2:Y:S01]  /*10e0*/  SHFL.DOWN PT, R3, R2, 0x10, 0x1f ;  /* 0x0a001f0002037f89 */ /* 0x0044a200000e0000 */
[----:B------:R-:W-:Y:S01]  /*10f0*/  BSSY.RECONVERGENT B1, `(.L_x_261) ;  /* 0x0000017000017945 */ /* 0x000fe20003800200 */
[----:B-1----:R-:W-:Y:S02]  /*1100*/  IMAD.MOV.U32 R7, RZ, RZ, R4 ;  /* 0x000000ffff077224 */ /* 0x002fe400078e0004 */
[----:B0-----:R0:W1:Y:S01]  /*1110*/  SHFL.DOWN PT, R9, R4, 0x10, 0x1f ;  /* 0x0a001f0004097f89 */ /* 0x00106200000e0000 */
[----:B------:R-:W-:Y:S02]  /*1120*/  IMAD.MOV.U32 R6, RZ, RZ, R5 ;  /* 0x000000ffff067224 */ /* 0x000fe400078e0005 */
[----:B------:R-:W-:Y:S01]  /*1130*/  IMAD.MOV.U32 R8, RZ, RZ, R2 ;  /* 0x000000ffff087224 */ /* 0x000fe200078e0002 */
[----:B----4-:R0:W4:Y:S01]  /*1140*/  SHFL.DOWN PT, R10, R5, 0x10, 0x1f ;  /* 0x0a001f00050a7f89 */ /* 0x01012200000e0000 */
[----:B------:R-:W-:Y:S05]  /*1150*/  @P4 BRA `(.L_x_262) ;  /* 0x0000000000404947 */ /* 0x000fea0003800000 */
[----:B--2---:R-:W-:Y:S01]  /*1160*/  ISETP.GE.AND P0, PT, R2, R3, PT ;  /* 0x000000030200720c */ /* 0x004fe20003f06270 */
[----:B-1----:R-:W-:Y:S02]  /*1170*/  IMAD.MOV.U32 R7, RZ, RZ, R9 ;  /* 0x000000ffff077224 */ /* 0x002fe400078e0009 */
        /* <DEDUP_REMOVED lines=14> */
.L_x_262:
[----:B------:R-:W-:Y:S05]  /*1260*/  BSYNC.RECONVERGENT B1 ;  /* 0x0000000000017941 */ /* 0x000fea0003800200 */
.L_x_261:
[----:B------:R-:W-:Y:S04]  /*1270*/  BSSY.RECONVERGENT B1, `(.L_x_263) ;  /* 0x000000c000017945 */ /* 0x000fe80003800200 */
[----:B------:R-:W-:Y:S05]  /*1280*/  @P2 BRA `(.L_x_264) ;  /* 0x0000000000282947 */ /* 0x000fea0003800000 */
[----:B0-----:R-:W0:Y:S01]  /*1290*/  S2R R4, SR_CgaCtaId ;  /* 0x0000000000047919 */ /* 0x001e220000008800 */
[----:B--2---:R-:W-:Y:S02]  /*12a0*/  MOV R3, 0x400 ;  /* 0x0000040000037802 */ /* 0x004fe40000000f00 */
[----:B------:R-:W-:-:S04]  /*12b0*/  SHF.R.U32.HI R2, RZ, 0x1, R0 ;  /* 0x00000001ff027819 */ /* 0x000fc80000011600 */
[----:B------:R-:W-:Y:S02]  /*12c0*/  LOP3.LUT R2, R2, 0x1f0, RZ, 0xc0, !PT ;  /* 0x000001f002027812 */ /* 0x000fe400078ec0ff */
[----:B0-----:R-:W-:-:S05]  /*12d0*/  LEA R3, R4, R3, 0x18 ;  /* 0x0000000304037211 */ /* 0x001fca00078ec0ff */
[----:B------:R-:W-:Y:S02]  /*12e0*/  IMAD.IADD R5, R2, 0x1, R3 ;  /* 0x0000000102057824 */ /* 0x000fe400078e0203 */
[----:B------:R-:W-:Y:S02]  /*12f0*/  IMAD.MOV.U32 R2, RZ, RZ, R7 ;  /* 0x000000ffff027224 */ /* 0x000fe400078e0007 */
[----:B------:R-:W-:Y:S01]  /*1300*/  IMAD.MOV.U32 R3, RZ, RZ, R6 ;  /* 0x000000ffff037224 */ /* 0x000fe200078e0006 */
[----:B------:R0:W-:Y:S04]  /*1310*/  STS [R5+0x8], R8 ;  /* 0x0000080805007388 */ /* 0x0001e80000000800 */
[----:B------:R0:W-:Y:S02]  /*1320*/  STS.64 [R5+0x10], R2 ;  /* 0x0000100205007388 */ /* 0x0001e40000000a00 */
.L_x_264:
[----:B------:R-:W-:Y:S05]  /*1330*/  BSYNC.RECONVERGENT B1 ;  /* 0x0000000000017941 */ /* 0x000fea0003800200 */
.L_x_263:
[----:B------:R-:W-:Y:S01]  /*1340*/  BAR.SYNC.DEFER_BLOCKING 0x0 ;  /* 0x0000000000007b1d */ /* 0x000fe20000010000 */
[----:B------:R-:W-:-:S13]  /*1350*/  ISETP.NE.AND P1, PT, R0, RZ, PT ;  /* 0x000000ff0000720c */ /* 0x000fda0003f25270 */
[----:B------:R-:W-:Y:S05]  /*1360*/  @P1 BRA `(.L_x_265) ;  /* 0x0000004800341947 */ /* 0x000fea0003800000 */
[----:B0-2---:R-:W0:Y:S01]  /*1370*/  S2R R3, SR_CgaCtaId ;  /* 0x0000000000037919 */ /* 0x005e220000008800 */
[----:B------:R-:W-:Y:S01]  /*1380*/  MOV R0, 0x400 ;  /* 0x0000040000007802 */ /* 0x000fe20000000f00 */
[----:B------:R-:W-:Y:S03]  /*1390*/  BSSY.RECONVERGENT B1, `(.L_x_266) ;  /* 0x0000016000017945 */ /* 0x000fe60003800200 */
[----:B0-----:R-:W-:-:S05]  /*13a0*/  LEA R24, R3, R0, 0x18 ;  /* 0x0000000003187211 */ /* 0x001fca00078ec0ff */
[----:B------:R-:W0:Y:S04]  /*13b0*/  LDS R5, [R24+0x18] ;  /* 0x0000180018057984 */ /* 0x000e280000000800 */
[----:B------:R2:W1:Y:S04]  /*13c0*/  LDS.64 R2, [R24+0x20] ;  /* 0x0000200018027984 */ /* 0x0004680000000a00 */
[----:B------:R2:W1:Y:S04]  /*13d0*/  LDS R21, [R24+0x28] ;  /* 0x0000280018157984 */ /* 0x0004680000000800 */
[----:B------:R2:W1:Y:S01]  /*13e0*/  LDS R18, [R24+0x38] ;  /* 0x0000380018127984 */ /* 0x0004620000000800 */
[----:B0-----:R-:W-:Y:S01]  /*13f0*/  ISETP.GE.AND P0, PT, R8, R5, PT ;  /* 0x000000050800720c */ /* 0x001fe20003f06270 */
[----:B------:R-:W-:-:S12]  /*1400*/  IMAD.MOV.U32 R20, RZ, RZ, R5 ;  /* 0x000000ffff147224 */ /* 0x000fd800078e0005 */
[----:B-12---:R-:W-:Y:S05]  /*1410*/  @!P0 BRA `(.L_x_267) ;  /* 0x0000000000348947 */ /* 0x006fea0003800000 */
[----:B------:R-:W-:Y:S01]  /*1420*/  ISETP.GE.AND P3, PT, R5, R8, PT ;  /* 0x000000080500720c */ /* 0x000fe20003f66270 */
[----:B------:R-:W-:-:S12]  /*1430*/  IMAD.MOV.U32 R20, RZ, RZ, R8 ;  /* 0x000000ffff147224 */ /* 0x000fd800078e0008 */
[CC--:B------:R-:W-:Y:S02]  /*1440*/  @P3 ISETP.GE.U32.AND P0, PT, R7.reuse, R2.reuse, PT ;  /* 0x000000020700320c */ /* 0x0c0fe40003f06070 */
[CC--:B------:R-:W-:Y:S02]  /*1450*/  @P3 ISETP.LT.U32.AND P2, PT, R7.reuse, R2.reuse, PT ;  /* 0x000000020700320c */ /* 0x0c0fe40003f41070 */
[CC--:B------:R-:W-:Y:S02]  /*1460*/  @P3 ISETP.GE.AND.EX P0, PT, R6.reuse, R3.reuse, PT, P0 ;  /* 0x000000030600320c */ /* 0x0c0fe40003f06300 */
[----:B------:R-:W-:Y:S02]  /*1470*/  @P3 ISETP.LT.AND.EX P2, PT, R6, R3, PT, P2 ;  /* 0x000000030600320c */ /* 0x000fe40003f41320 */
[----:B------:R-:W-:Y:S02]  /*1480*/  @P3 SEL R20, R8, R5, !P0 ;  /* 0x0000000508143207 */ /* 0x000fe40004000000 */
[----:B------:R-:W-:Y:S01]  /*1490*/  @P3 SEL R0, R7, R2, P2 ;  /* 0x0000000207003207 */ /* 0x000fe20001000000 */
[----:B------:R-:W-:Y:S01]  /*14a0*/  IMAD.MOV.U32 R2, RZ, RZ, R7 ;  /* 0x000000ffff027224 */ /* 0x000fe200078e0007 */
[----:B------:R-:W-:Y:S01]  /*14b0*/  @P3 SEL R5, R6, R3, P2 ;  /* 0x0000000306053207 */ /* 0x000fe20001000000 */
[----:B------:R-:W-:-:S02]  /*14c0*/  IMAD.MOV.U32 R3, RZ, RZ, R6 ;  /* 0x000000ffff037224 */ /* 0x000fc400078e0006 */
[----:B------:R-:W-:Y:S02]  /*14d0*/  @P3 IMAD.MOV.U32 R2, RZ, RZ, R0 ;  /* 0x000000ffff023224 */ /* 0x000fe400078e0000 */
[----:B------:R-:W-:-:S07]  /*14e0*/  @P3 IMAD.MOV.U32 R3, RZ, RZ, R5 ;  /* 0x000000ffff033224 */ /* 0x000fce00078e0005 */
.L_x_267:
[----:B------:R-:W-:Y:S05]  /*14f0*/  BSYNC.RECONVERGENT B1 ;  /* 0x0000000000017941 */ /* 0x000fea0003800200 */
.L_x_266:
[----:B------:R-:W0:Y:S01]  /*1500*/  LDS.64 R14, [R24+0x30] ;  /* 0x00003000180e7984 */ /* 0x000e220000000a00 */
[----:B------:R-:W-:Y:S01]  /*1510*/  ISETP.GE.AND P0, PT, R20, R21, PT ;  /* 0x000000151400720c */ /* 0x000fe20003f06270 */
[----:B------:R-:W-:Y:S01]  /*1520*/  BSSY.RECONVERGENT B1, `(.L_x_268) ;  /* 0x0000019000017945 */ /* 0x000fe20003800200 */
[----:B------:R-:W-:Y:S01]  /*1530*/  IMAD.MOV.U32 R23, RZ, RZ, R21 ;  /* 0x000000ffff177224 */ /* 0x000fe200078e0015 */
[----:B------:R1:W2:Y:S04]  /*1540*/  LDS R19, [R24+0x48] ;  /* 0x0000480018137984 */ /* 0x0002a80000000800 */
[----:B------:R1:W1:Y:S04]  /*1550*/  LDS R17, [R24+0x58] ;  /* 0x0000580018117984 */ /* 0x0002680000000800 */
[----:B------:R0:W1:Y:S04]  /*1560*/  LDS R16, [R24+0x68] ;  /* 0x0000680018107984 */ /* 0x0000680000000800 */
[----:B------:R0:W1:Y:S04]  /*1570*/  LDS R0, [R24+0x78] ;  /* 0x0000780018007984 */ /* 0x0000680000000800 */
[----:B---3--:R3:W1:Y:S04]  /*1580*/  LDS.64 R12, [R24+0x40] ;  /* 0x00004000180c7984 */ /* 0x0086680000000a00 */
[----:B----4-:R3:W4:Y:S04]  /*1590*/  LDS.64 R10, [R24+0x50] ;  /* 0x00005000180a7984 */ /* 0x0107280000000a00 */
[----:B------:R3:W1:Y:S04]  /*15a0*/  LDS.64 R8, [R24+0x60] ;  /* 0x0000600018087984 */ /* 0x0006680000000a00 */
[----:B------:R3:W1:Y:S04]  /*15b0*/  LDS.64 R6, [R24+0x70] ;  /* 0x0000700018067984 */ /* 0x0006680000000a00 */
[----:B------:R3:W1:Y:S01]  /*15c0*/  LDS.64 R4, [R24+0x80] ;  /* 0x0000800018047984 */ /* 0x0006620000000a00 */
[----:B0-----:R-:W-:-:S02]  /*15d0*/  IMAD.MOV.U32 R25, RZ, RZ, R14 ;  /* 0x000000ffff197224 */ /* 0x001fc400078e000e */
[----:B------:R-:W-:Y:S01]  /*15e0*/  IMAD.MOV.U32 R22, RZ, RZ, R15 ;  /* 0x000000ffff167224 */ /* 0x000fe200078e000f */
[----:B------:R-:W-:Y:S06]  /*15f0*/  @!P0 BRA `(.L_x_269) ;  /* 0x00000000002c8947 */ /* 0x000fec0003800000 */
        /* <DEDUP_REMOVED lines=11> */
.L_x_269:
[----:B------:R-:W-:Y:S05]  /*16b0*/  BSYNC.RECONVERGENT B1 ;  /* 0x0000000000017941 */ /* 0x000fea0003800200 */
.L_x_268:
[----:B------:R-:W-:Y:S01]  /*16c0*/  ISETP.GE.AND P0, PT, R23, R18, PT ;  /* 0x000000121700720c */ /* 0x000fe20003f06270 */
[----:B------:R-:W-:Y:S01]  /*16d0*/  BSSY.RECONVERGENT B1, `(.L_x_270) ;  /* 0x0000010000017945 */ /* 0x000fe20003800200 */
[----:B------:R-:W-:Y:S02]  /*16e0*/  IMAD.MOV.U32 R2, RZ, RZ, R18 ;  /* 0x000000ffff027224 */ /* 0x000fe400078e0012 */
[----:B-1----:R-:W-:Y:S02]  /*16f0*/  IMAD.MOV.U32 R3, RZ, RZ, R12 ;  /* 0x000000ffff037224 */ /* 0x002fe400078e000c */
        /* <DEDUP_REMOVED lines=13> */
.L_x_271:
[----:B------:R-:W-:Y:S05]  /*17d0*/  BSYNC.RECONVERGENT B1 ;  /* 0x0000000000017941 */ /* 0x000fea0003800200 */
.L_x_270:
[----:B--2---:R-:W-:Y:S01]  /*17e0*/  ISETP.GE.AND P0, PT, R2, R19, PT ;  /* 0x000000130200720c */ /* 0x004fe20003f06270 */
[----:B------:R-:W-:Y:S01]  /*17f0*/  BSSY.RECONVERGENT B1, `(.L_x_272) ;  /* 0x0000010000017945 */ /* 0x000fe20003800200 */
[----:B------:R-:W-:Y:S02]  /*1800*/  IMAD.MOV.U32 R12, RZ, RZ, R19 ;  /* 0x000000ffff0c7224 */ /* 0x000fe400078e0013 */
[----:B----4-:R-:W-:Y:S02]  /*1810*/  IMAD.MOV.U32 R15, RZ, RZ, R10 ;  /* 0x000000ffff0f7224 */ /* 0x010fe400078e000a */
[----:B------:R-:W-:-:S07]  /*1820*/  IMAD.MOV.U32 R14, RZ, RZ, R11 ;  /* 0x000000ffff0e7224 */ /* 0x000fce00078e000b */
        /* <DEDUP_REMOVED lines=12> */
.L_x_273:
[----:B------:R-:W-:Y:S05]  /*18f0*/  BSYNC.RECONVERGENT B1 ;  /* 0x0000000000017941 */ /* 0x000fea0003800200 */
.L_x_272:
        /* <DEDUP_REMOVED lines=17> */
.L_x_275:
[----:B------:R-:W-:Y:S05]  /*1a10*/  BSYNC.RECONVERGENT B1 ;  /* 0x0000000000017941 */ /* 0x000fea0003800200 */
.L_x_274:
        /* <DEDUP_REMOVED lines=17> */
.L_x_277:
[----:B------:R-:W-:Y:S05]  /*1b30*/  BSYNC.RECONVERGENT B1 ;  /* 0x0000000000017941 */ /* 0x000fea0003800200 */
.L_x_276:
        /* <DEDUP_REMOVED lines=9> */
[----:B------:R-:W-:Y:S05]  /*1bd0*/  @!P0 BRA `(.L_x_265) ;  /* 0x0000004000188947 */ /* 0x000fea0003800000 */
[CC--:B------:R-:W-:Y:S02]  /*1be0*/  ISETP.GE.U32.AND P0, PT, R11.reuse, R4.reuse, PT ;  /* 0x000000040b00720c */ /* 0x0c0fe40003f06070 */
[----:B------:R-:W-:Y:S02]  /*1bf0*/  ISETP.LT.U32.AND P2, PT, R11, R4, PT ;  /* 0x000000040b00720c */ /* 0x000fe40003f41070 */
[CC--:B------:R-:W-:Y:S02]  /*1c00*/  ISETP.GE.AND.EX P0, PT, R2.reuse, R5.reuse, PT, P0 ;  /* 0x000000050200720c */ /* 0x0c0fe40003f06300 */
[----:B------:R-:W-:Y:S02]  /*1c10*/  ISETP.LT.AND.EX P2, PT, R2, R5, PT, P2 ;  /* 0x000000050200720c */ /* 0x000fe40003f41320 */
[----:B------:R-:W-:Y:S02]  /*1c20*/  SEL R8, R9, R0, !P0 ;  /* 0x0000000009087207 */ /* 0x000fe40004000000 */
[----:B------:R-:W-:-:S02]  /*1c30*/  SEL R7, R11, R4, P2 ;  /* 0x000000040b077207 */ /* 0x000fc40001000000 */
[----:B------:R-:W-:Y:S01]  /*1c40*/  SEL R6, R2, R5, P2 ;  /* 0x0000000502067207 */ /* 0x000fe20001000000 */
[----:B------:R-:W-:Y:S06]  /*1c50*/  BRA `(.L_x_265) ;  /* 0x0000003c00f87947 */ /* 0x000fec0003800000 */
.L_x_252:
[----:B------:R-:W2:Y:S01]  /*1c60*/  S2R R12, SR_LANEID ;  /* 0x00000000000c7919 */ /* 0x000ea20000000000 */
[----:B------:R-:W-:Y:S01]  /*1c70*/  LOP3.LUT R5, R0, 0x3e0, RZ, 0xc0, !PT ;  /* 0x000003e000057812 */ /* 0x000fe200078ec0ff */
[----:B------:R-:W-:Y:S01]  /*1c80*/  BSSY.RECONVERGENT B1, `(.L_x_278) ;  /* 0x0000026000017945 */ /* 0x000fe20003800200 */
[----:B-----5:R-:W-:Y:S02]  /*1c90*/  IMAD.MOV.U32 R14, RZ, RZ, R2 ;  /* 0x000000ffff0e7224 */ /* 0x020fe400078e0002 */
[----:B------:R-:W-:Y:S02]  /*1ca0*/  IMAD.MOV.U32 R16, RZ, RZ, R3 ;  /* 0x000000ffff107224 */ /* 0x000fe400078e0003 */
[----:B-1----:R-:W-:Y:S01]  /*1cb0*/  VIADD R6, R5, 0x20 ;  /* 0x0000002005067836 */ /* 0x002fe20000000000 */
[----:B------:R-:W-:-:S04]  /*1cc0*/  LOP3.LUT R5, RZ, R5, RZ, 0x33, !PT ;  /* 0x00000005ff057212 */ /* 0x000fc800078e33ff */
[----:B------:R-:W-:Y:S01]  /*1cd0*/  ISETP.GT.AND P0, PT, R6, UR6, PT ;  /* 0x0000000606007c0c */ /* 0x000fe2000bf04270 */
[----:B------:R-:W-:-:S05]  /*1ce0*/  VIADD R5, R5, UR6 ;  /* 0x0000000605057c36 */ /* 0x000fca0008000000 */
[----:B------:R-:W-:-:S05]  /*1cf0*/  SEL R5, R5, 0x1f, P0 ;  /* 0x0000001f05057807 */ /* 0x000fca0000000000 */
[----:B------:R1:W3:Y:S04]  /*1d00*/  SHFL.DOWN PT, R7, R4, 0x1, R5 ;  /* 0x0820000004077989 */ /* 0x0002e800000e0005 */
[----:B0-----:R1:W0:Y:S04]  /*1d10*/  SHFL.DOWN PT, R9, R2, 0x1, R5 ;  /* 0x0820000002097989 */ /* 0x00122800000e0005 */
[----:B------:R1:W4:Y:S01]  /*1d20*/  SHFL.DOWN PT, R11, R3, 0x1, R5 ;  /* 0x08200000030b7989 */ /* 0x00032200000e0005 */
[C---:B--2---:R-:W-:Y:S01]  /*1d30*/  ISETP.GE.AND P0, PT, R12.reuse, R5, PT ;  /* 0x000000050c00720c */ /* 0x044fe20003f06270 */
[C---:B------:R-:W-:Y:S01]  /*1d40*/  VIADD R6, R12.reuse, 0x2 ;  /* 0x000000020c067836 */ /* 0x040fe20000000000 */
[C---:B------:R-:W-:Y:S01]  /*1d50*/  ISETP.NE.AND P3, PT, R12.reuse, RZ, PT ;  /* 0x000000ff0c00720c */ /* 0x040fe20003f65270 */
[----:B------:R-:W-:-:S02]  /*1d60*/  VIADD R8, R12, 0x4 ;  /* 0x000000040c087836 */ /* 0x000fc40000000000 */
[----:B------:R-:W-:Y:S01]  /*1d70*/  VIADD R10, R12, 0x8 ;  /* 0x000000080c0a7836 */ /* 0x000fe20000000000 */
[-C--:B------:R-:W-:Y:S01]  /*1d80*/  ISETP.GT.AND P6, PT, R6, R5.reuse, PT ;  /* 0x000000050600720c */ /* 0x080fe20003fc4270 */
[----:B------:R-:W-:Y:S01]  /*1d90*/  IMAD.MOV.U32 R6, RZ, RZ, R4 ;  /* 0x000000ffff067224 */ /* 0x000fe200078e0004 */
[-C--:B------:R-:W-:Y:S01]  /*1da0*/  ISETP.GT.AND P4, PT, R8, R5.reuse, PT ;  /* 0x000000050800720c */ /* 0x080fe20003f84270 */
[----:B------:R-:W-:Y:S01]  /*1db0*/  VIADD R8, R12, 0x10 ;  /* 0x000000100c087836 */ /* 0x000fe20000000000 */
[----:B------:R-:W-:-:S03]  /*1dc0*/  ISETP.GT.AND P2, PT, R10, R5, PT ;  /* 0x000000050a00720c */ /* 0x000fc60003f44270 */
[----:B-1----:R-:W-:Y:S10]  /*1dd0*/  @P0 BRA `(.L_x_279) ;  /* 0x0000000000400947 */ /* 0x002ff40003800000 */
[----:B---3--:R-:W-:Y:S01]  /*1de0*/  ISETP.GE.AND P0, PT, R4, R7, PT ;  /* 0x000000070400720c */ /* 0x008fe20003f06270 */
        /* <DEDUP_REMOVED lines=15> */
.L_x_279:
[----:B------:R-:W-:Y:S05]  /*1ee0*/  BSYNC.RECONVERGENT B1 ;  /* 0x0000000000017941 */ /* 0x000fea0003800200 */
.L_x_278:
[----:B------:R1:W2:Y:S01]  /*1ef0*/  SHFL.DOWN PT, R3, R6, 0x2, R5 ;  /* 0x0840000006037989 */ /* 0x0002a200000e0005 */
[----:B------:R-:W-:Y:S01]  /*1f00*/  BSSY.RECONVERGENT B1, `(.L_x_280) ;  /* 0x0000018000017945 */ /* 0x000fe20003800200 */
[----:B------:R-:W-:Y:S01]  /*1f10*/  ISETP.GT.AND P5, PT, R8, R5, PT ;  /* 0x000000050800720c */ /* 0x000fe20003fa4270 */
[----:B------:R-:W-:Y:S01]  /*1f20*/  IMAD.MOV.U32 R10, RZ, RZ, R14 ;  /* 0x000000ffff0a7224 */ /* 0x000fe200078e000e */
[----:B---3--:R1:W3:Y:S01]  /*1f30*/  SHFL.DOWN PT, R7, R14, 0x2, R5 ;  /* 0x084000000e077989 */ /* 0x0082e200000e0005 */
[----:B------:R-:W-:Y:S02]  /*1f40*/  IMAD.MOV.U32 R12, RZ, RZ, R16 ;  /* 0x000000ffff0c7224 */ /* 0x000fe400078e0010 */
[----:B------:R-:W-:Y:S01]  /*1f50*/  IMAD.MOV.U32 R2, RZ, RZ, R6 ;  /* 0x000000ffff027224 */ /* 0x000fe200078e0006 */
[----:B0-----:R1:W0:Y:S01]  /*1f60*/  SHFL.DOWN PT, R9, R16, 0x2, R5 ;  /* 0x0840000010097989 */ /* 0x00122200000e0005 */
[----:B------:R-:W-:Y:S06]  /*1f70*/  @P6 BRA `(.L_x_281) ;  /* 0x0000000000406947 */ /* 0x000fec0003800000 */
[----:B--2---:R-:W-:Y:S01]  /*1f80*/  ISETP.GE.AND P0, PT, R6, R3, PT ;  /* 0x000000030600720c */ /* 0x004fe20003f06270 */
[----:B---3--:R-:W-:Y:S02]  /*1f90*/  IMAD.MOV.U32 R10, RZ, RZ, R7 ;  /* 0x000000ffff0a7224 */ /* 0x008fe400078e0007 */
[----:B0-----:R-:W-:Y:S02]  /*1fa0*/  IMAD.MOV.U32 R12, RZ, RZ, R9 ;  /* 0x000000ffff0c7224 */ /* 0x001fe400078e0009 */
        /* <DEDUP_REMOVED lines=13> */
.L_x_281:
[----:B------:R-:W-:Y:S05]  /*2080*/  BSYNC.RECONVERGENT B1 ;  /* 0x0000000000017941 */ /* 0x000fea0003800200 */
.L_x_280:
[----:B--2---:R2:W2:Y:S01]  /*2090*/  SHFL.DOWN PT, R3, R2, 0x4, R5 ;  /* 0x0880000002037989 */ /* 0x0044a200000e0005 */
[----:B------:R-:W-:Y:S01]  /*20a0*/  BSSY.RECONVERGENT B1, `(.L_x_282) ;  /* 0x0000017000017945 */ /* 0x000fe20003800200 */
[----:B------:R-:W-:Y:S02]  /*20b0*/  IMAD.MOV.U32 R4, RZ, RZ, R2 ;  /* 0x000000ffff047224 */ /* 0x000fe400078e0002 */
[----:B---3--:R3:W2:Y:S01]  /*20c0*/  SHFL.DOWN PT, R7, R10, 0x4, R5 ;  /* 0x088000000a077989 */ /* 0x0086a200000e0005 */
[----:B-1----:R-:W-:Y:S02]  /*20d0*/  IMAD.MOV.U32 R6, RZ, RZ, R10 ;  /* 0x000000ffff067224 */ /* 0x002fe400078e000a */
[----:B------:R-:W-:Y:S01]  /*20e0*/  IMAD.MOV.U32 R8, RZ, RZ, R12 ;  /* 0x000000ffff087224 */ /* 0x000fe200078e000c */
[----:B0-----:R3:W0:Y:S01]  /*20f0*/  SHFL.DOWN PT, R9, R12, 0x4, R5 ;  /* 0x088000000c097989 */ /* 0x00162200000e0005 */
[----:B------:R-:W-:Y:S05]  /*2100*/  @P4 BRA `(.L_x_283) ;  /* 0x0000000000404947 */ /* 0x000fea0003800000 */
[----:B--2---:R-:W-:Y:S01]  /*2110*/  ISETP.GE.AND P0, PT, R2, R3, PT ;  /* 0x000000030200720c */ /* 0x004fe20003f06270 */
[----:B------:R-:W-:Y:S02]  /*2120*/  IMAD.MOV.U32 R4, RZ, RZ, R3 ;  /* 0x000000ffff047224 */ /* 0x000fe400078e0003 */
[----:B------:R-:W-:Y:S02]  /*2130*/  IMAD.MOV.U32 R6, RZ, RZ, R7 ;  /* 0x000000ffff067224 */ /* 0x000fe400078e0007 */
[----:B0-----:R-:W-:-:S08]  /*2140*/  IMAD.MOV.U32 R8, RZ, RZ, R9 ;  /* 0x000000ffff087224 */ /* 0x001fd000078e0009 */
        /* <DEDUP_REMOVED lines=12> */
.L_x_283:
[----:B------:R-:W-:Y:S05]  /*2210*/  BSYNC.RECONVERGENT B1 ;  /* 0x0000000000017941 */ /* 0x000fea0003800200 */
.L_x_282:
[----:B--2---:R1:W2:Y:S01]  /*2220*/  SHFL.DOWN PT, R3, R4, 0x8, R5 ;  /* 0x0900000004037989 */ /* 0x0042a200000e0005 */
[----:B------:R-:W-:Y:S01]  /*2230*/  BSSY.RECONVERGENT B1, `(.L_x_284) ;  /* 0x0000017000017945 */ /* 0x000fe20003800200 */
[----:B------:R-:W-:Y:S02]  /*2240*/  IMAD.MOV.U32 R2, RZ, RZ, R4 ;  /* 0x000000ffff027224 */ /* 0x000fe400078e0004 */
[----:B------:R1:W1:Y:S01]  /*2250*/  SHFL.DOWN PT, R7, R6, 0x8, R5 ;  /* 0x0900000006077989 */ /* 0x00026200000e0005 */
[----:B---3--:R-:W-:Y:S02]  /*2260*/  IMAD.MOV.U32 R10, RZ, RZ, R6 ;  /* 0x000000ffff0a7224 */ /* 0x008fe400078e0006 */
[----:B------:R-:W-:Y:S01]  /*2270*/  IMAD.MOV.U32 R12, RZ, RZ, R8 ;  /* 0x000000ffff0c7224 */ /* 0x000fe200078e0008 */
[----:B0-----:R0:W3:Y:S01]  /*2280*/  SHFL.DOWN PT, R9, R8, 0x8, R5 ;  /* 0x0900000008097989 */ /* 0x0010e200000e0005 */
[----:B------:R-:W-:Y:S05]  /*2290*/  @P2 BRA `(.L_x_285) ;  /* 0x0000000000402947 */ /* 0x000fea0003800000 */
[----:B--2---:R-:W-:Y:S01]  /*22a0*/  ISETP.GE.AND P0, PT, R4, R3, PT ;  /* 0x000000030400720c */ /* 0x004fe20003f06270 */
[----:B------:R-:W-:Y:S02]  /*22b0*/  IMAD.MOV.U32 R2, RZ, RZ, R3 ;  /* 0x000000ffff027224 */ /* 0x000fe400078e0003 */
[----:B-1----:R-:W-:Y:S02]  /*22c0*/  IMAD.MOV.U32 R10, RZ, RZ, R7 ;  /* 0x000000ffff0a7224 */ /* 0x002fe400078e0007 */
[----:B---3--:R-:W-:-:S08]  /*22d0*/  IMAD.MOV.U32 R12, RZ, RZ, R9 ;  /* 0x000000ffff0c7224 */ /* 0x008fd000078e0009 */
        /* <DEDUP_REMOVED lines=12> */
.L_x_285:
[----:B------:R-:W-:Y:S05]  /*23a0*/  BSYNC.RECONVERGENT B1 ;  /* 0x0000000000017941 */ /* 0x000fea0003800200 */
.L_x_284:
[----:B--2---:R2:W2:Y:S01]  /*23b0*/  SHFL.DOWN PT, R3, R2, 0x10, R5 ;  /* 0x0a00000002037989 */ /* 0x0044a200000e0005 */
[----:B------:R-:W-:Y:S01]  /*23c0*/  BSSY.RECONVERGENT B1, `(.L_x_286) ;  /* 0x0000017000017945 */ /* 0x000fe20003800200 */
[----:B0-----:R-:W-:Y:S02]  /*23d0*/  IMAD.MOV.U32 R8, RZ, RZ, R2 ;  /* 0x000000ffff087224 */ /* 0x001fe400078e0002 */
[----:B---3--:R0:W3:Y:S01]  /*23e0*/  SHFL.DOWN PT, R9, R10, 0x10, R5 ;  /* 0x0a0000000a097989 */ /* 0x0080e200000e0005 */
[----:B-1----:R-:W-:Y:S02]  /*23f0*/  IMAD.MOV.U32 R7, RZ, RZ, R10 ;  /* 0x000000ffff077224 */ /* 0x002fe400078e000a */
[----:B------:R-:W-:Y:S01]  /*2400*/  IMAD.MOV.U32 R6, RZ, RZ, R12 ;  /* 0x000000ffff067224 */ /* 0x000fe200078e000c */
[----:B----4-:R0:W1:Y:S01]  /*2410*/  SHFL.DOWN PT, R11, R12, 0x10, R5 ;  /* 0x0a0000000c0b7989 */ /* 0x01006200000e0005 */
[----:B------:R-:W-:Y:S05]  /*2420*/  @P5 BRA `(.L_x_287) ;  /* 0x0000000000405947 */ /* 0x000fea0003800000 */
[----:B--2---:R-:W-:Y:S01]  /*2430*/  ISETP.GE.AND P0, PT, R2, R3, PT ;  /* 0x000000030200720c */ /* 0x004fe20003f06270 */
[----:B------:R-:W-:Y:S02]  /*2440*/  IMAD.MOV.U32 R8, RZ, RZ, R3 ;  /* 0x000000ffff087224 */ /* 0x000fe400078e0003 */
[----:B---3--:R-:W-:Y:S02]  /*2450*/  IMAD.MOV.U32 R7, RZ, RZ, R9 ;  /* 0x000000ffff077224 */ /* 0x008fe400078e0009 */
[----:B-1----:R-:W-:-:S08]  /*2460*/  IMAD.MOV.U32 R6, RZ, RZ, R11 ;  /* 0x000000ffff067224 */ /* 0x002fd000078e000b */
        /* <DEDUP_REMOVED lines=12> */
.L_x_287:
[----:B------:R-:W-:Y:S05]  /*2530*/  BSYNC.RECONVERGENT B1 ;  /* 0x0000000000017941 */ /* 0x000fea0003800200 */
.L_x_286:
[----:B------:R-:W-:Y:S04]  /*2540*/  BSSY.RECONVERGENT B1, `(.L_x_288) ;  /* 0x000000c000017945 */ /* 0x000fe80003800200 */
[----:B------:R-:W-:Y:S05]  /*2550*/  @P3 BRA `(.L_x_289) ;  /* 0x0000000000283947 */ /* 0x000fea0003800000 */
[----:B------:R-:W4:Y:S01]  /*2560*/  S2R R4, SR_CgaCtaId ;  /* 0x0000000000047919 */ /* 0x000f220000008800 */
[----:B--2---:R-:W-:Y:S02]  /*2570*/  MOV R3, 0x400 ;  /* 0x0000040000037802 */ /* 0x004fe40000000f00 */
[----:B------:R-:W-:-:S04]  /*2580*/  SHF.R.U32.HI R2, RZ, 0x1, R0 ;  /* 0x00000001ff027819 */ /* 0x000fc80000011600 */
[----:B------:R-:W-:Y:S02]  /*2590*/  LOP3.LUT R2, R2, 0x1f0, RZ, 0xc0, !PT ;  /* 0x000001f002027812 */ /* 0x000fe400078ec0ff */
[----:B----4-:R-:W-:-:S05]  /*25a0*/  LEA R3, R4, R3, 0x18 ;  /* 0x0000000304037211 */ /* 0x010fca00078ec0ff */
[----:B0-----:R-:W-:Y:S02]  /*25b0*/  IMAD.IADD R5, R2, 0x1, R3 ;  /* 0x0000000102057824 */ /* 0x001fe400078e0203 */
[----:B------:R-:W-:Y:S02]  /*25c0*/  IMAD.MOV.U32 R2, RZ, RZ, R7 ;  /* 0x000000ffff027224 */ /* 0x000fe400078e0007 */
[----:B------:R-:W-:Y:S01]  /*25d0*/  IMAD.MOV.U32 R3, RZ, RZ, R6 ;  /* 0x000000ffff037224 */ /* 0x000fe200078e0006 */
[----:B------:R4:W-:Y:S04]  /*25e0*/  STS [R5+0x8], R8 ;  /* 0x0000080805007388 */ /* 0x0009e80000000800 */
[----:B------:R4:W-:Y:S02]  /*25f0*/  STS.64 [R5+0x10], R2 ;  /* 0x0000100205007388 */ /* 0x0009e40000000a00 */
.L_x_289:
[----:B------:R-:W-:Y:S05]  /*2600*/  BSYNC.RECONVERGENT B1 ;  /* 0x0000000000017941 */ /* 0x000fea0003800200 */
.L_x_288:
[----:B------:R-:W-:Y:S01]  /*2610*/  BAR.SYNC.DEFER_BLOCKING 0x0 ;  /* 0x0000000000007b1d */ /* 0x000fe20000010000 */
[----:B------:R-:W-:-:S13]  /*2620*/  ISETP.NE.AND P1, PT, R0, RZ, PT ;  /* 0x000000ff0000720c */ /* 0x000fda0003f25270 */
[----:B------:R-:W-:Y:S05]  /*2630*/  @P1 BRA `(.L_x_265) ;  /* 0x0000003400801947 */ /* 0x000fea0003800000 */
[----:B------:R-:W-:Y:S01]  /*2640*/  UISETP.GE.AND UP0, UPT, UR6, 0x21, UPT ;  /* 0x000000210600788c */ /* 0x000fe2000bf06270 */
[----:B------:R-:W-:Y:S02]  /*2650*/  IMAD.MOV.U32 R0, RZ, RZ, R8 ;  /* 0x000000ffff007224 */ /* 0x000fe400078e0008 */
[----:B---3--:R-:W-:Y:S02]  /*2660*/  IMAD.MOV.U32 R9, RZ, RZ, R7 ;  /* 0x000000ffff097224 */ /* 0x008fe400078e0007 */
[----:B0-----:R-:W-:-:S04]  /*2670*/  IMAD.MOV.U32 R10, RZ, RZ, R6 ;  /* 0x000000ffff0a7224 */ /* 0x001fc800078e0006 */
[----:B------:R-:W-:Y:S05]  /*2680*/  BRA.U !UP0, `(.L_x_290) ;  /* 0x00000001085c7547 */ /* 0x000fea000b800000 */
[----:B------:R-:W0:Y:S01]  /*2690*/  S2UR UR5, SR_CgaCtaId ;  /* 0x00000000000579c3 */ /* 0x000e220000008800 */
[----:B------:R-:W-:Y:S01]  /*26a0*/  UMOV UR4, 0x400 ;  /* 0x0000040000047882 */ /* 0x000fe20000000000 */
[----:B------:R-:W-:Y:S01]  /*26b0*/  BSSY.RECONVERGENT B1, `(.L_x_290) ;  /* 0x0000014000017945 */ /* 0x000fe20003800200 */
[----:B0-----:R-:W-:-:S09]  /*26c0*/  ULEA UR4, UR5, UR4, 0x18 ;  /* 0x0000000405047291 */ /* 0x001fd2000f8ec0ff */
[----:B--2-4-:R-:W0:Y:S04]  /*26d0*/  LDS R3, [UR4+0x18] ;  /* 0x00001804ff037984 */ /* 0x014e280008000800 */
[----:B------:R-:W2:Y:S01]  /*26e0*/  LDS.64 R4, [UR4+0x20] ;  /* 0x00002004ff047984 */ /* 0x000ea20008000a00 */
[----:B0-----:R-:W-:Y:S01]  /*26f0*/  ISETP.GE.AND P0, PT, R8, R3, PT ;  /* 0x000000030800720c */ /* 0x001fe20003f06270 */
[----:B------:R-:W-:Y:S02]  /*2700*/  IMAD.MOV.U32 R0, RZ, RZ, R3 ;  /* 0x000000ffff007224 */ /* 0x000fe400078e0003 */
[----:B--2---:R-:W-:Y:S02]  /*2710*/  IMAD.MOV.U32 R9, RZ, RZ, R4 ;  /* 0x000000ffff097224 */ /* 0x004fe400078e0004 */
        /* <DEDUP_REMOVED lines=13> */
.L_x_291:
[----:B------:R-:W-:Y:S05]  /*27f0*/  BSYNC.RECONVERGENT B1 ;  /* 0x0000000000017941 */ /* 0x000fea0003800200 */
.L_x_290:
[----:B------:R-:W-:Y:S01]  /*2800*/  UISETP.GE.AND UP0, UPT, UR6, 0x41, UPT ;  /* 0x000000410600788c */ /* 0x000fe2000bf06270 */
[----:B--2-4-:R-:W-:Y:S02]  /*2810*/  IMAD.MOV.U32 R2, RZ, RZ, R0 ;  /* 0x000000ffff027224 */ /* 0x014fe400078e0000 */
[----:B------:R-:W-:Y:S02]  /*2820*/  IMAD.MOV.U32 R5, RZ, RZ, R9 ;  /* 0x000000ffff057224 */ /* 0x000fe400078e0009 */
[----:B------:R-:W-:-:S04]  /*2830*/  IMAD.MOV.U32 R4, RZ, RZ, R10 ;  /* 0x000000ffff047224 */ /* 0x000fc800078e000a */
[----:B------:R-:W-:Y:S05]  /*2840*/  BRA.U !UP0, `(.L_x_292) ;  /* 0x00000001085c7547 */ /* 0x000fea000b800000 */
[----:B------:R-:W0:Y:S01]  /*2850*/  S2UR UR5, SR_CgaCtaId ;  /* 0x00000000000579c3 */ /* 0x000e220000008800 */
[----:B------:R-:W-:Y:S01]  /*2860*/  UMOV UR4, 0x400 ;  /* 0x0000040000047882 */ /* 0x000fe20000000000 */
[----:B------:R-:W-:Y:S01]  /*2870*/  BSSY.RECONVERGENT B1, `(.L_x_292) ;  /* 0x0000014000017945 */ /* 0x000fe20003800200 */
[----:B0-----:R-:W-:-:S09]  /*2880*/  ULEA UR4, UR5, UR4, 0x18 ;  /* 0x0000000405047291 */ /* 0x001fd2000f8ec0ff */
[----:B------:R-:W0:Y:S04]  /*2890*/  LDS R3, [UR4+0x28] ;  /* 0x00002804ff037984 */ /* 0x000e280008000800 */
        /* <DEDUP_REMOVED lines=17> */
.L_x_293:
[----:B------:R-:W-:Y:S05]  /*29b0*/  BSYNC.RECONVERGENT B1 ;  /* 0x0000000000017941 */ /* 0x000fea0003800200 */
.L_x_292:
[----:B------:R-:W-:Y:S01]  /*29c0*/  UISETP.GE.AND UP0, UPT, UR6, 0x61, UPT ;  /* 0x000000610600788c */ /* 0x000fe2000bf06270 */
[----:B------:R-:W-:Y:S02]  /*29d0*/  IMAD.MOV.U32 R0, RZ, RZ, R2 ;  /* 0x000000ffff007224 */ /* 0x000fe400078e0002 */
        /* <DEDUP_REMOVED lines=25> */
.L_x_295:
[----:B------:R-:W-:Y:S05]  /*2b70*/  BSYNC.RECONVERGENT B1 ;  /* 0x0000000000017941 */ /* 0x000fea0003800200 */
.L_x_294:
        /* <DEDUP_REMOVED lines=27> */
.L_x_297:
[----:B------:R-:W-:Y:S05]  /*2d30*/  BSYNC.RECONVERGENT B1 ;  /* 0x0000000000017941 */ /* 0x000fea0003800200 */
.L_x_296:
        /* <DEDUP_REMOVED lines=27> */
.L_x_299:
[----:B------:R-:W-:Y:S05]  /*2ef0*/  BSYNC.RECONVERGENT B1 ;  /* 0x0000000000017941 */ /* 0x000fea0003800200 */
.L_x_298:
        /* <DEDUP_REMOVED lines=27> */
.L_x_301:
[----:B------:R-:W-:Y:S05]  /*30b0*/  BSYNC.RECONVERGENT B1 ;  /* 0x0000000000017941 */ /* 0x000fea0003800200 */
.L_x_300:
[----:B------:R-:W-:Y:S01]  /*30c0*/  UISETP.GE.AND UP0, UPT, UR6, 0xe1, UPT ;  /* 0x000000e10600788c */ /* 0x000fe2000bf06270 */
[----:B------:R-:W-:Y:S02]  /*30d0*/  IMAD.MOV.U32 R8, RZ, RZ, R2 ;  /* 0x000000ffff087224 */ /* 0x000fe400078e0002 */
[----:B------:R-:W-:Y:S02]  /*30e0*/  IMAD.MOV.U32 R7, RZ, RZ, R5 ;  /* 0x000000ffff077224 */ /* 0x000fe400078e0005 */
[----:B------:R-:W-:-:S04]  /*30f0*/  IMAD.MOV.U32 R6, RZ, RZ, R4 ;  /* 0x000000ffff067224 */ /* 0x000fc800078e0004 */
[----:B------:R-:W-:Y:S05]  /*3100*/  BRA.U !UP0, `(.L_x_265) ;  /* 0x0000002908cc7547 */ /* 0x000fea000b800000 */
[----:B------:R-:W0:Y:S01]  /*3110*/  S2UR UR5, SR_CgaCtaId ;  /* 0x00000000000579c3 */ /* 0x000e220000008800 */
[----:B------:R-:W-:Y:S02]  /*3120*/  UMOV UR4, 0x400 ;  /* 0x0000040000047882 */ /* 0x000fe40000000000 */
[----:B0-----:R-:W-:-:S09]  /*3130*/  ULEA UR4, UR5, UR4, 0x18 ;  /* 0x0000000405047291 */ /* 0x001fd2000f8ec0ff */
[----:B------:R-:W0:Y:S04]  /*3140*/  LDS R3, [UR4+0x78] ;  /* 0x00007804ff037984 */ /* 0x000e280008000800 */
[----:B-1----:R-:W1:Y:S01]  /*3150*/  LDS.64 R10, [UR4+0x80] ;  /* 0x00008004ff0a7984 */ /* 0x002e620008000a00 */
[----:B0-----:R-:W-:Y:S01]  /*3160*/  ISETP.GE.AND P0, PT, R2, R3, PT ;  /* 0x000000030200720c */ /* 0x001fe20003f06270 */
[----:B------:R-:W-:Y:S02]  /*3170*/  IMAD.MOV.U32 R8, RZ, RZ, R3 ;  /* 0x000000ffff087224 */ /* 0x000fe400078e0003 */
[----:B-1----:R-:W-:Y:S02]  /*3180*/  IMAD.MOV.U32 R7, RZ, RZ, R10 ;  /* 0x000000ffff077224 */ /* 0x002fe400078e000a */
        /* <DEDUP_REMOVED lines=8> */
[CC--:B------:R-:W-:Y:S02]  /*3210*/  ISETP.LT.U32.AND P2, PT, R5.reuse, R10.reuse, PT ;  /* 0x0000000a0500720c */ /* 0x0c0fe40003f41070 */
[CC--:B------:R-:W-:Y:S02]  /*3220*/  ISETP.GE.AND.EX P0, PT, R4.reuse, R11.reuse, PT, P0 ;  /* 0x0000000b0400720c */ /* 0x0c0fe40003f06300 */
[----:B------:R-:W-:Y:S02]  /*3230*/  ISETP.LT.AND.EX P2, PT, R4, R11, PT, P2 ;  /* 0x0000000b0400720c */ /* 0x000fe40003f41320 */
[----:B------:R-:W-:Y:S02]  /*3240*/  SEL R8, R2, R3, !P0 ;  /* 0x0000000302087207 */ /* 0x000fe40004000000 */
[----:B------:R-:W-:-:S02]  /*3250*/  SEL R7, R5, R10, P2 ;  /* 0x0000000a05077207 */ /* 0x000fc40001000000 */
[----:B------:R-:W-:Y:S01]  /*3260*/  SEL R6, R4, R11, P2 ;  /* 0x0000000b04067207 */ /* 0x000fe20001000000 */
[----:B------:R-:W-:Y:S06]  /*3270*/  BRA `(.L_x_265) ;  /* 0x0000002800707947 */ /* 0x000fec0003800000 */
.L_x_233:
[----:B------:R-:W1:Y:S01]  /*3280*/  S2R R0, SR_TID.X ;  /* 0x0000000000007919 */ /* 0x000e620000002100 */
[----:B------:R-:W1:Y:S02]  /*3290*/  LDC.64 R2, c[0x0][0x380] ;  /* 0x0000e000ff027b82 */ /* 0x000e640000000a00 */
[----:B-1----:R-:W-:-:S05]  /*32a0*/  IMAD.WIDE.U32 R2, R0, 0x10, R2 ;  /* 0x0000001000027825 */ /* 0x002fca00078e0002 */
[----:B0-----:R-:W2:Y:S04]  /*32b0*/  LDG.E.CONSTANT R11, desc[UR10][R2.64] ;  /* 0x0000000a020b7981 */ /* 0x001ea8000c1e9900 */
[----:B------:R-:W2:Y:S04]  /*32c0*/  LDG.E.CONSTANT R6, desc[UR10][R2.64+0x1000] ;  /* 0x0010000a02067981 */ /* 0x000ea8000c1e9900 */
[----:B------:R-:W3:Y:S04]  /*32d0*/  LDG.E.64.CONSTANT R4, desc[UR10][R2.64+0x8] ;  /* 0x0000080a02047981 */ /* 0x000ee8000c1e9b00 */
[----:B------:R-:W3:Y:S04]  /*32e0*/  LDG.E.64.CONSTANT R16, desc[UR10][R2.64+0x1008] ;  /* 0x0010080a02107981 */ /* 0x000ee8000c1e9b00 */
[----:B------:R-:W4:Y:S04]  /*32f0*/  LDG.E.CONSTANT R7, desc[UR10][R2.64+0x2000] ;  /* 0x0020000a02077981 */ /* 0x000f28000c1e9900 */
[----:B------:R-:W5:Y:S04]  /*3300*/  LDG.E.64.CONSTANT R14, desc[UR10][R2.64+0x2008] ;  /* 0x0020080a020e7981 */ /* 0x000f68000c1e9b00 */
[----:B------:R-:W5:Y:S04]  /*3310*/  LDG.E.CONSTANT R10, desc[UR10][R2.64+0x3000] ;  /* 0x0030000a020a7981 */ /* 0x000f68000c1e9900 */
[----:B------:R-:W5:Y:S04]  /*3320*/  LDG.E.64.CONSTANT R12, desc[UR10][R2.64+0x3008] ;  /* 0x0030080a020c7981 */ /* 0x000f68000c1e9b00 */
[----:B------:R-:W5:Y:S04]  /*3330*/  LDG.E.CONSTANT R26, desc[UR10][R2.64+0x4000] ;  /* 0x0040000a021a7981 */ /* 0x000f68000c1e9900 */
[----:B------:R0:W5:Y:S01]  /*3340*/  LDG.E.64.CONSTANT R8, desc[UR10][R2.64+0x4008] ;  /* 0x0040080a02087981 */ /* 0x000162000c1e9b00 */
[----:B------:R-:W-:Y:S01]  /*3350*/  UISETP.GE.U32.AND UP0, UPT, UR8, 0xa00, UPT ;  /* 0x00000a000800788c */ /* 0x000fe2000bf06070 */
[----:B0-----:R-:W-:-:S02]  /*3360*/  IMAD.MOV.U32 R3, RZ, RZ, 0x500 ;  /* 0x00000500ff037424 */ /* 0x001fc400078e00ff */
[----:B------:R-:W-:Y:S01]  /*3370*/  IMAD.MOV.U32 R2, RZ, RZ, RZ ;  /* 0x000000ffff027224 */ /* 0x000fe200078e00ff */
[----:B--2---:R-:W-:-:S13]  /*3380*/  ISETP.GE.AND P1, PT, R11, R6, PT ;  /* 0x000000060b00720c */ /* 0x004fda0003f26270 */
[----:B---3--:R-:W-:-:S04]  /*3390*/  @P1 ISETP.GE.U32.AND P0, PT, R4, R16, PT ;  /* 0x000000100400120c */ /* 0x008fc80003f06070 */
[----:B------:R-:W-:-:S04]  /*33a0*/  @P1 ISETP.GE.AND.EX P0, PT, R5, R17, PT, P0 ;  /* 0x000000110500120c */ /* 0x000fc80003f06300 */
[----:B------:R-:W-:-:S04]  /*33b0*/  @P1 ISETP.LT.OR P0, PT, R6, R11, !P0 ;  /* 0x0000000b0600120c */ /* 0x000fc80004701670 */
[----:B------:R-:W-:Y:S02]  /*33c0*/  @P1 SEL R6, R11, R6, P0 ;  /* 0x000000060b061207 */ /* 0x000fe40000000000 */
[----:B------:R-:W-:Y:S02]  /*33d0*/  @P1 SEL R16, R4, R16, P0 ;  /* 0x0000001004101207 */ /* 0x000fe40000000000 */
[----:B----4-:R-:W-:Y:S02]  /*33e0*/  ISETP.GE.AND P2, PT, R6, R7, PT ;  /* 0x000000070600720c */ /* 0x010fe40003f46270 */
[----:B------:R-:W-:-:S11]  /*33f0*/  @P1 SEL R17, R5, R17, P0 ;  /* 0x0000001105111207 */ /* 0x000fd60000000000 */
[----:B-----5:R-:W-:-:S04]  /*3400*/  @P2 ISETP.GE.U32.AND P0, PT, R16, R14, PT ;  /* 0x0000000e1000220c */ /* 0x020fc80003f06070 */
[----:B------:R-:W-:-:S04]  /*3410*/  @P2 ISETP.GE.AND.EX P0, PT, R17, R15, PT, P0 ;  /* 0x0000000f1100220c */ /* 0x000fc80003f06300 */
[----:B------:R-:W-:-:S04]  /*3420*/  @P2 ISETP.LT.OR P0, PT, R7, R6, !P0 ;  /* 0x000000060700220c */ /* 0x000fc80004701670 */
[----:B------:R-:W-:Y:S02]  /*3430*/  @P2 SEL R7, R6, R7, P0 ;  /* 0x0000000706072207 */ /* 0x000fe40000000000 */
[----:B------:R-:W-:Y:S02]  /*3440*/  @P2 SEL R14, R16, R14, P0 ;  /* 0x0000000e100e2207 */ /* 0x000fe40000000000 */
[----:B------:R-:W-:Y:S02]  /*3450*/  ISETP.GE.AND P1, PT, R7, R10, PT ;  /* 0x0000000a0700720c */ /* 0x000fe40003f26270 */
[----:B------:R-:W-:-:S11]  /*3460*/  @P2 SEL R15, R17, R15, P0 ;  /* 0x0000000f110f2207 */ /* 0x000fd60000000000 */
[----:B------:R-:W-:-:S04]  /*3470*/  @P1 ISETP.GE.U32.AND P0, PT, R14, R12, PT ;  /* 0x0000000c0e00120c */ /* 0x000fc80003f06070 */
        /* <DEDUP_REMOVED lines=11> */
[----:B------:R-:W-:Y:S01]  /*3530*/  @P2 SEL R9, R13, R9, P0 ;  /* 0x000000090d092207 */ /* 0x000fe20000000000 */
[----:B------:R-:W-:Y:S06]  /*3540*/  BRA.U !UP0, `(.L_x_302) ;  /* 0x0000000908dc7547 */ /* 0x000fec000b800000 */
[----:B------:R-:W-:Y:S01]  /*3550*/  UIADD3 UR9, UP0, UPT, UR8, -0xa00, URZ ;  /* 0xfffff60008097890 */ /* 0x000fe2000ff1e0ff */
[----:B------:R-:W-:Y:S02]  /*3560*/  IMAD.MOV.U32 R3, RZ, RZ, 0x500 ;  /* 0x00000500ff037424 */ /* 0x000fe400078e00ff */
[----:B------:R-:W-:Y:S01]  /*3570*/  IMAD.MOV.U32 R2, RZ, RZ, RZ ;  /* 0x000000ffff027224 */ /* 0x000fe200078e00ff */
[----:B------:R-:W-:Y:S02]  /*3580*/  ULEA.HI.X.SX32 UR8, UR8, 0xffffffff, 0x1, UP0 ;  /* 0xffffffff08087891 */ /* 0x000fe400080f0eff */
[----:B------:R-:W-:Y:S02]  /*3590*/  UIMAD.WIDE.U32 UR12, UR9, -0x33333333, URZ ;  /* 0xcccccccd090c78a5 */ /* 0x000fe4000f8e00ff */
[----:B------:R-:W-:Y:S02]  /*35a0*/  UIMAD.WIDE.U32 UR4, UR8, -0x33333333, URZ ;  /* 0xcccccccd080478a5 */ /* 0x000fe4000f8e00ff */
[----:B------:R-:W-:-:S02]  /*35b0*/  UISETP.GE.U32.AND UP1, UPT, UR9, 0x500, UPT ;  /* 0x000005000900788c */ /* 0x000fc4000bf26070 */
[----:B------:R-:W-:Y:S02]  /*35c0*/  UIMAD.WIDE.U32 UR4, UP0, UR9, -0x33333334, UR4 ;  /* 0xcccccccc090478a5 */ /* 0x000fe4000f800004 */
[----:B------:R-:W-:Y:S02]  /*35d0*/  UISETP.GE.U32.AND.EX UP1, UPT, UR8, URZ, UPT, UP1 ;  /* 0x000000ff0800728c */ /* 0x000fe4000bf26110 */
[----:B------:R-:W-:Y:S02]  /*35e0*/  UIADD3.X UR7, UPT, UPT, URZ, URZ, URZ, UP0, !UPT ;  /* 0x000000ffff077290 */ /* 0x000fe400087fe4ff */
[----:B------:R-:W-:Y:S01]  /*35f0*/  UIADD3 URZ, UP0, UPT, UR13, UR4, URZ ;  /* 0x000000040dff7290 */ /* 0x000fe2000ff1e0ff */
[----:B------:R-:W-:-:S03]  /*3600*/  UMOV UR6, UR5 ;  /* 0x0000000500067c82 */ /* 0x000fc60008000000 */
[----:B------:R-:W-:-:S04]  /*3610*/  UIMAD.WIDE.U32.X UR4, UR8, -0x33333334, UR6, UP0 ;  /* 0xcccccccc080478a5 */ /* 0x000fc800080e0406 */
[----:B------:R-:W-:-:S04]  /*3620*/  USHF.R.U64 UR6, UR4, 0xa, UR5 ;  /* 0x0000000a04067899 */ /* 0x000fc80008001205 */
[----:B------:R-:W-:-:S04]  /*3630*/  ULOP3.LUT UR7, UR6, 0x1, URZ, 0xc0, !UPT ;  /* 0x0000000106077892 */ /* 0x000fc8000f8ec0ff */
[----:B------:R-:W-:-:S04]  /*3640*/  UISETP.NE.U32.AND UP0, UPT, UR7, 0x1, UPT ;  /* 0x000000010700788c */ /* 0x000fc8000bf05070 */
[----:B------:R-:W-:Y:S01]  /*3650*/  UISETP.NE.U32.AND.EX UP0, UPT, URZ, URZ, UPT, UP0 ;  /* 0x000000ffff00728c */ /* 0x000fe2000bf05100 */
[----:B------:R-:W-:Y:S10]  /*3660*/  BRA.U !UP1, `(.L_x_303) ;  /* 0x0000000509b87547 */ /* 0x000ff4000b800000 */
[----:B------:R-:W0:Y:S01]  /*3670*/  LDCU.64 UR8, c[0x0][0x380] ;  /* 0x00007000ff0877ac */ /* 0x000e220008000a00 */
[----:B------:R-:W-:Y:S02]  /*3680*/  IMAD.MOV.U32 R3, RZ, RZ, 0x500 ;  /* 0x00000500ff037424 */ /* 0x000fe400078e00ff */
[----:B------:R-:W-:Y:S01]  /*3690*/  IMAD.MOV.U32 R2, RZ, RZ, RZ ;  /* 0x000000ffff027224 */ /* 0x000fe200078e00ff */
[----:B------:R-:W-:-:S04]  /*36a0*/  UIADD3 UR4, UP1, UPT, UR6, 0x1, URZ ;  /* 0x0000000106047890 */ /* 0x000fc8000ff3e0ff */
[----:B------:R-:W-:Y:S02]  /*36b0*/  ULEA.HI.X UR5, UR5, URZ, URZ, 0x16, UP1 ;  /* 0x000000ff05057291 */ /* 0x000fe400088fb4ff */
[----:B------:R-:W-:Y:S02]  /*36c0*/  ULOP3.LUT UR4, UR4, 0xfffffffe, URZ, 0xc0, !UPT ;  /* 0xfffffffe04047892 */ /* 0x000fe4000f8ec0ff */
[----:B------:R-:W-:Y:S01]  /*36d0*/  ULOP3.LUT UR5, UR5, 0x7fffff, URZ, 0xc0, !UPT ;  /* 0x007fffff05057892 */ /* 0x000fe2000f8ec0ff */
[----:B0-----:R-:W-:-:S04]  /*36e0*/  LEA R28, P0, R0, UR8, 0x4 ;  /* 0x00000008001c7c11 */ /* 0x001fc8000f8020ff */
[----:B------:R-:W-:Y:S02]  /*36f0*/  IADD3 R28, P1, PT, R28, 0xe008, RZ ;  /* 0x0000e0081c1c7810 */ /* 0x000fe40007f3e0ff */
[----:B------:R-:W-:-:S05]  /*3700*/  LEA.HI.X R29, R0, UR9, RZ, 0x4, P0 ;  /* 0x00000009001d7c11 */ /* 0x000fca00080f24ff */
[----:B------:R-:W-:-:S07]  /*3710*/  IMAD.X R29, RZ, RZ, R29, P1 ;  /* 0x000000ffff1d7224 */ /* 0x000fce00008e061d */
.L_x_304:
[----:B------:R-:W2:Y:S04]  /*3720*/  LDG.E.CONSTANT R25, desc[UR10][R28.64+-0x9008] ;  /* 0xff6ff80a1c197981 */ /* 0x000ea8000c1e9900 */
[----:B------:R-:W3:Y:S04]  /*3730*/  LDG.E.64.CONSTANT R22, desc[UR10][R28.64+-0x9000] ;  /* 0xff70000a1c167981 */ /* 0x000ee8000c1e9b00 */
[----:B------:R-:W4:Y:S04]  /*3740*/  LDG.E.CONSTANT R27, desc[UR10][R28.64+-0x8008] ;  /* 0xff7ff80a1c1b7981 */ /* 0x000f28000c1e9900 */
[----:B------:R-:W5:Y:S04]  /*3750*/  LDG.E.64.CONSTANT R10, desc[UR10][R28.64+-0x8000] ;  /* 0xff80000a1c0a7981 */ /* 0x000f68000c1e9b00 */
[----:B------:R-:W5:Y:S04]  /*3760*/  LDG.E.CONSTANT R4, desc[UR10][R28.64+-0x7008] ;  /* 0xff8ff80a1c047981 */ /* 0x000f68000c1e9900 */
        /* <DEDUP_REMOVED lines=8> */
[----:B------:R-:W5:Y:S01]  /*37f0*/  LDG.E.64.CONSTANT R20, desc[UR10][R28.64+-0x3000] ;  /* 0xffd0000a1c147981 */ /* 0x000f62000c1e9b00 */
[----:B--2---:R-:W-:-:S13]  /*3800*/  ISETP.GE.AND P1, PT, R26, R25, PT ;  /* 0x000000191a00720c */ /* 0x004fda0003f26270 */
[----:B---3--:R-:W-:-:S04]  /*3810*/  @P1 ISETP.GE.U32.AND P0, PT, R8, R22, PT ;  /* 0x000000160800120c */ /* 0x008fc80003f06070 */
[----:B------:R-:W-:-:S04]  /*3820*/  @P1 ISETP.GE.AND.EX P0, PT, R9, R23, PT, P0 ;  /* 0x000000170900120c */ /* 0x000fc80003f06300 */
[----:B------:R-:W-:-:S04]  /*3830*/  @P1 ISETP.LT.OR P0, PT, R25, R26, !P0 ;  /* 0x0000001a1900120c */ /* 0x000fc80004701670 */
[----:B------:R-:W-:Y:S02]  /*3840*/  @P1 SEL R25, R26, R25, P0 ;  /* 0x000000191a191207 */ /* 0x000fe40000000000 */
[----:B------:R-:W-:Y:S01]  /*3850*/  @P1 SEL R22, R8, R22, P0 ;  /* 0x0000001608161207 */ /* 0x000fe20000000000 */
[----:B------:R-:W2:Y:S01]  /*3860*/  LDG.E.CONSTANT R26, desc[UR10][R28.64+-0x8] ;  /* 0xfffff80a1c1a7981 */ /* 0x000ea2000c1e9900 */
[----:B----4-:R-:W-:Y:S02]  /*3870*/  ISETP.GE.AND P2, PT, R25, R27, PT ;  /* 0x0000001b1900720c */ /* 0x010fe40003f46270 */
[----:B------:R-:W-:Y:S02]  /*3880*/  @P1 SEL R23, R9, R23, P0 ;  /* 0x0000001709171207 */ /* 0x000fe40000000000 */
[----:B------:R0:W3:Y:S09]  /*3890*/  LDG.E.64.CONSTANT R8, desc[UR10][R28.64] ;  /* 0x0000000a1c087981 */ /* 0x0000f2000c1e9b00 */
[----:B-----5:R-:W-:-:S04]  /*38a0*/  @P2 ISETP.GE.U32.AND P0, PT, R22, R10, PT ;  /* 0x0000000a1600220c */ /* 0x020fc80003f06070 */
[----:B------:R-:W-:-:S04]  /*38b0*/  @P2 ISETP.GE.AND.EX P0, PT, R23, R11, PT, P0 ;  /* 0x0000000b1700220c */ /* 0x000fc80003f06300 */
[----:B------:R-:W-:-:S04]  /*38c0*/  @P2 ISETP.LT.OR P0, PT, R27, R25, !P0 ;  /* 0x000000191b00220c */ /* 0x000fc80004701670 */
[----:B------:R-:W-:Y:S02]  /*38d0*/  @P2 SEL R27, R25, R27, P0 ;  /* 0x0000001b191b2207 */ /* 0x000fe40000000000 */
[----:B------:R-:W4:Y:S02]  /*38e0*/  LDG.E.CONSTANT R25, desc[UR10][R28.64+-0x2008] ;  /* 0xffdff80a1c197981 */ /* 0x000f24000c1e9900 */
[----:B------:R-:W-:Y:S02]  /*38f0*/  ISETP.GE.AND P1, PT, R27, R4, PT ;  /* 0x000000041b00720c */ /* 0x000fe40003f26270 */
[----:B------:R-:W-:Y:S02]  /*3900*/  @P2 SEL R10, R22, R10, P0 ;  /* 0x0000000a160a2207 */ /* 0x000fe40000000000 */
[----:B------:R-:W-:Y:S02]  /*3910*/  @P2 SEL R11, R23, R11, P0 ;  /* 0x0000000b170b2207 */ /* 0x000fe40000000000 */
[----:B------:R-:W5:Y:S07]  /*3920*/  LDG.E.64.CONSTANT R22, desc[UR10][R28.64+-0x2000] ;  /* 0xffe0000a1c167981 */ /* 0x000f6e000c1e9b00 */
[----:B------:R-:W-:-:S04]  /*3930*/  @P1 ISETP.GE.U32.AND P0, PT, R10, R12, PT ;  /* 0x0000000c0a00120c */ /* 0x000fc80003f06070 */
[----:B------:R-:W-:-:S04]  /*3940*/  @P1 ISETP.GE.AND.EX P0, PT, R11, R13, PT, P0 ;  /* 0x0000000d0b00120c */ /* 0x000fc80003f06300 */
[----:B------:R-:W-:-:S04]  /*3950*/  @P1 ISETP.LT.OR P0, PT, R4, R27, !P0 ;  /* 0x0000001b0400120c */ /* 0x000fc80004701670 */
[----:B------:R-:W-:Y:S02]  /*3960*/  @P1 SEL R4, R27, R4, P0 ;  /* 0x000000041b041207 */ /* 0x000fe40000000000 */
[----:B------:R-:W2:Y:S01]  /*3970*/  LDG.E.CONSTANT R27, desc[UR10][R28.64+-0x1008] ;  /* 0xffeff80a1c1b7981 */ /* 0x000ea2000c1e9900 */
[----:B------:R-:W-:Y:S02]  /*3980*/  @P1 SEL R12, R10, R12, P0 ;  /* 0x0000000c0a0c1207 */ /* 0x000fe40000000000 */
[----:B------:R-:W-:Y:S02]  /*3990*/  @P1 SEL R13, R11, R13, P0 ;  /* 0x0000000d0b0d1207 */ /* 0x000fe40000000000 */
[----:B------:R-:W3:Y:S01]  /*39a0*/  LDG.E.64.CONSTANT R10, desc[UR10][R28.64+-0x1000] ;  /* 0xfff0000a1c0a7981 */ /* 0x000ee2000c1e9b00 */
[----:B------:R-:W-:-:S13]  /*39b0*/  ISETP.GE.AND P2, PT, R4, R5, PT ;  /* 0x000000050400720c */ /* 0x000fda0003f46270 */
[----:B------:R-:W-:-:S04]  /*39c0*/  @P2 ISETP.GE.U32.AND P0, PT, R12, R14, PT ;  /* 0x0000000e0c00220c */ /* 0x000fc80003f06070 */
[----:B------:R-:W-:-:S04]  /*39d0*/  @P2 ISETP.GE.AND.EX P0, PT, R13, R15, PT, P0 ;  /* 0x0000000f0d00220c */ /* 0x000fc80003f06300 */
[----:B------:R-:W-:-:S04]  /*39e0*/  @P2 ISETP.LT.OR P0, PT, R5, R4, !P0 ;  /* 0x000000040500220c */ /* 0x000fc80004701670 */
[----:B------:R-:W-:-:S04]  /*39f0*/  @P2 SEL R5, R4, R5, P0 ;  /* 0x0000000504052207 */ /* 0x000fc80000000000 */
[----:B------:R-:W-:Y:S02]  /*3a00*/  ISETP.GE.AND P1, PT, R5, R6, PT ;  /* 0x000000060500720c */ /* 0x000fe40003f26270 */
[----:B------:R-:W-:Y:S02]  /*3a10*/  @P2 SEL R14, R12, R14, P0 ;  /* 0x0000000e0c0e2207 */ /* 0x000fe40000000000 */
[----:B------:R-:W-:-:S09]  /*3a20*/  @P2 SEL R15, R13, R15, P0 ;  /* 0x0000000f0d0f2207 */ /* 0x000fd20000000000 */
        /* <DEDUP_REMOVED lines=17> */
[----:B------:R-:W-:Y:S02]  /*3b40*/  @P1 SEL R24, R7, R24, P0 ;  /* 0x0000001807181207 */ /* 0x000fe40000000000 */
[----:B------:R-:W-:Y:S02]  /*3b50*/  @P1 SEL R20, R18, R20, P0 ;  /* 0x0000001412141207 */ /* 0x000fe40000000000 */
[----:B------:R-:W-:Y:S01]  /*3b60*/  @P1 SEL R21, R19, R21, P0 ;  /* 0x0000001513151207 */ /* 0x000fe20000000000 */
[----:B------:R-:W-:-:S04]  /*3b70*/  UIADD3 UR4, UP1, UPT, UR4, -0x2, URZ ;  /* 0xfffffffe04047890 */ /* 0x000fc8000ff3e0ff */
[----:B------:R-:W-:Y:S02]  /*3b80*/  UIADD3.X UR5, UPT, UPT, UR5, -0x1, URZ, UP1, !UPT ;  /* 0xffffffff05057890 */ /* 0x000fe40008ffe4ff */
[----:B------:R-:W-:-:S04]  /*3b90*/  UISETP.NE.U32.AND UP1, UPT, UR4, URZ, UPT ;  /* 0x000000ff0400728c */ /* 0x000fc8000bf25070 */
[----:B------:R-:W-:Y:S01]  /*3ba0*/  UISETP.NE.AND.EX UP1, UPT, UR5, URZ, UPT, UP1 ;  /* 0x000000ff0500728c */ /* 0x000fe2000bf25310 */
[----:B----4-:R-:W-:-:S13]  /*3bb0*/  ISETP.GE.AND P2, PT, R24, R25, PT ;  /* 0x000000191800720c */ /* 0x010fda0003f46270 */
[----:B-----5:R-:W-:-:S04]  /*3bc0*/  @P2 ISETP.GE.U32.AND P0, PT, R20, R22, PT ;  /* 0x000000161400220c */ /* 0x020fc80003f06070 */
[----:B------:R-:W-:-:S04]  /*3bd0*/  @P2 ISETP.GE.AND.EX P0, PT, R21, R23, PT, P0 ;  /* 0x000000171500220c */ /* 0x000fc80003f06300 */
[----:B------:R-:W-:-:S04]  /*3be0*/  @P2 ISETP.LT.OR P0, PT, R25, R24, !P0 ;  /* 0x000000181900220c */ /* 0x000fc80004701670 */
[----:B------:R-:W-:-:S04]  /*3bf0*/  @P2 SEL R25, R24, R25, P0 ;  /* 0x0000001918192207 */ /* 0x000fc80000000000 */
[----:B--2---:R-:W-:Y:S02]  /*3c00*/  ISETP.GE.AND P3, PT, R25, R27, PT ;  /* 0x0000001b1900720c */ /* 0x004fe40003f66270 */
[----:B------:R-:W-:Y:S02]  /*3c10*/  @P2 SEL R22, R20, R22, P0 ;  /* 0x0000001614162207 */ /* 0x000fe40000000000 */
[----:B------:R-:W-:-:S09]  /*3c20*/  @P2 SEL R23, R21, R23, P0 ;  /* 0x0000001715172207 */ /* 0x000fd20000000000 */
[----:B---3--:R-:W-:-:S04]  /*3c30*/  @P3 ISETP.GE.U32.AND P0, PT, R22, R10, PT ;  /* 0x0000000a1600320c */ /* 0x008fc80003f06070 */
[----:B------:R-:W-:-:S04]  /*3c40*/  @P3 ISETP.GE.AND.EX P0, PT, R23, R11, PT, P0 ;  /* 0x0000000b1700320c */ /* 0x000fc80003f06300 */
[----:B------:R-:W-:-:S04]  /*3c50*/  @P3 ISETP.LT.OR P0, PT, R27, R25, !P0 ;  /* 0x000000191b00320c */ /* 0x000fc80004701670 */
[----:B------:R-:W-:-:S04]  /*3c60*/  @P3 SEL R27, R25, R27, P0 ;  /* 0x0000001b191b3207 */ /* 0x000fc80000000000 */
[----:B------:R-:W-:Y:S02]  /*3c70*/  ISETP.GE.AND P1, PT, R27, R26, PT ;  /* 0x0000001a1b00720c */ /* 0x000fe40003f26270 */
[----:B------:R-:W-:Y:S02]  /*3c80*/  @P3 SEL R10, R22, R10, P0 ;  /* 0x0000000a160a3207 */ /* 0x000fe40000000000 */
[----:B------:R-:W-:Y:S02]  /*3c90*/  @P3 SEL R11, R23, R11, P0 ;  /* 0x0000000b170b3207 */ /* 0x000fe40000000000 */
[----:B0-----:R-:W-:-:S07]  /*3ca0*/  IADD3 R28, P3, PT, R28, 0xa000, RZ ;  /* 0x0000a0001c1c7810 */ /* 0x001fce0007f7e0ff */
[----:B------:R-:W-:-:S04]  /*3cb0*/  @P1 ISETP.GE.U32.AND P0, PT, R10, R8, PT ;  /* 0x000000080a00120c */ /* 0x000fc80003f06070 */
[----:B------:R-:W-:Y:S02]  /*3cc0*/  @P1 ISETP.GE.AND.EX P0, PT, R11, R9, PT, P0 ;  /* 0x000000090b00120c */ /* 0x000fe40003f06300 */
[----:B------:R-:W-:Y:S02]  /*3cd0*/  IADD3 R3, P2, PT, R3, 0xa00, RZ ;  /* 0x00000a0003037810 */ /* 0x000fe40007f5e0ff */
[----:B------:R-:W-:Y:S01]  /*3ce0*/  @P1 ISETP.LT.OR P0, PT, R26, R27, !P0 ;  /* 0x0000001b1a00120c */ /* 0x000fe20004701670 */
[----:B------:R-:W-:Y:S02]  /*3cf0*/  IMAD.X R29, RZ, RZ, R29, P3 ;  /* 0x000000ffff1d7224 */ /* 0x000fe400018e061d */
[----:B------:R-:W-:Y:S01]  /*3d00*/  IMAD.X R2, RZ, RZ, R2, P2 ;  /* 0x000000ffff027224 */ /* 0x000fe200010e0602 */
[----:B------:R-:W-:Y:S02]  /*3d10*/  @P1 SEL R26, R27, R26, P0 ;  /* 0x0000001a1b1a1207 */ /* 0x000fe40000000000 */
[----:B------:R-:W-:-:S02]  /*3d20*/  @P1 SEL R8, R10, R8, P0 ;  /* 0x000000080a081207 */ /* 0x000fc40000000000 */
[----:B------:R-:W-:Y:S01]  /*3d30*/  @P1 SEL R9, R11, R9, P0 ;  /* 0x000000090b091207 */ /* 0x000fe20000000000 */
[----:B------:R-:W-:Y:S06]  /*3d40*/  BRA.U UP1, `(.L_x_304) ;  /* 0xfffffff901747547 */ /* 0x000fec000b83ffff */
.L_x_303:
[----:B------:R-:W-:Y:S05]  /*3d50*/  BRA.U !UP0, `(.L_x_302) ;  /* 0x0000000108d87547 */ /* 0x000fea000b800000 */
[----:B------:R-:W0:Y:S02]  /*3d60*/  LDC.64 R4, c[0x0][0x380] ;  /* 0x0000e000ff047b82 */ /* 0x000e240000000a00 */
[----:B0-----:R-:W-:-:S03]  /*3d70*/  IMAD.WIDE.U32 R4, R0, 0x10, R4 ;  /* 0x0000001000047825 */ /* 0x001fc600078e0004 */
[----:B------:R-:W-:-:S04]  /*3d80*/  LEA R14, P0, R3, R4, 0x4 ;  /* 0x00000004030e7211 */ /* 0x000fc800078020ff */
[----:B------:R-:W-:-:S05]  /*3d90*/  LEA.HI.X R15, R3, R5, R2, 0x4, P0 ;  /* 0x00000005030f7211 */ /* 0x000fca00000f2402 */
        /* <DEDUP_REMOVED lines=38> */
[----:B------:R-:W-:Y:S02]  /*4000*/  @P2 SEL R13, R5, R13, P0 ;  /* 0x0000000d050d2207 */ /* 0x000fe40000000000 */
[----:B------:R-:W-:-:S05]  /*4010*/  IADD3 R3, P2, PT, R3, 0x500, RZ ;  /* 0x0000050003037810 */ /* 0x000fca0007f5e0ff */
[----:B------:R-:W-:-:S04]  /*4020*/  IMAD.X R2, RZ, RZ, R2, P2 ;  /* 0x000000ffff027224 */ /* 0x000fc800010e0602 */
[----:B------:R-:W-:-:S04]  /*4030*/  @P1 ISETP.GE.U32.AND P0, PT, R12, R16, PT ;  /* 0x000000100c00120c */ /* 0x000fc80003f06070 */
[----:B------:R-:W-:-:S04]  /*4040*/  @P1 ISETP.GE.AND.EX P0, PT, R13, R17, PT, P0 ;  /* 0x000000110d00120c */ /* 0x000fc80003f06300 */
[----:B------:R-:W-:-:S04]  /*4050*/  @P1 ISETP.LT.OR P0, PT, R23, R20, !P0 ;  /* 0x000000141700120c */ /* 0x000fc80004701670 */
[----:B------:R-:W-:Y:S02]  /*4060*/  @P1 SEL R16, R12, R16, P0 ;  /* 0x000000100c101207 */ /* 0x000fe40000000000 */
[----:B------:R-:W-:Y:S02]  /*4070*/  @P1 SEL R17, R13, R17, P0 ;  /* 0x000000110d111207 */ /* 0x000fe40000000000 */
[----:B------:R-:W-:Y:S01]  /*4080*/  @P1 SEL R23, R20, R23, P0 ;  /* 0x0000001714171207 */ /* 0x000fe20000000000 */
[----:B------:R-:W-:Y:S02]  /*4090*/  IMAD.MOV.U32 R8, RZ, RZ, R16 ;  /* 0x000000ffff087224 */ /* 0x000fe400078e0010 */
[----:B------:R-:W-:Y:S02]  /*40a0*/  IMAD.MOV.U32 R9, RZ, RZ, R17 ;  /* 0x000000ffff097224 */ /* 0x000fe400078e0011 */
[----:B------:R-:W-:-:S07]  /*40b0*/  IMAD.MOV.U32 R26, RZ, RZ, R23 ;  /* 0x000000ffff1a7224 */ /* 0x000fce00078e0017 */
.L_x_302:
[----:B------:R-:W0:Y:S02]  /*40c0*/  LDCU UR4, c[0x0][0x390] ;  /* 0x00007200ff0477ac */ /* 0x000e240008000800 */
[----:B0-----:R-:W-:Y:S02]  /*40d0*/  USHF.R.S32.HI UR5, URZ, 0x1f, UR4 ;  /* 0x0000001fff057899 */ /* 0x001fe40008011404 */
[----:B------:R-:W-:-:S04]  /*40e0*/  ISETP.GE.U32.AND P0, PT, R3, UR4, PT ;  /* 0x0000000403007c0c */ /* 0x000fc8000bf06070 */
[----:B------:R-:W-:-:S13]  /*40f0*/  ISETP.GE.AND.EX P0, PT, R2, UR5, PT, P0 ;  /* 0x0000000502007c0c */ /* 0x000fda000bf06300 */
[----:B------:R-:W-:Y:S05]  /*4100*/  @P0 BRA `(.L_x_305) ;  /* 0x0000000800480947 */ /* 0x000fea0003800000 */
[----:B------:R-:W-:Y:S01]  /*4110*/  IADD3 R5, PT, PT, -R3, UR4, RZ ;  /* 0x0000000403057c10 */ /* 0x000fe2000fffe1ff */
[----:B------:R-:W-:Y:S03]  /*4120*/  BSSY.RECONVERGENT B1, `(.L_x_305) ;  /* 0x0000090000017945 */ /* 0x000fe60003800200 */
[----:B------:R-:W-:-:S13]  /*4130*/  ISETP.GE.AND P0, PT, R0, R5, PT ;  /* 0x000000050000720c */ /* 0x000fda0003f06270 */
[----:B------:R-:W-:Y:S05]  /*4140*/  @P0 BRA `(.L_x_306) ;  /* 0x0000000800340947 */ /* 0x000fea0003800000 */
[----:B------:R-:W-:Y:S01]  /*4150*/  LOP3.LUT R4, RZ, R0, RZ, 0x33, !PT ;  /* 0x00000000ff047212 */ /* 0x000fe200078e33ff */
[----:B------:R-:W-:Y:S03]  /*4160*/  BSSY.RECONVERGENT B2, `(.L_x_307) ;  /* 0x000002d000027945 */ /* 0x000fe60003800200 */
[----:B------:R-:W-:-:S04]  /*4170*/  IADD3 R14, PT, PT, -R3, UR4, R4 ;  /* 0x00000004030e7c10 */ /* 0x000fc8000fffe104 */
[----:B------:R-:W-:-:S04]  /*4180*/  LOP3.LUT R4, R14, 0x300, RZ, 0xc0, !PT ;  /* 0x000003000e047812 */ /* 0x000fc800078ec0ff */
[----:B------:R-:W-:Y:S01]  /*4190*/  ISETP.NE.AND P0, PT, R4, 0x300, PT ;  /* 0x000003000400780c */ /* 0x000fe20003f05270 */
[----:B------:R-:W-:-:S12]  /*41a0*/  IMAD.MOV.U32 R4, RZ, RZ, R0 ;  /* 0x000000ffff047224 */ /* 0x000fd800078e0000 */
[----:B------:R-:W-:Y:S05]  /*41b0*/  @!P0 BRA `(.L_x_308) ;  /* 0x00000000009c8947 */ /* 0x000fea0003800000 */
[----:B------:R-:W0:Y:S01]  /*41c0*/  LDCU.64 UR6, c[0x0][0x380] ;  /* 0x00007000ff0677ac */ /* 0x000e220008000a00 */
[----:B------:R-:W-:Y:S02]  /*41d0*/  IADD3 R11, P0, PT, R0, R3, RZ ;  /* 0x00000003000b7210 */ /* 0x000fe40007f1e0ff */
[----:B------:R-:W-:-:S03]  /*41e0*/  LEA.HI R4, R14, 0x1, RZ, 0x18 ;  /* 0x000000010e047811 */ /* 0x000fc600078fc0ff */
[----:B------:R-:W-:Y:S01]  /*41f0*/  IMAD.X R10, RZ, RZ, R2, P0 ;  /* 0x000000ffff0a7224 */ /* 0x000fe200000e0602 */
[----:B------:R-:W-:Y:S01]  /*4200*/  LOP3.LUT R6, R4, 0x3, RZ, 0xc0, !PT ;  /* 0x0000000304067812 */ /* 0x000fe200078ec0ff */
[----:B------:R-:W-:-:S04]  /*4210*/  IMAD.MOV.U32 R4, RZ, RZ, R0 ;  /* 0x000000ffff047224 */ /* 0x000fc800078e0000 */
[----:B------:R-:W-:Y:S01]  /*4220*/  IMAD.MOV R12, RZ, RZ, -R6 ;  /* 0x000000ffff0c7224 */ /* 0x000fe200078e0a06 */
[----:B0-----:R-:W-:-:S04]  /*4230*/  LEA R13, P1, R11, UR6, 0x4 ;  /* 0x000000060b0d7c11 */ /* 0x001fc8000f8220ff */
[----:B------:R-:W-:-:S09]  /*4240*/  LEA.HI.X R11, R11, UR7, R10, 0x4, P1 ;  /* 0x000000070b0b7c11 */ /* 0x000fd200088f240a */
.L_x_311:
[----:B------:R-:W-:-:S05]  /*4250*/  IMAD.MOV.U32 R10, RZ, RZ, R13 ;  /* 0x000000ffff0a7224 */ /* 0x000fca00078e000d */
[----:B------:R-:W2:Y:S04]  /*4260*/  LDG.E.CONSTANT R19, desc[UR10][R10.64] ;  /* 0x0000000a0a137981 */ /* 0x000ea8000c1e9900 */
[----:B------:R-:W3:Y:S01]  /*4270*/  LDG.E.64.CONSTANT R6, desc[UR10][R10.64+0x8] ;  /* 0x0000080a0a067981 */ /* 0x000ee2000c1e9b00 */
[----:B------:R-:W-:Y:S01]  /*4280*/  VIADD R12, R12, 0x1 ;  /* 0x000000010c0c7836 */ /* 0x000fe20000000000 */
[----:B------:R-:W-:Y:S01]  /*4290*/  BSSY.RECONVERGENT B3, `(.L_x_309) ;  /* 0x0000016000037945 */ /* 0x000fe20003800200 */
[----:B------:R-:W-:Y:S01]  /*42a0*/  IMAD.MOV.U32 R15, RZ, RZ, R8 ;  /* 0x000000ffff0f7224 */ /* 0x000fe200078e0008 */
        /* <DEDUP_REMOVED lines=20> */
.L_x_310:
[----:B------:R-:W-:Y:S05]  /*43f0*/  BSYNC.RECONVERGENT B3 ;  /* 0x0000000000037941 */ /* 0x000fea0003800200 */
.L_x_309:
[----:B------:R-:W-:Y:S02]  /*4400*/  IMAD.X R11, RZ, RZ, R11, P3 ;  /* 0x000000ffff0b7224 */ /* 0x000fe400018e060b */
[----:B------:R-:W-:Y:S01]  /*4410*/  VIADD R4, R4, 0x100 ;  /* 0x0000010004047836 */ /* 0x000fe20000000000 */
[----:B------:R-:W-:Y:S06]  /*4420*/  @P2 BRA `(.L_x_311) ;  /* 0xfffffffc00882947 */ /* 0x000fec000383ffff */
.L_x_308:
[----:B------:R-:W-:Y:S05]  /*4430*/  BSYNC.RECONVERGENT B2 ;  /* 0x0000000000027941 */ /* 0x000fea0003800200 */
.L_x_307:
[----:B------:R-:W-:-:S13]  /*4440*/  ISETP.GE.U32.AND P0, PT, R14, 0x300, PT ;  /* 0x000003000e00780c */ /* 0x000fda0003f06070 */
[----:B------:R-:W-:Y:S05]  /*4450*/  @!P0 BRA `(.L_x_306) ;  /* 0x0000000400708947 */ /* 0x000fea0003800000 */
[----:B------:R-:W0:Y:S01]  /*4460*/  LDCU.64 UR6, c[0x0][0x380] ;  /* 0x00007000ff0677ac */ /* 0x000e220008000a00 */
[----:B------:R-:W-:-:S05]  /*4470*/  IADD3 R3, P0, PT, R4, R3, RZ ;  /* 0x0000000304037210 */ /* 0x000fca0007f1e0ff */
[----:B------:R-:W-:Y:S01]  /*4480*/  IMAD.X R2, RZ, RZ, R2, P0 ;  /* 0x000000ffff027224 */ /* 0x000fe200000e0602 */
[----:B0-----:R-:W-:-:S04]  /*4490*/  LEA R10, P1, R3, UR6, 0x4 ;  /* 0x00000006030a7c11 */ /* 0x001fc8000f8220ff */
[----:B------:R-:W-:Y:S02]  /*44a0*/  IADD3 R10, P0, PT, R10, 0x3008, RZ ;  /* 0x000030080a0a7810 */ /* 0x000fe40007f1e0ff */
[----:B------:R-:W-:-:S05]  /*44b0*/  LEA.HI.X R11, R3, UR7, R2, 0x4, P1 ;  /* 0x00000007030b7c11 */ /* 0x000fca00088f2402 */
[----:B------:R-:W-:-:S07]  /*44c0*/  IMAD.X R11, RZ, RZ, R11, P0 ;  /* 0x000000ffff0b7224 */ /* 0x000fce00000e060b */
.L_x_320:
[----:B------:R-:W2:Y:S04]  /*44d0*/  LDG.E.CONSTANT R17, desc[UR10][R10.64+-0x3008] ;  /* 0xffcff80a0a117981 */ /* 0x000ea8000c1e9900 */
[----:B------:R-:W3:Y:S04]  /*44e0*/  LDG.E.64.CONSTANT R14, desc[UR10][R10.64+-0x3000] ;  /* 0xffd0000a0a0e7981 */ /* 0x000ee8000c1e9b00 */
[----:B------:R0:W5:Y:S04]  /*44f0*/  LDG.E.CONSTANT R23, desc[UR10][R10.64+-0x2008] ;  /* 0xffdff80a0a177981 */ /* 0x000168000c1e9900 */
        /* <DEDUP_REMOVED lines=22> */
.L_x_313:
[----:B------:R-:W-:Y:S05]  /*4660*/  BSYNC.RECONVERGENT B2 ;  /* 0x0000000000027941 */ /* 0x000fea0003800200 */
.L_x_312:
        /* <DEDUP_REMOVED lines=17> */
.L_x_315:
[----:B------:R-:W-:Y:S05]  /*4780*/  BSYNC.RECONVERGENT B2 ;  /* 0x0000000000027941 */ /* 0x000fea0003800200 */
.L_x_314:
        /* <DEDUP_REMOVED lines=17> */
.L_x_317:
[----:B------:R-:W-:Y:S05]  /*48a0*/  BSYNC.RECONVERGENT B2 ;  /* 0x0000000000027941 */ /* 0x000fea0003800200 */
.L_x_316:
        /* <DEDUP_REMOVED lines=17> */
.L_x_319:
[----:B------:R-:W-:Y:S05]  /*49c0*/  BSYNC.RECONVERGENT B2 ;  /* 0x0000000000027941 */ /* 0x000fea0003800200 */
.L_x_318:
[----:B------:R-:W-:Y:S01]  /*49d0*/  VIADD R4, R4, 0x400 ;  /* 0x0000040004047836 */ /* 0x000fe20000000000 */
[----:B------:R-:W-:-:S04]  /*49e0*/  IADD3 R10, P1, PT, R10, 0x4000, RZ ;  /* 0x000040000a0a7810 */ /* 0x000fc80007f3e0ff */
[----:B------:R-:W-:Y:S01]  /*49f0*/  ISETP.GE.AND P0, PT, R4, R5, PT ;  /* 0x000000050400720c */ /* 0x000fe20003f06270 */
[----:B------:R-:W-:-:S12]  /*4a00*/  IMAD.X R11, RZ, RZ, R11, P1 ;  /* 0x000000ffff0b7224 */ /* 0x000fd800008e060b */
[----:B------:R-:W-:Y:S05]  /*4a10*/  @!P0 BRA `(.L_x_320) ;  /* 0xfffffff800ac8947 */ /* 0x000fea000383ffff */
.L_x_306:
[----:B------:R-:W-:Y:S05]  /*4a20*/  BSYNC.RECONVERGENT B1 ;  /* 0x0000000000017941 */ /* 0x000fea0003800200 */
.L_x_305:
[----:B------:R-:W0:Y:S01]  /*4a30*/  S2R R2, SR_LANEID ;  /* 0x0000000000027919 */ /* 0x000e220000000000 */
[----:B------:R-:W-:Y:S01]  /*4a40*/  BSSY.RECONVERGENT B1, `(.L_x_321) ;  /* 0x000001e000017945 */ /* 0x000fe20003800200 */
[----:B------:R-:W-:Y:S01]  /*4a50*/  IMAD.MOV.U32 R6, RZ, RZ, R8 ;  /* 0x000000ffff067224 */ /* 0x000fe200078e0008 */
[----:B------:R1:W2:Y:S01]  /*4a60*/  SHFL.DOWN PT, R3, R26, 0x1, 0x1f ;  /* 0x08201f001a037f89 */ /* 0x0002a200000e0000 */
[----:B------:R-:W-:-:S03]  /*4a70*/  IMAD.MOV.U32 R7, RZ, RZ, R9 ;  /* 0x000000ffff077224 */ /* 0x000fc600078e0009 */
[----:B------:R1:W3:Y:S04]  /*4a80*/  SHFL.DOWN PT, R5, R8, 0x1, 0x1f ;  /* 0x08201f0008057f89 */ /* 0x0002e800000e0000 */
[----:B------:R1:W4:Y:S01]  /*4a90*/  SHFL.DOWN PT, R4, R9, 0x1, 0x1f ;  /* 0x08201f0009047f89 */ /* 0x00032200000e0000 */
[C---:B0-----:R-:W-:Y:S02]  /*4aa0*/  ISETP.GT.AND P0, PT, R2.reuse, 0x1e, PT ;  /* 0x0000001e0200780c */ /* 0x041fe40003f04270 */
[C---:B------:R-:W-:Y:S02]  /*4ab0*/  ISETP.GT.AND P1, PT, R2.reuse, 0x1d, PT ;  /* 0x0000001d0200780c */ /* 0x040fe40003f24270 */
[C---:B------:R-:W-:Y:S02]  /*4ac0*/  ISETP.GT.AND P5, PT, R2.reuse, 0x1b, PT ;  /* 0x0000001b0200780c */ /* 0x040fe40003fa4270 */
[----:B------:R-:W-:-:S02]  /*4ad0*/  ISETP.GT.AND P4, PT, R2, 0x17, PT ;  /* 0x000000170200780c */ /* 0x000fc40003f84270 */
[C---:B------:R-:W-:Y:S02]  /*4ae0*/  ISETP.GT.AND P3, PT, R2.reuse, 0xf, PT ;  /* 0x0000000f0200780c */ /* 0x040fe40003f64270 */
[----:B------:R-:W-:Y:S01]  /*4af0*/  ISETP.NE.AND P2, PT, R2, RZ, PT ;  /* 0x000000ff0200720c */ /* 0x000fe20003f45270 */
[----:B------:R-:W-:Y:S02]  /*4b00*/  IMAD.MOV.U32 R2, RZ, RZ, R26 ;  /* 0x000000ffff027224 */ /* 0x000fe400078e001a */
[----:B-1234-:R-:W-:Y:S10]  /*4b10*/  @P0 BRA `(.L_x_322) ;  /* 0x0000000000400947 */ /* 0x01eff40003800000 */
        /* <DEDUP_REMOVED lines=9> */
[----:B------:R-:W-:-:S04]  /*4bb0*/  @P6 ISETP.GE.U32.AND P0, PT, R8, R5, PT ;  /* 0x000000050800620c */ /* 0x000fc80003f06070 */
[----:B------:R-:W-:-:S04]  /*4bc0*/  @P6 ISETP.GE.AND.EX P0, PT, R9, R4, PT, P0 ;  /* 0x000000040900620c */ /* 0x000fc80003f06300 */
[----:B------:R-:W-:Y:S02]  /*4bd0*/  @P6 SEL R2, R26, R3, !P0 ;  /* 0x000000031a026207 */ /* 0x000fe40004000000 */
[----:B------:R-:W-:-:S04]  /*4be0*/  @P6 ISETP.LT.U32.AND P0, PT, R8, R5, PT ;  /* 0x000000050800620c */ /* 0x000fc80003f01070 */
[----:B------:R-:W-:-:S04]  /*4bf0*/  @P6 ISETP.LT.AND.EX P0, PT, R9, R4, PT, P0 ;  /* 0x000000040900620c */ /* 0x000fc80003f01300 */
[----:B------:R-:W-:Y:S02]  /*4c00*/  @P6 SEL R6, R8, R5, P0 ;  /* 0x0000000508066207 */ /* 0x000fe40000000000 */
[----:B------:R-:W-:-:S07]  /*4c10*/  @P6 SEL R7, R9, R4, P0 ;  /* 0x0000000409076207 */ /* 0x000fce0000000000 */
.L_x_322:
[----:B------:R-:W-:Y:S05]  /*4c20*/  BSYNC.RECONVERGENT B1 ;  /* 0x0000000000017941 */ /* 0x000fea0003800200 */
.L_x_321:
[----:B------:R0:W1:Y:S01]  /*4c30*/  SHFL.DOWN PT, R9, R2, 0x2, 0x1f ;  /* 0x08401f0002097f89 */ /* 0x00006200000e0000 */
[----:B------:R-:W-:Y:S01]  /*4c40*/  BSSY.RECONVERGENT B1, `(.L_x_323) ;  /* 0x0000017000017945 */ /* 0x000fe20003800200 */
[----:B------:R-:W-:Y:S02]  /*4c50*/  IMAD.MOV.U32 R3, RZ, RZ, R2 ;  /* 0x000000ffff037224 */ /* 0x000fe400078e0002 */
[----:B------:R0:W2:Y:S01]  /*4c60*/  SHFL.DOWN PT, R11, R6, 0x2, 0x1f ;  /* 0x08401f00060b7f89 */ /* 0x0000a200000e0000 */
[----:B------:R-:W-:Y:S02]  /*4c70*/  IMAD.MOV.U32 R4, RZ, RZ, R6 ;  /* 0x000000ffff047224 */ /* 0x000fe400078e0006 */
[----:B------:R-:W-:Y:S01]  /*4c80*/  IMAD.MOV.U32 R5, RZ, RZ, R7 ;  /* 0x000000ffff057224 */ /* 0x000fe200078e0007 */
[----:B------:R0:W3:Y:S01]  /*4c90*/  SHFL.DOWN PT, R8, R7, 0x2, 0x1f ;  /* 0x08401f0007087f89 */ /* 0x0000e200000e0000 */
[----:B------:R-:W-:Y:S05]  /*4ca0*/  @P1 BRA `(.L_x_324) ;  /* 0x0000000000401947 */ /* 0x000fea0003800000 */
[----:B-1----:R-:W-:Y:S01]  /*4cb0*/  ISETP.GE.AND P0, PT, R2, R9, PT ;  /* 0x000000090200720c */ /* 0x002fe20003f06270 */
[----:B------:R-:W-:Y:S02]  /*4cc0*/  IMAD.MOV.U32 R3, RZ, RZ, R9 ;  /* 0x000000ffff037224 */ /* 0x000fe400078e0009 */
[----:B--2---:R-:W-:Y:S02]  /*4cd0*/  IMAD.MOV.U32 R4, RZ, RZ, R11 ;  /* 0x000000ffff047224 */ /* 0x004fe400078e000b */
        /* <DEDUP_REMOVED lines=13> */
.L_x_324:
[----:B------:R-:W-:Y:S05]  /*4db0*/  BSYNC.RECONVERGENT B1 ;  /* 0x0000000000017941 */ /* 0x000fea0003800200 */
.L_x_323:
[----:B---3--:R3:W4:Y:S01]  /*4dc0*/  SHFL.DOWN PT, R8, R3, 0x4, 0x1f ;  /* 0x08801f0003087f89 */ /* 0x00872200000e0000 */
[----:B------:R-:W-:Y:S01]  /*4dd0*/  BSSY.RECONVERGENT B1, `(.L_x_325) ;  /* 0x0000017000017945 */ /* 0x000fe20003800200 */
[----:B0-----:R-:W-:Y:S02]  /*4de0*/  IMAD.MOV.U32 R2, RZ, RZ, R3 ;  /* 0x000000ffff027224 */ /* 0x001fe400078e0003 */
[----:B-1----:R3:W0:Y:S01]  /*4df0*/  SHFL.DOWN PT, R9, R4, 0x4, 0x1f ;  /* 0x08801f0004097f89 */ /* 0x00262200000e0000 */
[----:B------:R-:W-:Y:S02]  /*4e00*/  IMAD.MOV.U32 R6, RZ, RZ, R4 ;  /* 0x000000ffff067224 */ /* 0x000fe400078e0004 */
[----:B------:R-:W-:Y:S01]  /*4e10*/  IMAD.MOV.U32 R7, RZ, RZ, R5 ;  /* 0x000000ffff077224 */ /* 0x000fe200078e0005 */
[----:B------:R3:W1:Y:S01]  /*4e20*/  SHFL.DOWN PT, R10, R5, 0x4, 0x1f ;  /* 0x08801f00050a7f89 */ /* 0x00066200000e0000 */
[----:B------:R-:W-:Y:S05]  /*4e30*/  @P5 BRA `(.L_x_326) ;  /* 0x0000000000405947 */ /* 0x000fea0003800000 */
[----:B----4-:R-:W-:Y:S01]  /*4e40*/  ISETP.GE.AND P0, PT, R3, R8, PT ;  /* 0x000000080300720c */ /* 0x010fe20003f06270 */
[----:B------:R-:W-:Y:S02]  /*4e50*/  IMAD.MOV.U32 R2, RZ, RZ, R8 ;  /* 0x000000ffff027224 */ /* 0x000fe400078e0008 */
[----:B0-----:R-:W-:Y:S02]  /*4e60*/  IMAD.MOV.U32 R6, RZ, RZ, R9 ;  /* 0x000000ffff067224 */ /* 0x001fe400078e0009 */
[----:B-1----:R-:W-:-:S08]  /*4e70*/  IMAD.MOV.U32 R7, RZ, RZ, R10 ;  /* 0x000000ffff077224 */ /* 0x002fd000078e000a */
        /* <DEDUP_REMOVED lines=12> */
.L_x_326:
[----:B------:R-:W-:Y:S05]  /*4f40*/  BSYNC.RECONVERGENT B1 ;  /* 0x0000000000017941 */ /* 0x000fea0003800200 */
.L_x_325:
[----:B0-----:R0:W0:Y:S01]  /*4f50*/  SHFL.DOWN PT, R9, R2, 0x8, 0x1f ;  /* 0x09001f0002097f89 */ /* 0x00102200000e0000 */
[----:B------:R-:W-:Y:S01]  /*4f60*/  BSSY.RECONVERGENT B1, `(.L_x_327) ;  /* 0x0000017000017945 */ /* 0x000fe20003800200 */
[----:B---3--:R-:W-:Y:S02]  /*4f70*/  IMAD.MOV.U32 R3, RZ, RZ, R2 ;  /* 0x000000ffff037224 */ /* 0x008fe400078e0002 */
[----:B--2---:R2:W3:Y:S01]  /*4f80*/  SHFL.DOWN PT, R11, R6, 0x8, 0x1f ;  /* 0x09001f00060b7f89 */ /* 0x0044e200000e0000 */
[----:B------:R-:W-:Y:S02]  /*4f90*/  IMAD.MOV.U32 R4, RZ, RZ, R6 ;  /* 0x000000ffff047224 */ /* 0x000fe400078e0006 */
[----:B------:R-:W-:Y:S01]  /*4fa0*/  IMAD.MOV.U32 R5, RZ, RZ, R7 ;  /* 0x000000ffff057224 */ /* 0x000fe200078e0007 */
[----:B----4-:R2:W4:Y:S01]  /*4fb0*/  SHFL.DOWN PT, R8, R7, 0x8, 0x1f ;  /* 0x09001f0007087f89 */ /* 0x01052200000e0000 */
[----:B------:R-:W-:Y:S05]  /*4fc0*/  @P4 BRA `(.L_x_328) ;  /* 0x0000000000404947 */ /* 0x000fea0003800000 */
[----:B0-----:R-:W-:Y:S01]  /*4fd0*/  ISETP.GE.AND P0, PT, R2, R9, PT ;  /* 0x000000090200720c */ /* 0x001fe20003f06270 */
[----:B------:R-:W-:Y:S02]  /*4fe0*/  IMAD.MOV.U32 R3, RZ, RZ, R9 ;  /* 0x000000ffff037224 */ /* 0x000fe400078e0009 */
[----:B---3--:R-:W-:Y:S02]  /*4ff0*/  IMAD.MOV.U32 R4, RZ, RZ, R11 ;  /* 0x000000ffff047224 */ /* 0x008fe400078e000b */
[----:B----4-:R-:W-:-:S08]  /*5000*/  IMAD.MOV.U32 R5, RZ, RZ, R8 ;  /* 0x000000ffff057224 */ /* 0x010fd000078e0008 */
        /* <DEDUP_REMOVED lines=12> */
.L_x_328:
[----:B------:R-:W-:Y:S05]  /*50d0*/  BSYNC.RECONVERGENT B1 ;  /* 0x0000000000017941 */ /* 0x000fea0003800200 */
.L_x_327:
[----:B0-----:R0:W0:Y:S01]  /*50e0*/  SHFL.DOWN PT, R2, R3, 0x10, 0x1f ;  /* 0x0a001f0003027f89 */ /* 0x00102200000e0000 */
[----:B------:R-:W-:Y:S01]  /*50f0*/  BSSY.RECONVERGENT B1, `(.L_x_329) ;  /* 0x0000017000017945 */ /* 0x000fe20003800200 */
[----:B----4-:R-:W-:Y:S02]  /*5100*/  IMAD.MOV.U32 R8, RZ, RZ, R3 ;  /* 0x000000ffff087224 */ /* 0x010fe400078e0003 */
[----:B------:R4:W0:Y:S01]  /*5110*/  SHFL.DOWN PT, R9, R4, 0x10, 0x1f ;  /* 0x0a001f0004097f89 */ /* 0x00082200000e0000 */
[----:B--2---:R-:W-:Y:S02]  /*5120*/  IMAD.MOV.U32 R7, RZ, RZ, R4 ;  /* 0x000000ffff077224 */ /* 0x004fe400078e0004 */
[----:B------:R-:W-:Y:S01]  /*5130*/  IMAD.MOV.U32 R6, RZ, RZ, R5 ;  /* 0x000000ffff067224 */ /* 0x000fe200078e0005 */
[----:B-1----:R4:W1:Y:S01]  /*5140*/  SHFL.DOWN PT, R10, R5, 0x10, 0x1f ;  /* 0x0a001f00050a7f89 */ /* 0x00286200000e0000 */
[----:B------:R-:W-:Y:S05]  /*5150*/  @P3 BRA `(.L_x_330) ;  /* 0x0000000000403947 */ /* 0x000fea0003800000 */
[----:B0-----:R-:W-:Y:S01]  /*5160*/  ISETP.GE.AND P0, PT, R3, R2, PT ;  /* 0x000000020300720c */ /* 0x001fe20003f06270 */
[----:B------:R-:W-:Y:S02]  /*5170*/  IMAD.MOV.U32 R8, RZ, RZ, R2 ;  /* 0x000000ffff087224 */ /* 0x000fe400078e0002 */
[----:B------:R-:W-:Y:S02]  /*5180*/  IMAD.MOV.U32 R7, RZ, RZ, R9 ;  /* 0x000000ffff077224 */ /* 0x000fe400078e0009 */
        /* <DEDUP_REMOVED lines=13> */
.L_x_330:
[----:B------:R-:W-:Y:S05]  /*5260*/  BSYNC.RECONVERGENT B1 ;  /* 0x0000000000017941 */ /* 0x000fea0003800200 */
.L_x_329:
[----:B------:R-:W-:Y:S04]  /*5270*/  BSSY.RECONVERGENT B1, `(.L_x_331) ;  /* 0x000000c000017945 */ /* 0x000fe80003800200 */
[----:B------:R-:W-:Y:S05]  /*5280*/  @P2 BRA `(.L_x_332) ;  /* 0x0000000000282947 */ /* 0x000fea0003800000 */
[----:B----4-:R-:W2:Y:S01]  /*5290*/  S2R R4, SR_CgaCtaId ;  /* 0x0000000000047919 */ /* 0x010ea20000008800 */
[----:B0-----:R-:W-:Y:S02]  /*52a0*/  MOV R3, 0x400 ;  /* 0x0000040000037802 */ /* 0x001fe40000000f00 */
[----:B------:R-:W-:-:S04]  /*52b0*/  SHF.R.U32.HI R2, RZ, 0x1, R0 ;  /* 0x00000001ff027819 */ /* 0x000fc80000011600 */
[----:B------:R-:W-:Y:S02]  /*52c0*/  LOP3.LUT R2, R2, 0x1f0, RZ, 0xc0, !PT ;  /* 0x000001f002027812 */ /* 0x000fe400078ec0ff */
[----:B--2---:R-:W-:-:S05]  /*52d0*/  LEA R3, R4, R3, 0x18 ;  /* 0x0000000304037211 */ /* 0x004fca00078ec0ff */
[----:B------:R-:W-:Y:S02]  /*52e0*/  IMAD.IADD R5, R2, 0x1, R3 ;  /* 0x0000000102057824 */ /* 0x000fe400078e0203 */
[----:B------:R-:W-:Y:S02]  /*52f0*/  IMAD.MOV.U32 R2, RZ, RZ, R7 ;  /* 0x000000ffff027224 */ /* 0x000fe400078e0007 */
[----:B------:R-:W-:Y:S01]  /*5300*/  IMAD.MOV.U32 R3, RZ, RZ, R6 ;  /* 0x000000ffff037224 */ /* 0x000fe200078e0006 */
[----:B------:R2:W-:Y:S04]  /*5310*/  STS [R5+0x8], R8 ;  /* 0x0000080805007388 */ /* 0x0005e80000000800 */
[----:B------:R2:W-:Y:S02]  /*5320*/  STS.64 [R5+0x10], R2 ;  /* 0x0000100205007388 */ /* 0x0005e40000000a00 */
.L_x_332:
[----:B------:R-:W-:Y:S05]  /*5330*/  BSYNC.RECONVERGENT B1 ;  /* 0x0000000000017941 */ /* 0x000fea0003800200 */
.L_x_331:
        /* <DEDUP_REMOVED lines=8> */
[----:B----4-:R-:W2:Y:S04]  /*53c0*/  LDS.64 R4, [R24+0x20] ;  /* 0x0000200018047984 */ /* 0x010ea80000000a00 */
[----:B------:R4:W1:Y:S04]  /*53d0*/  LDS R18, [R24+0x28] ;  /* 0x0000280018127984 */ /* 0x0008680000000800 */
[----:B------:R4:W1:Y:S01]  /*53e0*/  LDS R16, [R24+0x38] ;  /* 0x0000380018107984 */ /* 0x0008620000000800 */
[----:B0-----:R-:W-:Y:S01]  /*53f0*/  ISETP.GE.AND P0, PT, R8, R3, PT ;  /* 0x000000030800720c */ /* 0x001fe20003f06270 */
[----:B------:R-:W-:-:S02]  /*5400*/  IMAD.MOV.U32 R19, RZ, RZ, R3 ;  /* 0x000000ffff137224 */ /* 0x000fc400078e0003 */
[----:B--2---:R-:W-:Y:S02]  /*5410*/  IMAD.MOV.U32 R21, RZ, RZ, R4 ;  /* 0x000000ffff157224 */ /* 0x004fe400078e0004 */
[----:B------:R-:W-:-:S08]  /*5420*/  IMAD.MOV.U32 R20, RZ, RZ, R5 ;  /* 0x000000ffff147224 */ /* 0x000fd000078e0005 */
[----:B-1--4-:R-:W-:Y:S05]  /*5430*/  @!P0 BRA `(.L_x_334) ;  /* 0x00000000002c8947 */ /* 0x012fea0003800000 */
        /* <DEDUP_REMOVED lines=11> */
.L_x_334:
[----:B------:R-:W-:Y:S05]  /*54f0*/  BSYNC.RECONVERGENT B1 ;  /* 0x0000000000017941 */ /* 0x000fea0003800200 */
.L_x_333:
[----:B------:R-:W0:Y:S01]  /*5500*/  LDS.64 R4, [R24+0x30] ;  /* 0x0000300018047984 */ /* 0x000e220000000a00 */
[----:B------:R-:W-:Y:S01]  /*5510*/  ISETP.GE.AND P0, PT, R19, R18, PT ;  /* 0x000000121300720c */ /* 0x000fe20003f06270 */
[----:B------:R-:W-:Y:S01]  /*5520*/  BSSY.RECONVERGENT B1, `(.L_x_335) ;  /* 0x0000019000017945 */ /* 0x000fe20003800200 */
[----:B------:R-:W-:Y:S01]  /*5530*/  IMAD.MOV.U32 R23, RZ, RZ, R18 ;  /* 0x000000ffff177224 */ /* 0x000fe200078e0012 */
[----:B------:R1:W2:Y:S04]  /*5540*/  LDS R17, [R24+0x48] ;  /* 0x0000480018117984 */ /* 0x0002a80000000800 */
[----:B------:R1:W4:Y:S04]  /*5550*/  LDS R15, [R24+0x58] ;  /* 0x00005800180f7984 */ /* 0x0003280000000800 */
[----:B------:R1:W1:Y:S04]  /*5560*/  LDS R14, [R24+0x68] ;  /* 0x00006800180e7984 */ /* 0x0002680000000800 */
[----:B------:R0:W1:Y:S04]  /*5570*/  LDS R0, [R24+0x78] ;  /* 0x0000780018007984 */ /* 0x0000680000000800 */
[----:B------:R0:W1:Y:S04]  /*5580*/  LDS.64 R6, [R24+0x40] ;  /* 0x0000400018067984 */ /* 0x0000680000000a00 */
[----:B------:R0:W1:Y:S04]  /*5590*/  LDS.64 R8, [R24+0x50] ;  /* 0x0000500018087984 */ /* 0x0000680000000a00 */
[----:B---3--:R3:W1:Y:S04]  /*55a0*/  LDS.64 R10, [R24+0x60] ;  /* 0x00006000180a7984 */ /* 0x0086680000000a00 */
        /* <DEDUP_REMOVED lines=16> */
.L_x_336:
[----:B------:R-:W-:Y:S05]  /*56b0*/  BSYNC.RECONVERGENT B1 ;  /* 0x0000000000017941 */ /* 0x000fea0003800200 */
.L_x_335:
        /* <DEDUP_REMOVED lines=17> */
.L_x_338:
[----:B------:R-:W-:Y:S05]  /*57d0*/  BSYNC.RECONVERGENT B1 ;  /* 0x0000000000017941 */ /* 0x000fea0003800200 */
.L_x_337:
[----:B--2---:R-:W-:Y:S01]  /*57e0*/  ISETP.GE.AND P0, PT, R4, R17, PT ;  /* 0x000000110400720c */ /* 0x004fe20003f06270 */
        /* <DEDUP_REMOVED lines=16> */
.L_x_340:
[----:B------:R-:W-:Y:S05]  /*58f0*/  BSYNC.RECONVERGENT B1 ;  /* 0x0000000000017941 */ /* 0x000fea0003800200 */
.L_x_339:
[----:B----4-:R-:W-:Y:S01]  /*5900*/  ISETP.GE.AND P0, PT, R6, R15, PT ;  /* 0x0000000f0600720c */ /* 0x010fe20003f06270 */
        /* <DEDUP_REMOVED lines=16> */
.L_x_342:
[----:B------:R-:W-:Y:S05]  /*5a10*/  BSYNC.RECONVERGENT B1 ;  /* 0x0000000000017941 */ /* 0x000fea0003800200 */
.L_x_341:
        /* <DEDUP_REMOVED lines=17> */
.L_x_344:
[----:B------:R-:W-:Y:S05]  /*5b30*/  BSYNC.RECONVERGENT B1 ;  /* 0x0000000000017941 */ /* 0x000fea0003800200 */
.L_x_343:
        /* <DEDUP_REMOVED lines=16> */
.L_x_265:
[----:B------:R-:W-:Y:S05]  /*5c40*/  BSYNC.RECONVERGENT B0 ;  /* 0x0000000000007941 */ /* 0x000fea0003800200 */
.L_x_232:
[----:B------:R-:W-:Y:S05]  /*5c50*/  @P1 EXIT ;  /* 0x000000000000194d */ /* 0x000fea0003800000 */
[----:B0-2-4-:R-:W0:Y:S01]  /*5c60*/  LDC.64 R2, c[0x0][0x388] ;  /* 0x0000e200ff027b82 */ /* 0x015e220000000a00 */
[----:B------:R-:W-:-:S04]  /*5c70*/  LOP3.LUT R7, R7, R6, RZ, 0x3c, !PT ;  /* 0x0000000607077212 */ /* 0x000fc800078e3cff */
[----:B------:R-:W-:-:S04]  /*5c80*/  LOP3.LUT R6, R7, R6, RZ, 0x3c, !PT ;  /* 0x0000000607067212 */ /* 0x000fc800078e3cff */
[----:B------:R-:W-:-:S05]  /*5c90*/  LOP3.LUT R7, R7, R6, RZ, 0x3c, !PT ;  /* 0x0000000607077212 */ /* 0x000fca00078e3cff */
[----:B0-----:R-:W-:Y:S04]  /*5ca0*/  STG.E.64 desc[UR10][R2.64+0x8], R6 ;  /* 0x0000080602007986 */ /* 0x001fe8000c101b0a */
[----:B------:R-:W-:Y:S01]  /*5cb0*/  STG.E desc[UR10][R2.64], R8 ;  /* 0x0000000802007986 */ /* 0x000fe2000c10190a */
[----:B------:R-:W-:Y:S05]  /*5cc0*/  EXIT ;  /* 0x000000000000794d */ /* 0x000fea0003800000 */
.L_x_345:
        /* <DEDUP_REMOVED lines=11> */
.L_x_964:


//--------------------- .text._ZN6thrust24THRUST_300001_SM_1000_NS8cuda_cub4core6detail13_kernel_agentINS1_8__reduce10DrainAgentIlEEJN3cub18CUB_300001_SM_10009GridQueueIyEElEEEvDpT0_ --------------------------
	.section	.text._ZN6thrust24THRUST_300001_SM_1000_NS8cuda_cub4core6detail13_kernel_agentINS1_8__reduce10DrainAgentIlEEJN3cub18CUB_300001_SM_10009GridQueueIyEElEEEvDpT0_,"ax",@progbits
	.align	128
        .global         _ZN6thrust24THRUST_300001_SM_1000_NS8cuda_cub4core6detail13_kernel_agentINS1_8__reduce10DrainAgentIlEEJN3cub18CUB_300001_SM_10009GridQueueIyEElEEEvDpT0_
        .type           _ZN6thrust24THRUST_300001_SM_1000_NS8cuda_cub4core6detail13_kernel_agentINS1_8__reduce10DrainAgentIlEEJN3cub18CUB_300001_SM_10009GridQueueIyEElEEEvDpT0_,@function
        .size           _ZN6thrust24THRUST_300001_SM_1000_NS8cuda_cub4core6detail13_kernel_agentINS1_8__reduce10DrainAgentIlEEJN3cub18CUB_300001_SM_10009GridQueueIyEElEEEvDpT0_,(.L_x_965 - _ZN6thrust24THRUST_300001_SM_1000_NS8cuda_cub4core6detail13_kernel_agentINS1_8__reduce10DrainAgentIlEEJN3cub18CUB_300001_SM_10009GridQueueIyEElEEEvDpT0_)
        .other          _ZN6thrust24THRUST_300001_SM_1000_NS8cuda_cub4core6detail13_kernel_agentINS1_8__reduce10DrainAgentIlEEJN3cub18CUB_300001_SM_10009GridQueueIyEElEEEvDpT0_,@"STO_CUDA_ENTRY STV_DEFAULT"
_ZN6thrust24THRUST_300001_SM_1000_NS8cuda_cub4core6detail13_kernel_agentINS1_8__reduce10DrainAgentIlEEJN3cub18CUB_300001_SM_10009GridQueueIyEElEEEvDpT0_:
.text._ZN6thrust24THRUST_300001_SM_1000_NS8cuda_cub4core6detail13_kernel_agentINS1_8__reduce10DrainAgentIlEEJN3cub18CUB_300001_SM_10009GridQueueIyEElEEEvDpT0_:
[----:B------:R-:W-:Y:S08]  /*0000*/  LDC R1, c[0x0][0x37c] ;  /* 0x0000df00ff017b82 */ /* 0x000ff00000000800 */
[----:B------:R-:W0:Y:S01]  /*0010*/  LDC.64 R2, c[0x0][0x380] ;  /* 0x0000e000ff027b82 */ /* 0x000e220000000a00 */
[----:B------:R-:W0:Y:S07]  /*0020*/  LDCU.64 UR4, c[0x0][0x358] ;  /* 0x00006b00ff0477ac */ /* 0x000e2e0008000a00 */
[----:B------:R-:W1:Y:S01]  /*0030*/  LDC.64 R4, c[0x0][0x388] ;  /* 0x0000e200ff047b82 */ /* 0x000e620000000a00 */
[----:B0-----:R-:W-:Y:S04]  /*0040*/  STG.E.64 desc[UR4][R2.64+0x8], RZ ;  /* 0x000008ff02007986 */ /* 0x001fe8000c101b04 */
[----:B-1----:R-:W-:Y:S01]  /*0050*/  STG.E.64 desc[UR4][R2.64], R4 ;  /* 0x0000000402007986 */ /* 0x002fe2000c101b04 */
[----:B------:R-:W-:Y:S05]  /*0060*/  EXIT ;  /* 0x000000000000794d */ /* 0x000fea0003800000 */
.L_x_346:
        /* <DEDUP_REMOVED lines=9> */
.L_x_965:


//--------------------- .text._ZN6thrust24THRUST_300001_SM_1000_NS8cuda_cub4core6detail13_kernel_agentINS1_8__reduce11ReduceAgentINS0_12zip_iteratorIN4cuda3std3__45tupleIJNS0_10device_ptrIiEENS0_17counting_iteratorIlNS0_11use_defaultESF_SF_EEEEEEEPNSB_IJilEEESJ_lNS1_9__extrema9arg_max_fIilNSA_4lessIiEEEEEEJSI_SK_lN3cub18CUB_300001_SM_100013GridEvenShareIlEENSS_9GridQueueIyEESP_EEEvDpT0_ --------------------------
	.section	.text._ZN6thrust24THRUST_300001_SM_1000_NS8cuda_cub4core6detail13_kernel_agentINS1_8__reduce11ReduceAgentINS0_12zip_iteratorIN4cuda3std3__45tupleIJNS0_10device_ptrIiEENS0_17counting_iteratorIlNS0_11use_defaultESF_SF_EEEEEEEPNSB_IJilEEESJ_lNS1_9__extrema9arg_max_fIilNSA_4lessIiEEEEEEJSI_SK_lN3cub18CUB_300001_SM_100013GridEvenShareIlEENSS_9GridQueueIyEESP_EEEvDpT0_,"ax",@progbits
	.align	128
        .global         _ZN6thrust24THRUST_300001_SM_1000_NS8cuda_cub4core6detail13_kernel_agentINS1_8__reduce11ReduceAgentINS0_12zip_iteratorIN4cuda3std3__45tupleIJNS0_10device_ptrIiEENS0_17counting_iteratorIlNS0_11use_defaultESF_SF_EEEEEEEPNSB_IJilEEESJ_lNS1_9__extrema9arg_max_fIilNSA_4lessIiEEEEEEJSI_SK_lN3cub18CUB_300001_SM_100013GridEvenShareIlEENSS_9GridQueueIyEESP_EEEvDpT0_
        .type           _ZN6thrust24THRUST_300001_SM_1000_NS8cuda_cub4core6detail13_kernel_agentINS1_8__reduce11ReduceAgentINS0_12zip_iteratorIN4cuda3std3__45tupleIJNS0_10device_ptrIiEENS0_17counting_iteratorIlNS0_11use_defaultESF_SF_EEEEEEEPNSB_IJilEEESJ_lNS1_9__extrema9arg_max_fIilNSA_4lessIiEEEEEEJSI_SK_lN3cub18CUB_300001_SM_100013GridEvenShareIlEENSS_9GridQueueIyEESP_EEEvDpT0_,@function
        .size           _ZN6thrust24THRUST_300001_SM_1000_NS8cuda_cub4core6detail13_kernel_agentINS1_8__reduce11ReduceAgentINS0_12zip_iteratorIN4cuda3std3__45tupleIJNS0_10device_ptrIiEENS0_17counting_iteratorIlNS0_11use_defaultESF_SF_EEEEEEEPNSB_IJilEEESJ_lNS1_9__extrema9arg_max_fIilNSA_4lessIiEEEEEEJSI_SK_lN3cub18CUB_300001_SM_100013GridEvenShareIlEENSS_9GridQueueIyEESP_EEEvDpT0_,(.L_x_966 - _ZN6thrust24THRUST_300001_SM_1000_NS8cuda_cub4core6detail13_kernel_agentINS1_8__reduce11ReduceAgentINS0_12zip_iteratorIN4cuda3std3__45tupleIJNS0_10device_ptrIiEENS0_17counting_iteratorIlNS0_11use_defaultESF_SF_EEEEEEEPNSB_IJilEEESJ_lNS1_9__extrema9arg_max_fIilNSA_4lessIiEEEEEEJSI_SK_lN3cub18CUB_300001_SM_100013GridEvenShareIlEENSS_9GridQueueIyEESP_EEEvDpT0_)
        .other          _ZN6thrust24THRUST_300001_SM_1000_NS8cuda_cub4core6detail13_kernel_agentINS1_8__reduce11ReduceAgentINS0_12zip_iteratorIN4cuda3std3__45tupleIJNS0_10device_ptrIiEENS0_17counting_iteratorIlNS0_11use_defaultESF_SF_EEEEEEEPNSB_IJilEEESJ_lNS1_9__extrema9arg_max_fIilNSA_4lessIiEEEEEEJSI_SK_lN3cub18CUB_300001_SM_100013GridEvenShareIlEENSS_9GridQueueIyEESP_EEEvDpT0_,@"STO_CUDA_ENTRY STV_DEFAULT"
_ZN6thrust24THRUST_300001_SM_1000_NS8cuda_cub4core6detail13_kernel_agentINS1_8__reduce11ReduceAgentINS0_12zip_iteratorIN4cuda3std3__45tupleIJNS0_10device_ptrIiEENS0_17counting_iteratorIlNS0_11use_defaultESF_SF_EEEEEEEPNSB_IJilEEESJ_lNS1_9__extrema9arg_max_fIilNSA_4lessIiEEEEEEJSI_SK_lN3cub18CUB_300001_SM_100013GridEvenShareIlEENSS_9GridQueueIyEESP_EEEvDpT0_:
.text._ZN6thrust24THRUST_300001_SM_1000_NS8cuda_cub4core6detail13_kernel_agentINS1_8__reduce11ReduceAgentINS0_12zip_iteratorIN4cuda3std3__45tupleIJNS0_10device_ptrIiEENS0_17counting_iteratorIlNS0_11use_defaultESF_SF_EEEEEEEPNSB_IJilEEESJ_lNS1_9__extrema9arg_max_fIilNSA_4lessIiEEEEEEJSI_SK_lN3cub18CUB_300001_SM_100013GridEvenShareIlEENSS_9GridQueueIyEESP_EEEvDpT0_:
[----:B------:R-:W-:Y:S01]  /*0000*/  LDC R1, c[0x0][0x37c] ;  /* 0x0000df00ff017b82 */ /* 0x000fe20000000800 */
[----:B------:R-:W0:Y:S01]  /*0010*/  S2R R0, SR_CTAID.X ;  /* 0x0000000000007919 */ /* 0x000e220000002500 */
[----:B------:R-:W1:Y:S01]  /*0020*/  LDCU.64 UR4, c[0x0][0x398] ;  /* 0x00007300ff0477ac */ /* 0x000e620008000a00 */
[----:B------:R-:W-:Y:S01]  /*0030*/  BSSY.RECONVERGENT B0, `(.L_x_347) ;  /* 0x00005a5000007945 */ /* 0x000fe20003800200 */
[----:B------:R-:W2:Y:S01]  /*0040*/  LDCU UR6, c[0x0][0x370] ;  /* 0x00006e00ff0677ac */ /* 0x000ea20008000800 */
[----:B------:R-:W3:Y:S01]  /*0050*/  LDCU.64 UR10, c[0x0][0x358] ;  /* 0x00006b00ff0a77ac */ /* 0x000ee20008000a00 */
[----:B-1----:R-:W-:Y:S02]  /*0060*/  IMAD.U32 R7, RZ, RZ, UR4 ;  /* 0x00000004ff077e24 */ /* 0x002fe4000f8e00ff */
[----:B------:R-:W-:Y:S01]  /*0070*/  IMAD.U32 R18, RZ, RZ, UR5 ;  /* 0x00000005ff127e24 */ /* 0x000fe2000f8e00ff */
[----:B--2---:R-:W-:Y:S01]  /*0080*/  UIMAD UR6, UR6, 0x500, URZ ;  /* 0x00000500060678a4 */ /* 0x004fe2000f8e02ff */
[----:B0-----:R-:W-:-:S05]  /*0090*/  IMAD R6, R0, 0x500, RZ ;  /* 0x0000050000067824 */ /* 0x001fca00078e02ff */
[----:B------:R-:W-:-:S04]  /*00a0*/  IADD3 R2, P1, PT, R6, 0x500, RZ ;  /* 0x0000050006027810 */ /* 0x000fc80007f3e0ff */
[----:B------:R-:W-:Y:S01]  /*00b0*/  ISETP.GT.U32.AND P0, PT, R2, R7, PT ;  /* 0x000000070200720c */ /* 0x000fe20003f04070 */
[----:B------:R-:W-:-:S05]  /*00c0*/  IMAD.X R3, RZ, RZ, RZ, P1 ;  /* 0x000000ffff037224 */ /* 0x000fca00008e06ff */
[----:B------:R-:W-:-:S13]  /*00d0*/  ISETP.GT.AND.EX P0, PT, R3, R18, PT, P0 ;  /* 0x000000120300720c */ /* 0x000fda0003f04300 */
[----:B---3--:R-:W-:Y:S05]  /*00e0*/  @!P0 BRA `(.L_x_348) ;  /* 0x0000003000d48947 */ /* 0x008fea0003800000 */
[----:B------:R-:W0:Y:S01]  /*00f0*/  S2R R9, SR_TID.X ;  /* 0x0000000000097919 */ /* 0x000e220000002100 */
[----:B------:R-:W-:Y:S01]  /*0100*/  IMAD.IADD R10, R7, 0x1, -R6 ;  /* 0x00000001070a7824 */ /* 0x000fe200078e0a06 */
[----:B------:R-:W-:Y:S01]  /*0110*/  BSSY.RECONVERGENT B1, `(.L_x_349) ;  /* 0x0000010000017945 */ /* 0x000fe20003800200 */
[----:B------:R-:W-:Y:S02]  /*0120*/  IMAD.MOV.U32 R12, RZ, RZ, RZ ;  /* 0x000000ffff0c7224 */ /* 0x000fe400078e00ff */
[----:B------:R-:W-:Y:S02]  /*0130*/  IMAD.MOV.U32 R11, RZ, RZ, RZ ;  /* 0x000000ffff0b7224 */ /* 0x000fe400078e00ff */
[----:B------:R-:W-:Y:S01]  /*0140*/  IMAD.MOV.U32 R8, RZ, RZ, RZ ;  /* 0x000000ffff087224 */ /* 0x000fe200078e00ff */
[----:B0-----:R-:W-:Y:S01]  /*0150*/  ISETP.GE.AND P0, PT, R9, R10, PT ;  /* 0x0000000a0900720c */ /* 0x001fe20003f06270 */
[----:B------:R-:W-:-:S12]  /*0160*/  IMAD.MOV.U32 R13, RZ, RZ, R9 ;  /* 0x000000ffff0d7224 */ /* 0x000fd800078e0009 */
[----:B------:R-:W-:Y:S05]  /*0170*/  @P0 BRA `(.L_x_350) ;  /* 0x0000000000240947 */ /* 0x000fea0003800000 */
[----:B------:R-:W0:Y:S01]  /*0180*/  LDCU.128 UR4, c[0x0][0x380] ;  /* 0x00007000ff0477ac */ /* 0x000e220008000c00 */
[----:B------:R-:W-:-:S05]  /*0190*/  IADD3 R11, P0, PT, R6, R9, RZ ;  /* 0x00000009060b7210 */ /* 0x000fca0007f1e0ff */
[----:B------:R-:W-:Y:S01]  /*01a0*/  IMAD.X R8, RZ, RZ, RZ, P0 ;  /* 0x000000ffff087224 */ /* 0x000fe200000e06ff */
[----:B0-----:R-:W-:-:S04]  /*01b0*/  LEA R2, P1, R11, UR4, 0x2 ;  /* 0x000000040b027c11 */ /* 0x001fc8000f8210ff */
[----:B------:R-:W-:-:S05]  /*01c0*/  LEA.HI.X R3, R11, UR5, R8, 0x2, P1 ;  /* 0x000000050b037c11 */ /* 0x000fca00088f1408 */
[----:B------:R0:W5:Y:S01]  /*01d0*/  LDG.E R12, desc[UR10][R2.64] ;  /* 0x0000000a020c7981 */ /* 0x000162000c1e1900 */
[----:B------:R-:W-:Y:S01]  /*01e0*/  IADD3 R11, P0, PT, R11, UR6, RZ ;  /* 0x000000060b0b7c10 */ /* 0x000fe2000ff1e0ff */
[----:B------:R-:W-:-:S03]  /*01f0*/  VIADD R13, R9, 0x100 ;  /* 0x00000100090d7836 */ /* 0x000fc60000000000 */
[----:B------:R-:W-:-:S09]  /*0200*/  IADD3.X R8, PT, PT, R8, UR7, RZ, P0, !PT ;  /* 0x0000000708087c10 */ /* 0x000fd200087fe4ff */
.L_x_350:
[----:B------:R-:W-:Y:S05]  /*0210*/  BSYNC.RECONVERGENT B1 ;  /* 0x0000000000017941 */ /* 0x000fea0003800200 */
.L_x_349:
[----:B------:R-:W-:Y:S01]  /*0220*/  ISETP.GE.AND P0, PT, R13, R10, PT ;  /* 0x0000000a0d00720c */ /* 0x000fe20003f06270 */
[----:B------:R-:W-:-:S12]  /*0230*/  BSSY.RECONVERGENT B1, `(.L_x_351) ;  /* 0x0000099000017945 */ /* 0x000fd80003800200 */
[----:B------:R-:W-:Y:S05]  /*0240*/  @P0 BRA `(.L_x_352) ;  /* 0x00000008005c0947 */ /* 0x000fea0003800000 */
[----:B0-----:R-:W-:Y:S01]  /*0250*/  LOP3.LUT R2, RZ, R13, RZ, 0x33, !PT ;  /* 0x0000000dff027212 */ /* 0x001fe200078e33ff */
[----:B------:R-:W-:Y:S03]  /*0260*/  BSSY.RECONVERGENT B2, `(.L_x_353) ;  /* 0x000002e000027945 */ /* 0x000fe60003800200 */
[----:B------:R-:W-:-:S04]  /*0270*/  IADD3 R15, PT, PT, -R6, R7, R2 ;  /* 0x00000007060f7210 */ /* 0x000fc80007ffe102 */
[----:B------:R-:W-:-:S04]  /*0280*/  LOP3.LUT R2, R15, 0x300, RZ, 0xc0, !PT ;  /* 0x000003000f027812 */ /* 0x000fc800078ec0ff */
[----:B------:R-:W-:-:S13]  /*0290*/  ISETP.NE.AND P0, PT, R2, 0x300, PT ;  /* 0x000003000200780c */ /* 0x000fda0003f05270 */
[----:B------:R-:W-:Y:S05]  /*02a0*/  @!P0 BRA `(.L_x_354) ;  /* 0x0000000000a48947 */ /* 0x000fea0003800000 */
[----:B------:R-:W0:Y:S01]  /*02b0*/  LDCU.128 UR4, c[0x0][0x380] ;  /* 0x00007000ff0477ac */ /* 0x000e220008000c00 */
[----:B------:R-:W-:Y:S02]  /*02c0*/  IADD3 R3, P0, PT, R6, R13, RZ ;  /* 0x0000000d06037210 */ /* 0x000fe40007f1e0ff */
[----:B------:R-:W-:-:S03]  /*02d0*/  LEA.HI R2, R15, 0x1, RZ, 0x18 ;  /* 0x000000010f027811 */ /* 0x000fc600078fc0ff */
[----:B------:R-:W-:Y:S01]  /*02e0*/  IMAD.X R14, RZ, RZ, RZ, P0 ;  /* 0x000000ffff0e7224 */ /* 0x000fe200000e06ff */
[----:B------:R-:W-:-:S05]  /*02f0*/  LOP3.LUT R2, R2, 0x3, RZ, 0xc0, !PT ;  /* 0x0000000302027812 */ /* 0x000fca00078ec0ff */
[----:B------:R-:W-:Y:S01]  /*0300*/  IMAD.MOV R4, RZ, RZ, -R2 ;  /* 0x000000ffff047224 */ /* 0x000fe200078e0a02 */
[C---:B0-----:R-:W-:Y:S02]  /*0310*/  LEA R5, P2, R3.reuse, UR4, 0x2 ;  /* 0x0000000403057c11 */ /* 0x041fe4000f8410ff */
[C---:B------:R-:W-:Y:S02]  /*0320*/  IADD3 R7, P1, PT, R3.reuse, UR6, RZ ;  /* 0x0000000603077c10 */ /* 0x040fe4000ff3e0ff */
[----:B------:R-:W-:Y:S02]  /*0330*/  LEA.HI.X R3, R3, UR5, R14, 0x2, P2 ;  /* 0x0000000503037c11 */ /* 0x000fe400090f140e */
[----:B------:R-:W-:-:S09]  /*0340*/  IADD3.X R14, PT, PT, R14, UR7, RZ, P1, !PT ;  /* 0x000000070e0e7c10 */ /* 0x000fd20008ffe4ff */
.L_x_357:
[----:B------:R-:W-:-:S05]  /*0350*/  IMAD.MOV.U32 R2, RZ, RZ, R5 ;  /* 0x000000ffff027224 */ /* 0x000fca00078e0005 */
[----:B------:R-:W2:Y:S01]  /*0360*/  LDG.E R19, desc[UR10][R2.64] ;  /* 0x0000000a02137981 */ /* 0x000ea2000c1e1900 */
[----:B------:R-:W-:Y:S01]  /*0370*/  VIADD R4, R4, 0x1 ;  /* 0x0000000104047836 */ /* 0x000fe20000000000 */
[----:B------:R-:W-:Y:S01]  /*0380*/  BSSY.RECONVERGENT B3, `(.L_x_355) ;  /* 0x0000016000037945 */ /* 0x000fe20003800200 */
[----:B------:R-:W-:Y:S01]  /*0390*/  IMAD.MOV.U32 R18, RZ, RZ, R11 ;  /* 0x000000ffff127224 */ /* 0x000fe200078e000b */
[----:B------:R-:W-:Y:S01]  /*03a0*/  IADD3 R5, P3, PT, R5, 0x400, RZ ;  /* 0x0000040005057810 */ /* 0x000fe20007f7e0ff */
[----:B------:R-:W-:Y:S01]  /*03b0*/  IMAD.MOV.U32 R17, RZ, RZ, R8 ;  /* 0x000000ffff117224 */ /* 0x000fe200078e0008 */
[----:B------:R-:W-:Y:S01]  /*03c0*/  ISETP.NE.AND P2, PT, R4, RZ, PT ;  /* 0x000000ff0400720c */ /* 0x000fe20003f45270 */
[----:B-----5:R-:W-:Y:S02]  /*03d0*/  IMAD.MOV.U32 R16, RZ, RZ, R12 ;  /* 0x000000ffff107224 */ /* 0x020fe400078e000c */
[----:B------:R-:W-:Y:S02]  /*03e0*/  IMAD.MOV.U32 R11, RZ, RZ, R7 ;  /* 0x000000ffff0b7224 */ /* 0x000fe400078e0007 */
[----:B------:R-:W-:Y:S01]  /*03f0*/  IMAD.MOV.U32 R8, RZ, RZ, R14 ;  /* 0x000000ffff087224 */ /* 0x000fe200078e000e */
[----:B--2---:R-:W-:Y:S01]  /*0400*/  ISETP.GE.AND P0, PT, R12, R19, PT ;  /* 0x000000130c00720c */ /* 0x004fe20003f06270 */
[----:B------:R-:W-:-:S12]  /*0410*/  IMAD.MOV.U32 R12, RZ, RZ, R19 ;  /* 0x000000ffff0c7224 */ /* 0x000fd800078e0013 */
        /* <DEDUP_REMOVED lines=12> */
.L_x_356:
[----:B------:R-:W-:Y:S05]  /*04e0*/  BSYNC.RECONVERGENT B3 ;  /* 0x0000000000037941 */ /* 0x000fea0003800200 */
.L_x_355:
[----:B------:R-:W-:Y:S01]  /*04f0*/  IADD3 R7, P0, PT, R7, 0x100, RZ ;  /* 0x0000010007077810 */ /* 0x000fe20007f1e0ff */
[----:B------:R-:W-:Y:S02]  /*0500*/  VIADD R13, R13, 0x100 ;  /* 0x000001000d0d7836 */ /* 0x000fe40000000000 */
[----:B------:R-:W-:Y:S02]  /*0510*/  IMAD.X R3, RZ, RZ, R3, P3 ;  /* 0x000000ffff037224 */ /* 0x000fe400018e0603 */
[----:B------:R-:W-:Y:S01]  /*0520*/  IMAD.X R14, RZ, RZ, R14, P0 ;  /* 0x000000ffff0e7224 */ /* 0x000fe200000e060e */
[----:B------:R-:W-:Y:S07]  /*0530*/  @P2 BRA `(.L_x_357) ;  /* 0xfffffffc00842947 */ /* 0x000fee000383ffff */
.L_x_354:
[----:B------:R-:W-:Y:S05]  /*0540*/  BSYNC.RECONVERGENT B2 ;  /* 0x0000000000027941 */ /* 0x000fea0003800200 */
.L_x_353:
[----:B------:R-:W-:-:S13]  /*0550*/  ISETP.GE.U32.AND P0, PT, R15, 0x300, PT ;  /* 0x000003000f00780c */ /* 0x000fda0003f06070 */
[----:B------:R-:W-:Y:S05]  /*0560*/  @!P0 BRA `(.L_x_352) ;  /* 0x0000000400948947 */ /* 0x000fea0003800000 */
[----:B------:R-:W0:Y:S01]  /*0570*/  LDC.64 R4, c[0x0][0x380] ;  /* 0x0000e000ff047b82 */ /* 0x000e220000000a00 */
[----:B------:R-:W-:-:S07]  /*0580*/  VIADD R7, R13, 0x200 ;  /* 0x000002000d077836 */ /* 0x000fce0000000000 */
[----:B------:R-:W1:Y:S02]  /*0590*/  LDC.64 R2, c[0x0][0x388] ;  /* 0x0000e200ff027b82 */ /* 0x000e640000000a00 */
.L_x_366:
[----:B------:R-:W-:-:S05]  /*05a0*/  VIADD R13, R7, 0xfffffe00 ;  /* 0xfffffe00070d7836 */ /* 0x000fca0000000000 */
[----:B------:R-:W-:-:S04]  /*05b0*/  IADD3 R19, P0, PT, R6, R13, RZ ;  /* 0x0000000d06137210 */ /* 0x000fc80007f1e0ff */
[----:B------:R-:W-:Y:S02]  /*05c0*/  LEA.HI.X.SX32 R18, R13, RZ, 0x1, P0 ;  /* 0x000000ff0d127211 */ /* 0x000fe400000f0eff */
[----:B0-----:R-:W-:-:S04]  /*05d0*/  LEA R16, P0, R19, R4, 0x2 ;  /* 0x0000000413107211 */ /* 0x001fc800078010ff */
[----:B------:R-:W-:-:S05]  /*05e0*/  LEA.HI.X R17, R19, R5, R18, 0x2, P0 ;  /* 0x0000000513117211 */ /* 0x000fca00000f1412 */
[----:B------:R-:W2:Y:S04]  /*05f0*/  LDG.E R25, desc[UR10][R16.64] ;  /* 0x0000000a10197981 */ /* 0x000ea8000c1e1900 */
[----:B-----5:R0:W5:Y:S04]  /*0600*/  LDG.E R15, desc[UR10][R16.64+0x400] ;  /* 0x0004000a100f7981 */ /* 0x020168000c1e1900 */
[----:B------:R0:W5:Y:S04]  /*0610*/  LDG.E R13, desc[UR10][R16.64+0x800] ;  /* 0x0008000a100d7981 */ /* 0x000168000c1e1900 */
[----:B------:R0:W5:Y:S01]  /*0620*/  LDG.E R14, desc[UR10][R16.64+0xc00] ;  /* 0x000c000a100e7981 */ /* 0x000162000c1e1900 */
[----:B-1----:R-:W-:Y:S01]  /*0630*/  IADD3 R20, P1, PT, R19, R2, RZ ;  /* 0x0000000213147210 */ /* 0x002fe20007f3e0ff */
[----:B------:R-:W-:Y:S01]  /*0640*/  BSSY.RECONVERGENT B2, `(.L_x_358) ;  /* 0x0000013000027945 */ /* 0x000fe20003800200 */
[----:B------:R-:W-:-:S03]  /*0650*/  VIADD R19, R7, 0xffffff00 ;  /* 0xffffff0007137836 */ /* 0x000fc60000000000 */
[----:B------:R-:W-:Y:S02]  /*0660*/  IMAD.X R23, R18, 0x1, R3, P1 ;  /* 0x0000000112177824 */ /* 0x000fe400008e0603 */
[----:B------:R-:W-:Y:S02]  /*0670*/  IMAD.MOV.U32 R21, RZ, RZ, R20 ;  /* 0x000000ffff157224 */ /* 0x000fe400078e0014 */
[----:B------:R-:W-:Y:S01]  /*0680*/  IMAD.MOV.U32 R22, RZ, RZ, R23 ;  /* 0x000000ffff167224 */ /* 0x000fe200078e0017 */
[----:B--2---:R-:W-:Y:S01]  /*0690*/  ISETP.GE.AND P0, PT, R12, R25, PT ;  /* 0x000000190c00720c */ /* 0x004fe20003f06270 */
[----:B------:R-:W-:-:S12]  /*06a0*/  IMAD.MOV.U32 R18, RZ, RZ, R25 ;  /* 0x000000ffff127224 */ /* 0x000fd800078e0019 */
[----:B0-----:R-:W-:Y:S05]  /*06b0*/  @!P0 BRA `(.L_x_359) ;  /* 0x00000000002c8947 */ /* 0x001fea0003800000 */
        /* <DEDUP_REMOVED lines=11> */
.L_x_359:
[----:B------:R-:W-:Y:S05]  /*0770*/  BSYNC.RECONVERGENT B2 ;  /* 0x0000000000027941 */ /* 0x000fea0003800200 */
.L_x_358:
[----:B-----5:R-:W-:Y:S01]  /*0780*/  ISETP.GE.AND P0, PT, R18, R15, PT ;  /* 0x0000000f1200720c */ /* 0x020fe20003f06270 */
[----:B------:R-:W-:Y:S01]  /*0790*/  BSSY.RECONVERGENT B2, `(.L_x_360) ;  /* 0x0000013000027945 */ /* 0x000fe20003800200 */
[----:B------:R-:W-:Y:S02]  /*07a0*/  SHF.R.S32.HI R8, RZ, 0x1f, R19 ;  /* 0x0000001fff087819 */ /* 0x000fe40000011413 */
[----:B------:R-:W-:-:S04]  /*07b0*/  IADD3 R12, P1, P2, R19, R2, R6 ;  /* 0x00000002130c7210 */ /* 0x000fc80007a3e006 */
[----:B------:R-:W-:Y:S01]  /*07c0*/  IADD3.X R11, PT, PT, R8, R3, RZ, P1, P2 ;  /* 0x00000003080b7210 */ /* 0x000fe20000fe44ff */
[----:B------:R-:W-:Y:S02]  /*07d0*/  IMAD.MOV.U32 R19, RZ, RZ, R12 ;  /* 0x000000ffff137224 */ /* 0x000fe400078e000c */
[----:B------:R-:W-:Y:S02]  /*07e0*/  IMAD.MOV.U32 R8, RZ, RZ, R15 ;  /* 0x000000ffff087224 */ /* 0x000fe400078e000f */
[----:B------:R-:W-:Y:S01]  /*07f0*/  IMAD.MOV.U32 R20, RZ, RZ, R11 ;  /* 0x000000ffff147224 */ /* 0x000fe200078e000b */
[----:B------:R-:W-:Y:S06]  /*0800*/  @!P0 BRA `(.L_x_361) ;  /* 0x00000000002c8947 */ /* 0x000fec0003800000 */
        /* <DEDUP_REMOVED lines=11> */
.L_x_361:
[----:B------:R-:W-:Y:S05]  /*08c0*/  BSYNC.RECONVERGENT B2 ;  /* 0x0000000000027941 */ /* 0x000fea0003800200 */
.L_x_360:
[----:B------:R-:W-:Y:S01]  /*08d0*/  ISETP.GE.AND P0, PT, R8, R13, PT ;  /* 0x0000000d0800720c */ /* 0x000fe20003f06270 */
[C---:B------:R-:W-:Y:S01]  /*08e0*/  VIADD R11, R7.reuse, 0x100 ;  /* 0x00000100070b7836 */ /* 0x040fe20000000000 */
[----:B------:R-:W-:Y:S01]  /*08f0*/  SHF.R.S32.HI R12, RZ, 0x1f, R7 ;  /* 0x0000001fff0c7819 */ /* 0x000fe20000011407 */
[----:B------:R-:W-:Y:S01]  /*0900*/  BSSY.RECONVERGENT B2, `(.L_x_362) ;  /* 0x0000014000027945 */ /* 0x000fe20003800200 */
[-CC-:B------:R-:W-:Y:S01]  /*0910*/  IADD3 R18, P1, P4, R7, R2.reuse, R6.reuse ;  /* 0x0000000207127210 */ /* 0x180fe20007c3e006 */
[----:B------:R-:W-:Y:S01]  /*0920*/  IMAD.MOV.U32 R15, RZ, RZ, R13 ;  /* 0x000000ffff0f7224 */ /* 0x000fe200078e000d */
[----:B------:R-:W-:Y:S02]  /*0930*/  IADD3 R23, P2, P3, R11, R2, R6 ;  /* 0x000000020b177210 */ /* 0x000fe40007b5e006 */
[----:B------:R-:W-:Y:S01]  /*0940*/  IADD3.X R21, PT, PT, R12, R3, RZ, P1, P4 ;  /* 0x000000030c157210 */ /* 0x000fe20000fe84ff */
[----:B------:R-:W-:Y:S01]  /*0950*/  IMAD.MOV.U32 R16, RZ, RZ, R18 ;  /* 0x000000ffff107224 */ /* 0x000fe200078e0012 */
[----:B------:R-:W-:-:S03]  /*0960*/  SHF.R.S32.HI R12, RZ, 0x1f, R11 ;  /* 0x0000001fff0c7819 */ /* 0x000fc6000001140b */
        /* <DEDUP_REMOVED lines=13> */
.L_x_363:
[----:B------:R-:W-:Y:S05]  /*0a40*/  BSYNC.RECONVERGENT B2 ;  /* 0x0000000000027941 */ /* 0x000fea0003800200 */
.L_x_362:
[----:B------:R-:W-:Y:S01]  /*0a50*/  ISETP.GE.AND P0, PT, R15, R14, PT ;  /* 0x0000000e0f00720c */ /* 0x000fe20003f06270 */
[----:B------:R-:W-:Y:S01]  /*0a60*/  BSSY.RECONVERGENT B2, `(.L_x_364) ;  /* 0x0000011000027945 */ /* 0x000fe20003800200 */
[----:B------:R-:W-:Y:S01]  /*0a70*/  IADD3.X R18, PT, PT, R12, R3, RZ, P2, P3 ;  /* 0x000000030c127210 */ /* 0x000fe200017e64ff */
[----:B------:R-:W-:Y:S02]  /*0a80*/  IMAD.MOV.U32 R11, RZ, RZ, R23 ;  /* 0x000000ffff0b7224 */ /* 0x000fe400078e0017 */
[----:B------:R-:W-:Y:S02]  /*0a90*/  IMAD.MOV.U32 R12, RZ, RZ, R14 ;  /* 0x000000ffff0c7224 */ /* 0x000fe400078e000e */
[----:B------:R-:W-:-:S06]  /*0aa0*/  IMAD.MOV.U32 R8, RZ, RZ, R18 ;  /* 0x000000ffff087224 */ /* 0x000fcc00078e0012 */
        /* <DEDUP_REMOVED lines=12> */
.L_x_365:
[----:B------:R-:W-:Y:S05]  /*0b70*/  BSYNC.RECONVERGENT B2 ;  /* 0x0000000000027941 */ /* 0x000fea0003800200 */
.L_x_364:
[C---:B------:R-:W-:Y:S02]  /*0b80*/  VIADD R13, R7.reuse, 0x200 ;  /* 0x00000200070d7836 */ /* 0x040fe40000000000 */
[----:B------:R-:W-:-:S03]  /*0b90*/  VIADD R7, R7, 0x400 ;  /* 0x0000040007077836 */ /* 0x000fc60000000000 */
[----:B------:R-:W-:-:S13]  /*0ba0*/  ISETP.GE.AND P0, PT, R13, R10, PT ;  /* 0x0000000a0d00720c */ /* 0x000fda0003f06270 */
[----:B------:R-:W-:Y:S05]  /*0bb0*/  @!P0 BRA `(.L_x_366) ;  /* 0xfffffff800788947 */ /* 0x000fea000383ffff */
.L_x_352:
[----:B------:R-:W-:Y:S05]  /*0bc0*/  BSYNC.RECONVERGENT B1 ;  /* 0x0000000000017941 */ /* 0x000fea0003800200 */
.L_x_351:
[----:B------:R-:W-:-:S13]  /*0bd0*/  ISETP.GE.AND P0, PT, R10, 0x100, PT ;  /* 0x000001000a00780c */ /* 0x000fda0003f06270 */
[----:B------:R-:W-:Y:S05]  /*0be0*/  @!P0 BRA `(.L_x_367) ;  /* 0x00000010008c8947 */ /* 0x000fea0003800000 */
[----:B------:R-:W1:Y:S01]  /*0bf0*/  S2R R10, SR_LANEID ;  /* 0x00000000000a7919 */ /* 0x000e620000000000 */
[----:B------:R-:W-:Y:S01]  /*0c00*/  BSSY.RECONVERGENT B1, `(.L_x_368) ;  /* 0x000001b000017945 */ /* 0x000fe20003800200 */
[----:B------:R-:W-:Y:S01]  /*0c10*/  IMAD.MOV.U32 R6, RZ, RZ, R11 ;  /* 0x000000ffff067224 */ /* 0x000fe200078e000b */
[----:B0----5:R0:W2:Y:S01]  /*0c20*/  SHFL.DOWN PT, R3, R12, 0x1, 0x1f ;  /* 0x08201f000c037f89 */ /* 0x0210a200000e0000 */
[----:B------:R-:W-:Y:S02]  /*0c30*/  IMAD.MOV.U32 R7, RZ, RZ, R8 ;  /* 0x000000ffff077224 */ /* 0x000fe400078e0008 */
[----:B------:R-:W-:Y:S01]  /*0c40*/  IMAD.MOV.U32 R2, RZ, RZ, R12 ;  /* 0x000000ffff027224 */ /* 0x000fe200078e000c */
[----:B------:R0:W3:Y:S04]  /*0c50*/  SHFL.DOWN PT, R4, R11, 0x1, 0x1f ;  /* 0x08201f000b047f89 */ /* 0x0000e800000e0000 */
[----:B------:R0:W4:Y:S01]  /*0c60*/  SHFL.DOWN PT, R5, R8, 0x1, 0x1f ;  /* 0x08201f0008057f89 */ /* 0x00012200000e0000 */
[----:B-1----:R-:W-:-:S02]  /*0c70*/  ISETP.GT.AND P0, PT, R10, 0x1e, PT ;  /* 0x0000001e0a00780c */ /* 0x002fc40003f04270 */
[C---:B------:R-:W-:Y:S02]  /*0c80*/  ISETP.GT.AND P1, PT, R10.reuse, 0x1d, PT ;  /* 0x0000001d0a00780c */ /* 0x040fe40003f24270 */
[----:B------:R-:W-:-:S09]  /*0c90*/  ISETP.GT.AND P3, PT, R10, 0x1b, PT ;  /* 0x0000001b0a00780c */ /* 0x000fd20003f64270 */
[----:B0-234-:R-:W-:Y:S05]  /*0ca0*/  @P0 BRA `(.L_x_369) ;  /* 0x0000000000400947 */ /* 0x01dfea0003800000 */
        /* <DEDUP_REMOVED lines=16> */
.L_x_369:
[----:B------:R-:W-:Y:S05]  /*0db0*/  BSYNC.RECONVERGENT B1 ;  /* 0x0000000000017941 */ /* 0x000fea0003800200 */
.L_x_368:
        /* <DEDUP_REMOVED lines=27> */
.L_x_371:
[----:B------:R-:W-:Y:S05]  /*0f70*/  BSYNC.RECONVERGENT B1 ;  /* 0x0000000000017941 */ /* 0x000fea0003800200 */
.L_x_370:
        /* <DEDUP_REMOVED lines=9> */
[----:B0-----:R-:W-:Y:S02]  /*1010*/  IMAD.MOV.U32 R6, RZ, RZ, R11 ;  /* 0x000000ffff067224 */ /* 0x001fe400078e000b */
[----:B-1----:R-:W-:Y:S02]  /*1020*/  IMAD.MOV.U32 R7, RZ, RZ, R10 ;  /* 0x000000ffff077224 */ /* 0x002fe400078e000a */
        /* <DEDUP_REMOVED lines=13> */
.L_x_373:
[----:B------:R-:W-:Y:S05]  /*1100*/  BSYNC.RECONVERGENT B1 ;  /* 0x0000000000017941 */ /* 0x000fea0003800200 */
.L_x_372:
        /* <DEDUP_REMOVED lines=9> */
[----:B---3--:R-:W-:Y:S02]  /*11a0*/  IMAD.MOV.U32 R4, RZ, RZ, R13 ;  /* 0x000000ffff047224 */ /* 0x008fe400078e000d */
        /* <DEDUP_REMOVED lines=14> */
.L_x_375:
[----:B------:R-:W-:Y:S05]  /*1290*/  BSYNC.RECONVERGENT B1 ;  /* 0x0000000000017941 */ /* 0x000fea0003800200 */
.L_x_374:
[----:B0-----:R0:W0:Y:S01]  /*12a0*/  SHFL.DOWN PT, R2, R3, 0x10, 0x1f ;  /* 0x0a001f0003027f89 */ /* 0x00102200000e0000 */
[----:B------:R-:W-:Y:S01]  /*12b0*/  BSSY.RECONVERGENT B1, `(.L_x_376) ;  /* 0x0000017000017945 */ /* 0x000fe20003800200 */
[----:B--2---:R-:W-:Y:S02]  /*12c0*/  IMAD.MOV.U32 R7, RZ, RZ, R4 ;  /* 0x000000ffff077224 */ /* 0x004fe400078e0004 */
[----:B------:R2:W0:Y:S01]  /*12d0*/  SHFL.DOWN PT, R11, R4, 0x10, 0x1f ;  /* 0x0a001f00040b7f89 */ /* 0x00042200000e0000 */
[----:B----4-:R-:W-:Y:S02]  /*12e0*/  IMAD.MOV.U32 R8, RZ, RZ, R5 ;  /* 0x000000ffff087224 */ /* 0x010fe400078e0005 */
[----:B------:R-:W-:Y:S01]  /*12f0*/  IMAD.MOV.U32 R6, RZ, RZ, R3 ;  /* 0x000000ffff067224 */ /* 0x000fe200078e0003 */
[----:B-1----:R2:W1:Y:S01]  /*1300*/  SHFL.DOWN PT, R10, R5, 0x10, 0x1f ;  /* 0x0a001f00050a7f89 */ /* 0x00246200000e0000 */
[----:B------:R-:W-:Y:S05]  /*1310*/  @P4 BRA `(.L_x_377) ;  /* 0x0000000000404947 */ /* 0x000fea0003800000 */
        /* <DEDUP_REMOVED lines=16> */
.L_x_377:
[----:B------:R-:W-:Y:S05]  /*1420*/  BSYNC.RECONVERGENT B1 ;  /* 0x0000000000017941 */ /* 0x000fea0003800200 */
.L_x_376:
[----:B------:R-:W-:Y:S04]  /*1430*/  BSSY.RECONVERGENT B1, `(.L_x_378) ;  /* 0x000000c000017945 */ /* 0x000fe80003800200 */
[----:B------:R-:W-:Y:S05]  /*1440*/  @P2 BRA `(.L_x_379) ;  /* 0x0000000000282947 */ /* 0x000fea0003800000 */
[----:B--2---:R-:W2:Y:S01]  /*1450*/  S2R R4, SR_CgaCtaId ;  /* 0x0000000000047919 */ /* 0x004ea20000008800 */
        /* <DEDUP_REMOVED lines=9> */
.L_x_379:
[----:B------:R-:W-:Y:S05]  /*14f0*/  BSYNC.RECONVERGENT B1 ;  /* 0x0000000000017941 */ /* 0x000fea0003800200 */
.L_x_378:
[----:B------:R-:W-:Y:S01]  /*1500*/  BAR.SYNC.DEFER_BLOCKING 0x0 ;  /* 0x0000000000007b1d */ /* 0x000fe20000010000 */
[----:B------:R-:W-:-:S13]  /*1510*/  ISETP.NE.AND P2, PT, R9, RZ, PT ;  /* 0x000000ff0900720c */ /* 0x000fda0003f45270 */
[----:B------:R-:W-:Y:S05]  /*1520*/  @P2 BRA `(.L_x_380) ;  /* 0x0000004400542947 */ /* 0x000fea0003800000 */
[----:B0---4-:R-:W0:Y:S01]  /*1530*/  S2R R3, SR_CgaCtaId ;  /* 0x0000000000037919 */ /* 0x011e220000008800 */
[----:B------:R-:W-:Y:S01]  /*1540*/  MOV R2, 0x400 ;  /* 0x0000040000027802 */ /* 0x000fe20000000f00 */
[----:B------:R-:W-:Y:S03]  /*1550*/  BSSY.RECONVERGENT B1, `(.L_x_381) ;  /* 0x0000016000017945 */ /* 0x000fe60003800200 */
[----:B0-----:R-:W-:-:S05]  /*1560*/  LEA R26, R3, R2, 0x18 ;  /* 0x00000002031a7211 */ /* 0x001fca00078ec0ff */
[----:B--2---:R-:W0:Y:S04]  /*1570*/  LDS R5, [R26+0x18] ;  /* 0x000018001a057984 */ /* 0x004e280000000800 */
[----:B------:R2:W4:Y:S04]  /*1580*/  LDS.64 R2, [R26+0x20] ;  /* 0x000020001a027984 */ /* 0x0005280000000a00 */
[----:B------:R2:W1:Y:S04]  /*1590*/  LDS R22, [R26+0x28] ;  /* 0x000028001a167984 */ /* 0x0004680000000800 */
[----:B------:R2:W1:Y:S01]  /*15a0*/  LDS R16, [R26+0x38] ;  /* 0x000038001a107984 */ /* 0x0004620000000800 */
[----:B0-----:R-:W-:Y:S01]  /*15b0*/  ISETP.GE.AND P0, PT, R6, R5, PT ;  /* 0x000000050600720c */ /* 0x001fe20003f06270 */
[----:B------:R-:W-:-:S12]  /*15c0*/  IMAD.MOV.U32 R21, RZ, RZ, R5 ;  /* 0x000000ffff157224 */ /* 0x000fd800078e0005 */
[----:B-12-4-:R-:W-:Y:S05]  /*15d0*/  @!P0 BRA `(.L_x_382) ;  /* 0x0000000000348947 */ /* 0x016fea0003800000 */
        /* <DEDUP_REMOVED lines=13> */
.L_x_382:
[----:B------:R-:W-:Y:S05]  /*16b0*/  BSYNC.RECONVERGENT B1 ;  /* 0x0000000000017941 */ /* 0x000fea0003800200 */
.L_x_381:
        /* <DEDUP_REMOVED lines=21> */
[C---:B------:R-:W-:Y:S02]  /*1810*/  @P3 ISETP.LT.U32.AND P1, PT, R2.reuse, R6, PT ;  /* 0x000000060200320c */ /* 0x040fe40003f21070 */
[CC--:B------:R-:W-:Y:S02]  /*1820*/  @P3 ISETP.GE.AND.EX P0, PT, R3.reuse, R7.reuse, PT, P0 ;  /* 0x000000070300320c */ /* 0x0c0fe40003f06300 */
[----:B------:R-:W-:Y:S02]  /*1830*/  @P3 ISETP.LT.AND.EX P1, PT, R3, R7, PT, P1 ;  /* 0x000000070300320c */ /* 0x000fe40003f21310 */
[----:B------:R-:W-:Y:S02]  /*1840*/  @P3 SEL R23, R21, R22, !P0 ;  /* 0x0000001615173207 */ /* 0x000fe40004000000 */
[----:B------:R-:W-:-:S02]  /*1850*/  @P3 SEL R25, R2, R6, P1 ;  /* 0x0000000602193207 */ /* 0x000fc40000800000 */
[----:B------:R-:W-:-:S07]  /*1860*/  @P3 SEL R24, R3, R7, P1 ;  /* 0x0000000703183207 */ /* 0x000fce0000800000 */
.L_x_384:
[----:B------:R-:W-:Y:S05]  /*1870*/  BSYNC.RECONVERGENT B1 ;  /* 0x0000000000017941 */ /* 0x000fea0003800200 */
.L_x_383:
        /* <DEDUP_REMOVED lines=17> */
.L_x_386:
[----:B------:R-:W-:Y:S05]  /*1990*/  BSYNC.RECONVERGENT B1 ;  /* 0x0000000000017941 */ /* 0x000fea0003800200 */
.L_x_385:
        /* <DEDUP_REMOVED lines=17> */
.L_x_388:
[----:B------:R-:W-:Y:S05]  /*1ab0*/  BSYNC.RECONVERGENT B1 ;  /* 0x0000000000017941 */ /* 0x000fea0003800200 */
.L_x_387:
        /* <DEDUP_REMOVED lines=17> */
.L_x_390:
[----:B------:R-:W-:Y:S05]  /*1bd0*/  BSYNC.RECONVERGENT B1 ;  /* 0x0000000000017941 */ /* 0x000fea0003800200 */
.L_x_389:
        /* <DEDUP_REMOVED lines=17> */
.L_x_392:
[----:B------:R-:W-:Y:S05]  /*1cf0*/  BSYNC.RECONVERGENT B1 ;  /* 0x0000000000017941 */ /* 0x000fea0003800200 */
.L_x_391:
        /* <DEDUP_REMOVED lines=18> */
.L_x_367:
[----:B------:R-:W1:Y:S01]  /*1e20*/  S2R R14, SR_LANEID ;  /* 0x00000000000e7919 */ /* 0x000e620000000000 */
[----:B0-----:R-:W-:Y:S01]  /*1e30*/  LOP3.LUT R2, R9, 0x3e0, RZ, 0xc0, !PT ;  /* 0x000003e009027812 */ /* 0x001fe200078ec0ff */
[----:B------:R-:W-:Y:S01]  /*1e40*/  BSSY.RECONVERGENT B1, `(.L_x_393) ;  /* 0x0000027000017945 */ /* 0x000fe20003800200 */
[----:B------:R-:W-:Y:S02]  /*1e50*/  IMAD.MOV.U32 R16, RZ, RZ, R8 ;  /* 0x000000ffff107224 */ /* 0x000fe400078e0008 */
[----:B------:R-:W-:Y:S01]  /*1e60*/  LOP3.LUT R5, RZ, R2, RZ, 0x33, !PT ;  /* 0x00000002ff057212 */ /* 0x000fe200078e33ff */
[----:B------:R-:W-:-:S05]  /*1e70*/  VIADD R3, R2, 0x20 ;  /* 0x0000002002037836 */ /* 0x000fca0000000000 */
[----:B------:R-:W-:Y:S01]  /*1e80*/  ISETP.GT.AND P0, PT, R3, R10, PT ;  /* 0x0000000a0300720c */ /* 0x000fe20003f04270 */
[----:B------:R-:W-:-:S05]  /*1e90*/  IMAD.IADD R3, R10, 0x1, R5 ;  /* 0x000000010a037824 */ /* 0x000fca00078e0205 */
[----:B------:R-:W-:-:S05]  /*1ea0*/  SEL R3, R3, 0x1f, P0 ;  /* 0x0000001f03037807 */ /* 0x000fca0000000000 */
[----:B-----5:R0:W2:Y:S04]  /*1eb0*/  SHFL.DOWN PT, R5, R12, 0x1, R3 ;  /* 0x082000000c057989 */ /* 0x0200a800000e0003 */
[----:B------:R0:W3:Y:S01]  /*1ec0*/  SHFL.DOWN PT, R7, R8, 0x1, R3 ;  /* 0x0820000008077989 */ /* 0x0000e200000e0003 */
[CC--:B-1----:R-:W-:Y:S01]  /*1ed0*/  ISETP.GE.AND P0, PT, R14.reuse, R3.reuse, PT ;  /* 0x000000030e00720c */ /* 0x0c2fe20003f06270 */
[C---:B------:R-:W-:Y:S01]  /*1ee0*/  VIADD R4, R14.reuse, 0x4 ;  /* 0x000000040e047836 */ /* 0x040fe20000000000 */
[C---:B------:R-:W-:Y:S01]  /*1ef0*/  ISETP.NE.AND P2, PT, R14.reuse, RZ, PT ;  /* 0x000000ff0e00720c */ /* 0x040fe20003f45270 */
[C---:B------:R-:W-:Y:S02]  /*1f00*/  VIADD R2, R14.reuse, 0x2 ;  /* 0x000000020e027836 */ /* 0x040fe40000000000 */
[----:B------:R-:W-:Y:S01]  /*1f10*/  VIADD R6, R14, 0x8 ;  /* 0x000000080e067836 */ /* 0x000fe20000000000 */
[-C--:B------:R-:W-:Y:S01]  /*1f20*/  ISETP.GT.AND P5, PT, R4, R3.reuse, PT ;  /* 0x000000030400720c */ /* 0x080fe20003fa4270 */
[----:B------:R-:W-:Y:S01]  /*1f30*/  VIADD R14, R14, 0x10 ;  /* 0x000000100e0e7836 */ /* 0x000fe20000000000 */
[----:B------:R0:W1:Y:S01]  /*1f40*/  SHFL.DOWN PT, R4, R11, 0x1, R3 ;  /* 0x082000000b047989 */ /* 0x00006200000e0003 */
[-C--:B------:R-:W-:Y:S01]  /*1f50*/  ISETP.GT.AND P1, PT, R2, R3.reuse, PT ;  /* 0x000000030200720c */ /* 0x080fe20003f24270 */
[----:B------:R-:W-:Y:S01]  /*1f60*/  IMAD.MOV.U32 R2, RZ, RZ, R12 ;  /* 0x000000ffff027224 */ /* 0x000fe200078e000c */
[-C--:B------:R-:W-:Y:S01]  /*1f70*/  ISETP.GT.AND P4, PT, R6, R3.reuse, PT ;  /* 0x000000030600720c */ /* 0x080fe20003f84270 */
[----:B------:R-:W-:Y:S01]  /*1f80*/  IMAD.MOV.U32 R6, RZ, RZ, R11 ;  /* 0x000000ffff067224 */ /* 0x000fe200078e000b */
[----:B------:R-:W-:Y:S01]  /*1f90*/  ISETP.GT.AND P3, PT, R14, R3, PT ;  /* 0x000000030e00720c */ /* 0x000fe20003f64270 */
[----:B--2---:R-:W-:-:S12]  /*1fa0*/  @P0 BRA `(.L_x_394) ;  /* 0x0000000000400947 */ /* 0x004fd80003800000 */
[----:B------:R-:W-:Y:S01]  /*1fb0*/  ISETP.GE.AND P0, PT, R12, R5, PT ;  /* 0x000000050c00720c */ /* 0x000fe20003f06270 */
        /* <DEDUP_REMOVED lines=15> */
.L_x_394:
[----:B------:R-:W-:Y:S05]  /*20b0*/  BSYNC.RECONVERGENT B1 ;  /* 0x0000000000017941 */ /* 0x000fea0003800200 */
.L_x_393:
[----:B------:R2:W4:Y:S01]  /*20c0*/  SHFL.DOWN PT, R5, R2, 0x2, R3 ;  /* 0x0840000002057989 */ /* 0x00052200000e0003 */
[----:B------:R-:W-:Y:S01]  /*20d0*/  BSSY.RECONVERGENT B1, `(.L_x_395) ;  /* 0x0000017000017945 */ /* 0x000fe20003800200 */
[----:B-1----:R-:W-:Y:S02]  /*20e0*/  IMAD.MOV.U32 R4, RZ, RZ, R2 ;  /* 0x000000ffff047224 */ /* 0x002fe400078e0002 */
[----:B---3--:R2:W1:Y:S01]  /*20f0*/  SHFL.DOWN PT, R7, R6, 0x2, R3 ;  /* 0x0840000006077989 */ /* 0x00846200000e0003 */
[----:B0-----:R-:W-:Y:S02]  /*2100*/  IMAD.MOV.U32 R12, RZ, RZ, R6 ;  /* 0x000000ffff0c7224 */ /* 0x001fe400078e0006 */
[----:B------:R-:W-:Y:S01]  /*2110*/  IMAD.MOV.U32 R14, RZ, RZ, R16 ;  /* 0x000000ffff0e7224 */ /* 0x000fe200078e0010 */
[----:B------:R2:W0:Y:S01]  /*2120*/  SHFL.DOWN PT, R11, R16, 0x2, R3 ;  /* 0x08400000100b7989 */ /* 0x00042200000e0003 */
[----:B------:R-:W-:Y:S05]  /*2130*/  @P1 BRA `(.L_x_396) ;  /* 0x0000000000401947 */ /* 0x000fea0003800000 */
[----:B----4-:R-:W-:Y:S01]  /*2140*/  ISETP.GE.AND P0, PT, R2, R5, PT ;  /* 0x000000050200720c */ /* 0x010fe20003f06270 */
[----:B------:R-:W-:Y:S02]  /*2150*/  IMAD.MOV.U32 R4, RZ, RZ, R5 ;  /* 0x000000ffff047224 */ /* 0x000fe400078e0005 */
[----:B-1----:R-:W-:Y:S02]  /*2160*/  IMAD.MOV.U32 R12, RZ, RZ, R7 ;  /* 0x000000ffff0c7224 */ /* 0x002fe400078e0007 */
        /* <DEDUP_REMOVED lines=13> */
.L_x_396:
[----:B------:R-:W-:Y:S05]  /*2240*/  BSYNC.RECONVERGENT B1 ;  /* 0x0000000000017941 */ /* 0x000fea0003800200 */
.L_x_395:
[----:B----4-:R3:W4:Y:S01]  /*2250*/  SHFL.DOWN PT, R5, R4, 0x4, R3 ;  /* 0x0880000004057989 */ /* 0x01072200000e0003 */
[----:B------:R-:W-:Y:S01]  /*2260*/  BSSY.RECONVERGENT B1, `(.L_x_397) ;  /* 0x0000017000017945 */ /* 0x000fe20003800200 */
[----:B--2---:R-:W-:Y:S02]  /*2270*/  IMAD.MOV.U32 R2, RZ, RZ, R4 ;  /* 0x000000ffff027224 */ /* 0x004fe400078e0004 */
[----:B-1----:R3:W1:Y:S01]  /*2280*/  SHFL.DOWN PT, R7, R12, 0x4, R3 ;  /* 0x088000000c077989 */ /* 0x00266200000e0003 */
[----:B------:R-:W-:Y:S02]  /*2290*/  IMAD.MOV.U32 R6, RZ, RZ, R12 ;  /* 0x000000ffff067224 */ /* 0x000fe400078e000c */
[----:B------:R-:W-:Y:S01]  /*22a0*/  IMAD.MOV.U32 R8, RZ, RZ, R14 ;  /* 0x000000ffff087224 */ /* 0x000fe200078e000e */
[----:B0-----:R3:W0:Y:S01]  /*22b0*/  SHFL.DOWN PT, R11, R14, 0x4, R3 ;  /* 0x088000000e0b7989 */ /* 0x00162200000e0003 */
        /* <DEDUP_REMOVED lines=17> */
.L_x_398:
[----:B------:R-:W-:Y:S05]  /*23d0*/  BSYNC.RECONVERGENT B1 ;  /* 0x0000000000017941 */ /* 0x000fea0003800200 */
.L_x_397:
[----:B----4-:R2:W4:Y:S01]  /*23e0*/  SHFL.DOWN PT, R5, R2, 0x8, R3 ;  /* 0x0900000002057989 */ /* 0x01052200000e0003 */
[----:B------:R-:W-:Y:S01]  /*23f0*/  BSSY.RECONVERGENT B1, `(.L_x_399) ;  /* 0x0000017000017945 */ /* 0x000fe20003800200 */
[----:B---3--:R-:W-:Y:S02]  /*2400*/  IMAD.MOV.U32 R4, RZ, RZ, R2 ;  /* 0x000000ffff047224 */ /* 0x008fe400078e0002 */
        /* <DEDUP_REMOVED lines=21> */
.L_x_400:
[----:B------:R-:W-:Y:S05]  /*2560*/  BSYNC.RECONVERGENT B1 ;  /* 0x0000000000017941 */ /* 0x000fea0003800200 */
.L_x_399:
[----:B----4-:R3:W4:Y:S01]  /*2570*/  SHFL.DOWN PT, R5, R4, 0x10, R3 ;  /* 0x0a00000004057989 */ /* 0x01072200000e0003 */
[----:B------:R-:W-:Y:S01]  /*2580*/  BSSY.RECONVERGENT B1, `(.L_x_401) ;  /* 0x0000017000017945 */ /* 0x000fe20003800200 */
[----:B--2---:R-:W-:Y:S02]  /*2590*/  IMAD.MOV.U32 R6, RZ, RZ, R4 ;  /* 0x000000ffff067224 */ /* 0x004fe400078e0004 */
[----:B0-----:R3:W0:Y:S01]  /*25a0*/  SHFL.DOWN PT, R11, R12, 0x10, R3 ;  /* 0x0a0000000c0b7989 */ /* 0x00162200000e0003 */
[----:B-1----:R-:W-:Y:S02]  /*25b0*/  IMAD.MOV.U32 R7, RZ, RZ, R12 ;  /* 0x000000ffff077224 */ /* 0x002fe400078e000c */
[----:B------:R-:W-:Y:S01]  /*25c0*/  IMAD.MOV.U32 R8, RZ, RZ, R14 ;  /* 0x000000ffff087224 */ /* 0x000fe200078e000e */
[----:B------:R3:W1:Y:S01]  /*25d0*/  SHFL.DOWN PT, R13, R14, 0x10, R3 ;  /* 0x0a0000000e0d7989 */ /* 0x00066200000e0003 */
        /* <DEDUP_REMOVED lines=17> */
.L_x_402:
[----:B------:R-:W-:Y:S05]  /*26f0*/  BSYNC.RECONVERGENT B1 ;  /* 0x0000000000017941 */ /* 0x000fea0003800200 */
.L_x_401:
[----:B------:R-:W-:Y:S04]  /*2700*/  BSSY.RECONVERGENT B1, `(.L_x_403) ;  /* 0x000000c000017945 */ /* 0x000fe80003800200 */
[----:B------:R-:W-:Y:S05]  /*2710*/  @P2 BRA `(.L_x_404) ;  /* 0x0000000000282947 */ /* 0x000fea0003800000 */
[----:B---3--:R-:W2:Y:S01]  /*2720*/  S2R R4, SR_CgaCtaId ;  /* 0x0000000000047919 */ /* 0x008ea20000008800 */
[----:B------:R-:W-:Y:S02]  /*2730*/  MOV R3, 0x400 ;  /* 0x0000040000037802 */ /* 0x000fe40000000f00 */
[----:B------:R-:W-:-:S04]  /*2740*/  SHF.R.U32.HI R2, RZ, 0x1, R9 ;  /* 0x00000001ff027819 */ /* 0x000fc80000011609 */
[----:B------:R-:W-:Y:S02]  /*2750*/  LOP3.LUT R2, R2, 0x1f0, RZ, 0xc0, !PT ;  /* 0x000001f002027812 */ /* 0x000fe400078ec0ff */
[----:B--2---:R-:W-:-:S05]  /*2760*/  LEA R3, R4, R3, 0x18 ;  /* 0x0000000304037211 */ /* 0x004fca00078ec0ff */
[----:B----4-:R-:W-:Y:S02]  /*2770*/  IMAD.IADD R5, R2, 0x1, R3 ;  /* 0x0000000102057824 */ /* 0x010fe400078e0203 */
[----:B------:R-:W-:Y:S02]  /*2780*/  IMAD.MOV.U32 R2, RZ, RZ, R7 ;  /* 0x000000ffff027224 */ /* 0x000fe400078e0007 */
[----:B------:R-:W-:Y:S01]  /*2790*/  IMAD.MOV.U32 R3, RZ, RZ, R8 ;  /* 0x000000ffff037224 */ /* 0x000fe200078e0008 */
[----:B------:R2:W-:Y:S04]  /*27a0*/  STS [R5+0x8], R6 ;  /* 0x0000080605007388 */ /* 0x0005e80000000800 */
[----:B------:R2:W-:Y:S02]  /*27b0*/  STS.64 [R5+0x10], R2 ;  /* 0x0000100205007388 */ /* 0x0005e40000000a00 */
.L_x_404:
[----:B------:R-:W-:Y:S05]  /*27c0*/  BSYNC.RECONVERGENT B1 ;  /* 0x0000000000017941 */ /* 0x000fea0003800200 */
.L_x_403:
[----:B------:R-:W-:Y:S01]  /*27d0*/  BAR.SYNC.DEFER_BLOCKING 0x0 ;  /* 0x0000000000007b1d */ /* 0x000fe20000010000 */
[----:B------:R-:W-:-:S13]  /*27e0*/  ISETP.NE.AND P2, PT, R9, RZ, PT ;  /* 0x000000ff0900720c */ /* 0x000fda0003f45270 */
[----:B------:R-:W-:Y:S05]  /*27f0*/  @P2 BRA `(.L_x_380) ;  /* 0x0000003000a02947 */ /* 0x000fea0003800000 */
[C---:B------:R-:W-:Y:S01]  /*2800*/  ISETP.GE.AND P0, PT, R10.reuse, 0x21, PT ;  /* 0x000000210a00780c */ /* 0x040fe20003f06270 */
[----:B--2---:R-:W-:Y:S01]  /*2810*/  IMAD.MOV.U32 R2, RZ, RZ, R6 ;  /* 0x000000ffff027224 */ /* 0x004fe200078e0006 */
[C---:B------:R-:W-:Y:S01]  /*2820*/  ISETP.GE.AND P5, PT, R10.reuse, 0x41, PT ;  /* 0x000000410a00780c */ /* 0x040fe20003fa6270 */
[----:B0-----:R-:W-:Y:S01]  /*2830*/  IMAD.MOV.U32 R11, RZ, RZ, R7 ;  /* 0x000000ffff0b7224 */ /* 0x001fe200078e0007 */
[C---:B------:R-:W-:Y:S01]  /*2840*/  ISETP.GE.AND P4, PT, R10.reuse, 0x61, PT ;  /* 0x000000610a00780c */ /* 0x040fe20003f86270 */
[----:B---3--:R-:W-:Y:S01]  /*2850*/  IMAD.MOV.U32 R4, RZ, RZ, R8 ;  /* 0x000000ffff047224 */ /* 0x008fe200078e0008 */
[----:B------:R-:W-:-:S07]  /*2860*/  ISETP.GE.AND P3, PT, R10, 0x81, PT ;  /* 0x000000810a00780c */ /* 0x000fce0003f66270 */
[----:B------:R-:W-:Y:S06]  /*2870*/  @!P0 BRA `(.L_x_405) ;  /* 0x00000000005c8947 */ /* 0x000fec0003800000 */
[----:B------:R-:W0:Y:S01]  /*2880*/  S2UR UR5, SR_CgaCtaId ;  /* 0x00000000000579c3 */ /* 0x000e220000008800 */
[----:B------:R-:W-:Y:S01]  /*2890*/  UMOV UR4, 0x400 ;  /* 0x0000040000047882 */ /* 0x000fe20000000000 */
[----:B------:R-:W-:Y:S01]  /*28a0*/  BSSY.RECONVERGENT B1, `(.L_x_405) ;  /* 0x0000014000017945 */ /* 0x000fe20003800200 */
        /* <DEDUP_REMOVED lines=19> */
.L_x_406:
[----:B------:R-:W-:Y:S05]  /*29e0*/  BSYNC.RECONVERGENT B1 ;  /* 0x0000000000017941 */ /* 0x000fea0003800200 */
.L_x_405:
[----:B------:R-:W-:Y:S02]  /*29f0*/  IMAD.MOV.U32 R3, RZ, RZ, R2 ;  /* 0x000000ffff037224 */ /* 0x000fe400078e0002 */
[----:B------:R-:W-:Y:S02]  /*2a00*/  IMAD.MOV.U32 R9, RZ, RZ, R11 ;  /* 0x000000ffff097224 */ /* 0x000fe400078e000b */
[----:B------:R-:W-:Y:S01]  /*2a10*/  IMAD.MOV.U32 R8, RZ, RZ, R4 ;  /* 0x000000ffff087224 */ /* 0x000fe200078e0004 */
[----:B------:R-:W-:Y:S06]  /*2a20*/  @!P5 BRA `(.L_x_407) ;  /* 0x00000000005cd947 */ /* 0x000fec0003800000 */
[----:B------:R-:W0:Y:S01]  /*2a30*/  S2UR UR5, SR_CgaCtaId ;  /* 0x00000000000579c3 */ /* 0x000e220000008800 */
[----:B------:R-:W-:Y:S01]  /*2a40*/  UMOV UR4, 0x400 ;  /* 0x0000040000047882 */ /* 0x000fe20000000000 */
[----:B------:R-:W-:Y:S01]  /*2a50*/  BSSY.RECONVERGENT B1, `(.L_x_407) ;  /* 0x0000014000017945 */ /* 0x000fe20003800200 */
[----:B0-----:R-:W-:-:S09]  /*2a60*/  ULEA UR4, UR5, UR4, 0x18 ;  /* 0x0000000405047291 */ /* 0x001fd2000f8ec0ff */
[----:B----4-:R-:W0:Y:S04]  /*2a70*/  LDS R5, [UR4+0x28] ;  /* 0x00002804ff057984 */ /* 0x010e280008000800 */
        /* <DEDUP_REMOVED lines=17> */
.L_x_408:
[----:B------:R-:W-:Y:S05]  /*2b90*/  BSYNC.RECONVERGENT B1 ;  /* 0x0000000000017941 */ /* 0x000fea0003800200 */
.L_x_407:
[C---:B------:R-:W-:Y:S01]  /*2ba0*/  ISETP.GE.AND P1, PT, R10.reuse, 0xa1, PT ;  /* 0x000000a10a00780c */ /* 0x040fe20003f26270 */
[----:B------:R-:W-:Y:S01]  /*2bb0*/  IMAD.MOV.U32 R2, RZ, RZ, R3 ;  /* 0x000000ffff027224 */ /* 0x000fe200078e0003 */
[C---:B------:R-:W-:Y:S01]  /*2bc0*/  ISETP.GE.AND P5, PT, R10.reuse, 0xc1, PT ;  /* 0x000000c10a00780c */ /* 0x040fe20003fa6270 */
[----:B------:R-:W-:Y:S01]  /*2bd0*/  IMAD.MOV.U32 R7, RZ, RZ, R9 ;  /* 0x000000ffff077224 */ /* 0x000fe200078e0009 */
[----:B------:R-:W-:Y:S01]  /*2be0*/  ISETP.GE.AND P6, PT, R10, 0xe1, PT ;  /* 0x000000e10a00780c */ /* 0x000fe20003fc6270 */
[----:B------:R-:W-:Y:S01]  /*2bf0*/  IMAD.MOV.U32 R6, RZ, RZ, R8 ;  /* 0x000000ffff067224 */ /* 0x000fe200078e0008 */
[----:B------:R-:W-:Y:S11]  /*2c00*/  @!P4 BRA `(.L_x_409) ;  /* 0x00000000005cc947 */ /* 0x000ff60003800000 */
        /* <DEDUP_REMOVED lines=22> */
.L_x_410:
[----:B------:R-:W-:Y:S05]  /*2d70*/  BSYNC.RECONVERGENT B1 ;  /* 0x0000000000017941 */ /* 0x000fea0003800200 */
.L_x_409:
        /* <DEDUP_REMOVED lines=26> */
.L_x_412:
[----:B------:R-:W-:Y:S05]  /*2f20*/  BSYNC.RECONVERGENT B1 ;  /* 0x0000000000017941 */ /* 0x000fea0003800200 */
.L_x_411:
        /* <DEDUP_REMOVED lines=26> */
.L_x_414:
[----:B------:R-:W-:Y:S05]  /*30d0*/  BSYNC.RECONVERGENT B1 ;  /* 0x0000000000017941 */ /* 0x000fea0003800200 */
.L_x_413:
        /* <DEDUP_REMOVED lines=26> */
.L_x_416:
[----:B------:R-:W-:Y:S05]  /*3280*/  BSYNC.RECONVERGENT B1 ;  /* 0x0000000000017941 */ /* 0x000fea0003800200 */
.L_x_415:
[----:B------:R-:W-:Y:S02]  /*3290*/  IMAD.MOV.U32 R6, RZ, RZ, R3 ;  /* 0x000000ffff067224 */ /* 0x000fe400078e0003 */
[----:B------:R-:W-:Y:S02]  /*32a0*/  IMAD.MOV.U32 R7, RZ, RZ, R9 ;  /* 0x000000ffff077224 */ /* 0x000fe400078e0009 */
[----:B------:R-:W-:Y:S01]  /*32b0*/  IMAD.MOV.U32 R8, RZ, RZ, R4 ;  /* 0x000000ffff087224 */ /* 0x000fe200078e0004 */
[----:B------:R-:W-:Y:S06]  /*32c0*/  @!P6 BRA `(.L_x_380) ;  /* 0x0000002400ece947 */ /* 0x000fec0003800000 */
[----:B------:R-:W0:Y:S01]  /*32d0*/  S2UR UR5, SR_CgaCtaId ;  /* 0x00000000000579c3 */ /* 0x000e220000008800 */
[----:B------:R-:W-:Y:S02]  /*32e0*/  UMOV UR4, 0x400 ;  /* 0x0000040000047882 */ /* 0x000fe40000000000 */
        /* <DEDUP_REMOVED lines=21> */
.L_x_348:
[----:B------:R-:W0:Y:S01]  /*3440*/  S2R R11, SR_TID.X ;  /* 0x00000000000b7919 */ /* 0x000e220000002100 */
[----:B------:R-:W1:Y:S02]  /*3450*/  LDCU.128 UR12, c[0x0][0x380] ;  /* 0x00007000ff0c77ac */ /* 0x000e640008000c00 */
[----:B-1----:R-:W-:Y:S02]  /*3460*/  IMAD.U32 R12, RZ, RZ, UR12 ;  /* 0x0000000cff0c7e24 */ /* 0x002fe4000f8e00ff */
[----:B------:R-:W-:Y:S01]  /*3470*/  IMAD.U32 R13, RZ, RZ, UR13 ;  /* 0x0000000dff0d7e24 */ /* 0x000fe2000f8e00ff */
[----:B0-----:R-:W-:-:S05]  /*3480*/  IADD3 R3, P0, PT, R6, R11, RZ ;  /* 0x0000000b06037210 */ /* 0x001fca0007f1e0ff */
[----:B------:R-:W-:Y:S01]  /*3490*/  IMAD.X R4, RZ, RZ, RZ, P0 ;  /* 0x000000ffff047224 */ /* 0x000fe200000e06ff */
[----:B------:R-:W-:-:S04]  /*34a0*/  LEA R2, P0, R3, R12, 0x2 ;  /* 0x0000000c03027211 */ /* 0x000fc800078010ff */
[----:B------:R-:W-:-:S05]  /*34b0*/  LEA.HI.X R3, R3, R13, R4, 0x2, P0 ;  /* 0x0000000d03037211 */ /* 0x000fca00000f1404 */
[----:B------:R-:W2:Y:S04]  /*34c0*/  LDG.E R4, desc[UR10][R2.64] ;  /* 0x0000000a02047981 */ /* 0x000ea8000c1e1900 */
[----:B------:R-:W2:Y:S04]  /*34d0*/  LDG.E R5, desc[UR10][R2.64+0x400] ;  /* 0x0004000a02057981 */ /* 0x000ea8000c1e1900 */
[----:B------:R-:W3:Y:S04]  /*34e0*/  LDG.E R8, desc[UR10][R2.64+0x800] ;  /* 0x0008000a02087981 */ /* 0x000ee8000c1e1900 */
[----:B------:R-:W4:Y:S04]  /*34f0*/  LDG.E R9, desc[UR10][R2.64+0xc00] ;  /* 0x000c000a02097981 */ /* 0x000f28000c1e1900 */
[----:B------:R-:W5:Y:S01]  /*3500*/  LDG.E R10, desc[UR10][R2.64+0x1000] ;  /* 0x0010000a020a7981 */ /* 0x000f62000c1e1900 */
[----:B--2---:R-:W-:-:S02]  /*3510*/  VIMNMX R15, PT, PT, R4, R5, !PT ;  /* 0x00000005040f7248 */ /* 0x004fc40007fe0100 */
[----:B------:R-:W-:Y:S01]  /*3520*/  ISETP.GE.AND P0, PT, R4, R5, PT ;  /* 0x000000050400720c */ /* 0x000fe20003f06270 */
[----:B------:R-:W-:Y:S01]  /*3530*/  VIADD R4, R11, 0x200 ;  /* 0x000002000b047836 */ /* 0x000fe20000000000 */
[----:B---3--:R-:W-:Y:S02]  /*3540*/  VIMNMX R14, PT, PT, R8, R15, !PT ;  /* 0x0000000f080e7248 */ /* 0x008fe40007fe0100 */
[----:B------:R-:W-:Y:S01]  /*3550*/  ISETP.GE.AND P1, PT, R15, R8, PT ;  /* 0x000000080f00720c */ /* 0x000fe20003f26270 */
[----:B------:R-:W-:Y:S01]  /*3560*/  VIADD R8, R11, 0x100 ;  /* 0x000001000b087836 */ /* 0x000fe20000000000 */
[----:B----4-:R-:W-:Y:S01]  /*3570*/  ISETP.GE.AND P3, PT, R14, R9, PT ;  /* 0x000000090e00720c */ /* 0x010fe20003f66270 */
[----:B------:R-:W-:Y:S01]  /*3580*/  IMAD.U32 R15, RZ, RZ, UR15 ;  /* 0x0000000fff0f7e24 */ /* 0x000fe2000f8e00ff */
[----:B------:R-:W-:Y:S01]  /*3590*/  VIMNMX R17, PT, PT, R9, R14, !PT ;  /* 0x0000000e09117248 */ /* 0x000fe20007fe0100 */
[----:B------:R-:W-:Y:S01]  /*35a0*/  IMAD.U32 R14, RZ, RZ, UR14 ;  /* 0x0000000eff0e7e24 */ /* 0x000fe2000f8e00ff */
[----:B------:R-:W-:-:S02]  /*35b0*/  LOP3.LUT R9, R11, 0x400, RZ, 0xfc, !PT ;  /* 0x000004000b097812 */ /* 0x000fc400078efcff */
[----:B-----5:R-:W-:Y:S02]  /*35c0*/  ISETP.GE.AND P2, PT, R17, R10, PT ;  /* 0x0000000a1100720c */ /* 0x020fe40003f46270 */
[----:B------:R-:W-:-:S03]  /*35d0*/  IADD3 R2, P4, PT, R6, R14, RZ ;  /* 0x0000000e06027210 */ /* 0x000fc60007f9e0ff */
[----:B------:R-:W-:Y:S02]  /*35e0*/  @P1 SEL R4, R8, R11, !P0 ;  /* 0x0000000b08041207 */ /* 0x000fe40004000000 */
[----:B------:R-:W-:Y:S01]  /*35f0*/  ISETP.LE.U32.AND P1, PT, R7, UR6, PT ;  /* 0x0000000607007c0c */ /* 0x000fe2000bf23070 */
[----:B------:R-:W-:Y:S02]  /*3600*/  @!P3 VIADD R4, R11, 0x300 ;  /* 0x000003000b04b836 */ /* 0x000fe40000000000 */
[----:B------:R-:W-:Y:S01]  /*3610*/  IMAD.X R3, RZ, RZ, R15, P4 ;  /* 0x000000ffff037224 */ /* 0x000fe200020e060f */
[----:B------:R-:W-:Y:S02]  /*3620*/  ISETP.GE.U32.AND.EX P1, PT, RZ, R18, PT, P1 ;  /* 0x00000012ff00720c */ /* 0x000fe40003f26110 */
[----:B------:R-:W-:Y:S02]  /*3630*/  @P2 ISETP.GE.U32.AND P0, PT, R4, R9, PT ;  /* 0x000000090400220c */ /* 0x000fe40003f06070 */
[----:B------:R-:W-:-:S02]  /*3640*/  IADD3 R9, P3, PT, R9, R2, RZ ;  /* 0x0000000209097210 */ /* 0x000fc40007f7e0ff */
[----:B------:R-:W-:Y:S02]  /*3650*/  @P2 IADD3 R2, P4, PT, R4, R2, RZ ;  /* 0x0000000204022210 */ /* 0x000fe40007f9e0ff */
[----:B------:R-:W-:Y:S01]  /*3660*/  @P2 ISETP.GE.U32.AND.EX P0, PT, RZ, RZ, PT, P0 ;  /* 0x000000ffff00220c */ /* 0x000fe20003f06100 */
[--C-:B------:R-:W-:Y:S02]  /*3670*/  IMAD.X R8, RZ, RZ, R3.reuse, P3 ;  /* 0x000000ffff087224 */ /* 0x100fe400018e0603 */
[----:B------:R-:W-:Y:S01]  /*3680*/  @P2 IMAD.X R3, RZ, RZ, R3, P4 ;  /* 0x000000ffff032224 */ /* 0x000fe200020e0603 */
[----:B------:R-:W-:-:S04]  /*3690*/  @P2 ISETP.LT.OR P0, PT, R10, R17, !P0 ;  /* 0x000000110a00220c */ /* 0x000fc80004701670 */
[----:B------:R-:W-:Y:S02]  /*36a0*/  @P2 SEL R10, R17, R10, P0 ;  /* 0x0000000a110a2207 */ /* 0x000fe40000000000 */
[----:B------:R-:W-:Y:S02]  /*36b0*/  @P2 SEL R9, R2, R9, P0 ;  /* 0x0000000902092207 */ /* 0x000fe40000000000 */
[----:B------:R-:W-:Y:S01]  /*36c0*/  @P2 SEL R8, R3, R8, P0 ;  /* 0x0000000803082207 */ /* 0x000fe20000000000 */
[----:B------:R-:W-:Y:S06]  /*36d0*/  @P1 BRA `(.L_x_417) ;  /* 0x0000001000641947 */ /* 0x000fec0003800000 */
[----:B------:R-:W0:Y:S01]  /*36e0*/  LDCU.64 UR8, c[0x0][0x3e8] ;  /* 0x00007d00ff0877ac */ /* 0x000e220008000a00 */
[----:B------:R-:W-:Y:S01]  /*36f0*/  ISETP.NE.AND P0, PT, R11, RZ, PT ;  /* 0x000000ff0b00720c */ /* 0x000fe20003f05270 */
[----:B------:R-:W-:Y:S01]  /*3700*/  BSSY.RECONVERGENT B1, `(.L_x_418) ;  /* 0x0000012000017945 */ /* 0x000fe20003800200 */
[----:B------:R-:W-:Y:S01]  /*3710*/  UMOV UR4, 0x8 ;  /* 0x0000000800047882 */ /* 0x000fe20000000000 */
[----:B------:R-:W-:Y:S02]  /*3720*/  UMOV UR5, 0x0 ;  /* 0x0000000000057882 */ /* 0x000fe40000000000 */
[----:B0-----:R-:W-:-:S04]  /*3730*/  UIMAD.WIDE.U32 UR4, UR8, 0x1, UR4 ;  /* 0x00000001080478a5 */ /* 0x001fc8000f8e0004 */
[----:B------:R-:W-:Y:S02]  /*3740*/  UIADD3 UR7, UPT, UPT, UR5, UR9, URZ ;  /* 0x0000000905077290 */ /* 0x000fe4000fffe0ff */
[----:B------:R-:W-:Y:S02]  /*3750*/  IMAD.U32 R3, RZ, RZ, UR5 ;  /* 0x00000005ff037e24 */ /* 0x000fe4000f8e00ff */
[----:B------:R-:W-:Y:S02]  /*3760*/  IMAD.U32 R2, RZ, RZ, UR4 ;  /* 0x00000004ff027e24 */ /* 0x000fe4000f8e00ff */
[----:B------:R-:W-:Y:S01]  /*3770*/  IMAD.U32 R3, RZ, RZ, UR7 ;  /* 0x00000007ff037e24 */ /* 0x000fe2000f8e00ff */
[----:B------:R-:W-:Y:S06]  /*3780*/  @P0 BRA `(.L_x_419) ;  /* 0x0000000000240947 */ /* 0x000fec0003800000 */
[----:B------:R-:W-:Y:S02]  /*3790*/  IMAD.MOV.U32 R16, RZ, RZ, 0x500 ;  /* 0x00000500ff107424 */ /* 0x000fe400078e00ff */
[----:B------:R-:W-:-:S05]  /*37a0*/  IMAD.MOV.U32 R17, RZ, RZ, 0x0 ;  /* 0x00000000ff117424 */ /* 0x000fca00078e00ff */
[----:B------:R-:W2:Y:S01]  /*37b0*/  ATOMG.E.ADD.64.STRONG.GPU PT, R4, desc[UR10][R2.64], R16 ;  /* 0x80000010020479a8 */ /* 0x000ea200081ef50a */
[----:B------:R-:W0:Y:S01]  /*37c0*/  S2UR UR5, SR_CgaCtaId ;  /* 0x00000000000579c3 */ /* 0x000e220000008800 */
[----:B------:R-:W-:Y:S02]  /*37d0*/  UMOV UR4, 0x400 ;  /* 0x0000040000047882 */ /* 0x000fe40000000000 */
[----:B0-----:R-:W-:Y:S01]  /*37e0*/  ULEA UR4, UR5, UR4, 0x18 ;  /* 0x0000000405047291 */ /* 0x001fe2000f8ec0ff */
[----:B--2---:R-:W-:-:S05]  /*37f0*/  IADD3 R4, P0, PT, R4, UR6, RZ ;  /* 0x0000000604047c10 */ /* 0x004fca000ff1e0ff */
[----:B------:R-:W-:-:S05]  /*3800*/  IMAD.X R5, RZ, RZ, R5, P0 ;  /* 0x000000ffff057224 */ /* 0x000fca00000e0605 */
[----:B------:R0:W-:Y:S03]  /*3810*/  STS.64 [UR4+0x98], R4 ;  /* 0x00009804ff007988 */ /* 0x0001e60008000a04 */
.L_x_419:
[----:B------:R-:W-:Y:S05]  /*3820*/  BSYNC.RECONVERGENT B1 ;  /* 0x0000000000017941 */ /* 0x000fea0003800200 */
.L_x_418:
[----:B------:R-:W1:Y:S08]  /*3830*/  S2UR UR5, SR_CgaCtaId ;  /* 0x00000000000579c3 */ /* 0x000e700000008800 */
[----:B------:R-:W-:Y:S06]  /*3840*/  BAR.SYNC.DEFER_BLOCKING 0x0 ;  /* 0x0000000000007b1d */ /* 0x000fec0000010000 */
[----:B------:R-:W-:-:S02]  /*3850*/  UMOV UR4, 0x400 ;  /* 0x0000040000047882 */ /* 0x000fc40000000000 */
[----:B-1----:R-:W-:-:S06]  /*3860*/  ULEA UR4, UR5, UR4, 0x18 ;  /* 0x0000000405047291 */ /* 0x002fcc000f8ec0ff */
[----:B------:R-:W-:-:S05]  /*3870*/  IMAD.U32 R23, RZ, RZ, UR4 ;  /* 0x00000004ff177e24 */ /* 0x000fca000f8e00ff */
[----:B0-----:R-:W0:Y:S02]  /*3880*/  LDS.64 R4, [R23+0x98] ;  /* 0x0000980017047984 */ /* 0x001e240000000a00 */
[----:B0-----:R-:W-:-:S04]  /*3890*/  IADD3 R6, P1, PT, R4, 0x500, RZ ;  /* 0x0000050004067810 */ /* 0x001fc80007f3e0ff */
[----:B------:R-:W-:Y:S01]  /*38a0*/  ISETP.GT.U32.AND P0, PT, R6, R7, PT ;  /* 0x000000070600720c */ /* 0x000fe20003f04070 */
[----:B------:R-:W-:-:S05]  /*38b0*/  IMAD.X R17, RZ, RZ, R5, P1 ;  /* 0x000000ffff117224 */ /* 0x000fca00008e0605 */
[----:B------:R-:W-:-:S13]  /*38c0*/  ISETP.GT.AND.EX P0, PT, R17, R18, PT, P0 ;  /* 0x000000121100720c */ /* 0x000fda0003f04300 */
[----:B------:R-:W-:Y:S05]  /*38d0*/  @P0 BRA `(.L_x_420) ;  /* 0x0000000400700947 */ /* 0x000fea0003800000 */
[----:B------:R-:W-:Y:S01]  /*38e0*/  BSSY.RECONVERGENT B1, `(.L_x_420) ;  /* 0x000005b000017945 */ /* 0x000fe20003800200 */
[----:B------:R-:W-:Y:S01]  /*38f0*/  IMAD.MOV.U32 R16, RZ, RZ, R10 ;  /* 0x000000ffff107224 */ /* 0x000fe200078e000a */
[----:B------:R-:W0:Y:S01]  /*3900*/  LDCU.64 UR8, c[0x0][0x398] ;  /* 0x00007300ff0877ac */ /* 0x000e220008000a00 */
[----:B------:R-:W-:Y:S02]  /*3910*/  IMAD.MOV.U32 R19, RZ, RZ, R9 ;  /* 0x000000ffff137224 */ /* 0x000fe400078e0009 */
[----:B------:R-:W-:Y:S01]  /*3920*/  IMAD.MOV.U32 R6, RZ, RZ, R8 ;  /* 0x000000ffff067224 */ /* 0x000fe200078e0008 */
[----:B------:R-:W1:Y:S06]  /*3930*/  LDCU.128 UR12, c[0x0][0x380] ;  /* 0x00007000ff0c77ac */ /* 0x000e6c0008000c00 */
.L_x_423:
[----:B------:R-:W-:Y:S01]  /*3940*/  IADD3 R9, P0, PT, R11, R4, RZ ;  /* 0x000000040b097210 */ /* 0x000fe20007f1e0ff */
[----:B-1----:R-:W-:Y:S02]  /*3950*/  IMAD.U32 R12, RZ, RZ, UR12 ;  /* 0x0000000cff0c7e24 */ /* 0x002fe4000f8e00ff */
[----:B------:R-:W-:Y:S02]  /*3960*/  IMAD.U32 R13, RZ, RZ, UR13 ;  /* 0x0000000dff0d7e24 */ /* 0x000fe4000f8e00ff */
[----:B------:R-:W-:Y:S01]  /*3970*/  IMAD.X R8, RZ, RZ, R5, P0 ;  /* 0x000000ffff087224 */ /* 0x000fe200000e0605 */
[----:B------:R-:W-:-:S04]  /*3980*/  LEA R4, P0, R9, R12, 0x2 ;  /* 0x0000000c09047211 */ /* 0x000fc800078010ff */
[----:B------:R-:W-:-:S05]  /*3990*/  LEA.HI.X R5, R9, R13, R8, 0x2, P0 ;  /* 0x0000000d09057211 */ /* 0x000fca00000f1408 */
[----:B------:R-:W2:Y:S04]  /*39a0*/  LDG.E R7, desc[UR10][R4.64] ;  /* 0x0000000a04077981 */ /* 0x000ea8000c1e1900 */
[----:B------:R-:W3:Y:S04]  /*39b0*/  LDG.E R24, desc[UR10][R4.64+0x400] ;  /* 0x0004000a04187981 */ /* 0x000ee8000c1e1900 */
[----:B------:R-:W4:Y:S04]  /*39c0*/  LDG.E R18, desc[UR10][R4.64+0x800] ;  /* 0x0008000a04127981 */ /* 0x000f28000c1e1900 */
[----:B------:R-:W4:Y:S01]  /*39d0*/  LDG.E R17, desc[UR10][R4.64+0xc00] ;  /* 0x000c000a04117981 */ /* 0x000f22000c1e1900 */
[----:B------:R-:W-:-:S02]  /*39e0*/  IMAD.U32 R14, RZ, RZ, UR14 ;  /* 0x0000000eff0e7e24 */ /* 0x000fc4000f8e00ff */
[----:B------:R-:W-:Y:S01]  /*39f0*/  IMAD.U32 R15, RZ, RZ, UR15 ;  /* 0x0000000fff0f7e24 */ /* 0x000fe2000f8e00ff */
[----:B------:R1:W5:Y:S01]  /*3a00*/  LDG.E R10, desc[UR10][R4.64+0x1000] ;  /* 0x0010000a040a7981 */ /* 0x000362000c1e1900 */
[----:B------:R-:W-:Y:S01]  /*3a10*/  BSSY.RECONVERGENT B2, `(.L_x_421) ;  /* 0x000002c000027945 */ /* 0x000fe20003800200 */
[----:B------:R-:W-:Y:S01]  /*3a20*/  BAR.SYNC.DEFER_BLOCKING 0x0 ;  /* 0x0000000000007b1d */ /* 0x000fe20000010000 */
[----:B------:R-:W-:-:S04]  /*3a30*/  IADD3 R26, P0, PT, R9, R14, RZ ;  /* 0x0000000e091a7210 */ /* 0x000fc80007f1e0ff */
[----:B------:R-:W-:Y:S01]  /*3a40*/  IADD3 R20, P3, PT, R26, 0x100, RZ ;  /* 0x000001001a147810 */ /* 0x000fe20007f7e0ff */
[----:B------:R-:W-:Y:S01]  /*3a50*/  IMAD.X R27, R8, 0x1, R15, P0 ;  /* 0x00000001081b7824 */ /* 0x000fe200000e060f */
[C---:B------:R-:W-:Y:S02]  /*3a60*/  IADD3 R21, P4, PT, R26.reuse, 0x200, RZ ;  /* 0x000002001a157810 */ /* 0x040fe40007f9e0ff */
[----:B------:R-:W-:Y:S01]  /*3a70*/  IADD3 R9, P6, PT, R26, 0x400, RZ ;  /* 0x000004001a097810 */ /* 0x000fe20007fde0ff */
[--C-:B------:R-:W-:Y:S01]  /*3a80*/  IMAD.X R25, RZ, RZ, R27.reuse, P3 ;  /* 0x000000ffff197224 */ /* 0x100fe200018e061b */
[----:B------:R-:W-:Y:S01]  /*3a90*/  ISETP.NE.AND P3, PT, R11, RZ, PT ;  /* 0x000000ff0b00720c */ /* 0x000fe20003f65270 */
[--C-:B------:R-:W-:Y:S02]  /*3aa0*/  IMAD.X R22, RZ, RZ, R27.reuse, P4 ;  /* 0x000000ffff167224 */ /* 0x100fe400020e061b */
[----:B------:R-:W-:Y:S01]  /*3ab0*/  IMAD.X R8, RZ, RZ, R27, P6 ;  /* 0x000000ffff087224 */ /* 0x000fe200030e061b */
[----:B--2---:R-:W-:-:S13]  /*3ac0*/  ISETP.GE.AND P2, PT, R16, R7, PT ;  /* 0x000000071000720c */ /* 0x004fda0003f46270 */
[----:B------:R-:W-:-:S04]  /*3ad0*/  @P2 ISETP.GE.U32.AND P0, PT, R19, R26, PT ;  /* 0x0000001a1300220c */ /* 0x000fc80003f06070 */
[----:B------:R-:W-:-:S04]  /*3ae0*/  @P2 ISETP.GE.AND.EX P0, PT, R6, R27, PT, P0 ;  /* 0x0000001b0600220c */ /* 0x000fc80003f06300 */
[----:B------:R-:W-:-:S04]  /*3af0*/  @P2 ISETP.LT.OR P0, PT, R7, R16, !P0 ;  /* 0x000000100700220c */ /* 0x000fc80004701670 */
[----:B------:R-:W-:Y:S02]  /*3b00*/  @P2 SEL R7, R16, R7, P0 ;  /* 0x0000000710072207 */ /* 0x000fe40000000000 */
[----:B------:R-:W-:Y:S02]  /*3b10*/  IADD3 R16, P5, PT, R26, 0x300, RZ ;  /* 0x000003001a107810 */ /* 0x000fe40007fbe0ff */
[----:B---3--:R-:W-:Y:S02]  /*3b20*/  ISETP.GE.AND P1, PT, R7, R24, PT ;  /* 0x000000180700720c */ /* 0x008fe40003f26270 */
[----:B------:R-:W-:Y:S01]  /*3b30*/  @P2 SEL R26, R19, R26, P0 ;  /* 0x0000001a131a2207 */ /* 0x000fe20000000000 */
[----:B------:R-:W-:Y:S01]  /*3b40*/  IMAD.X R19, RZ, RZ, R27, P5 ;  /* 0x000000ffff137224 */ /* 0x000fe200028e061b */
[----:B------:R-:W-:-:S09]  /*3b50*/  @P2 SEL R27, R6, R27, P0 ;  /* 0x0000001b061b2207 */ /* 0x000fd20000000000 */
[----:B------:R-:W-:-:S04]  /*3b60*/  @P1 ISETP.GE.U32.AND P0, PT, R26, R20, PT ;  /* 0x000000141a00120c */ /* 0x000fc80003f06070 */
[----:B------:R-:W-:-:S04]  /*3b70*/  @P1 ISETP.GE.AND.EX P0, PT, R27, R25, PT, P0 ;  /* 0x000000191b00120c */ /* 0x000fc80003f06300 */
[----:B------:R-:W-:-:S04]  /*3b80*/  @P1 ISETP.LT.OR P0, PT, R24, R7, !P0 ;  /* 0x000000071800120c */ /* 0x000fc80004701670 */
[----:B------:R-:W-:Y:S02]  /*3b90*/  @P1 SEL R24, R7, R24, P0 ;  /* 0x0000001807181207 */ /* 0x000fe40000000000 */
[----:B------:R-:W-:Y:S02]  /*3ba0*/  @P1 SEL R20, R26, R20, P0 ;  /* 0x000000141a141207 */ /* 0x000fe40000000000 */
[----:B----4-:R-:W-:Y:S02]  /*3bb0*/  ISETP.GE.AND P2, PT, R24, R18, PT ;  /* 0x000000121800720c */ /* 0x010fe40003f46270 */
[----:B------:R-:W-:-:S11]  /*3bc0*/  @P1 SEL R25, R27, R25, P0 ;  /* 0x000000191b191207 */ /* 0x000fd60000000000 */
[----:B------:R-:W-:-:S04]  /*3bd0*/  @P2 ISETP.GE.U32.AND P0, PT, R20, R21, PT ;  /* 0x000000151400220c */ /* 0x000fc80003f06070 */
[----:B------:R-:W-:-:S04]  /*3be0*/  @P2 ISETP.GE.AND.EX P0, PT, R25, R22, PT, P0 ;  /* 0x000000161900220c */ /* 0x000fc80003f06300 */
[----:B------:R-:W-:-:S04]  /*3bf0*/  @P2 ISETP.LT.OR P0, PT, R18, R24, !P0 ;  /* 0x000000181200220c */ /* 0x000fc80004701670 */
[----:B------:R-:W-:-:S04]  /*3c00*/  @P2 SEL R18, R24, R18, P0 ;  /* 0x0000001218122207 */ /* 0x000fc80000000000 */
[----:B------:R-:W-:Y:S01]  /*3c10*/  ISETP.GE.AND P1, PT, R18, R17, PT ;  /* 0x000000111200720c */ /* 0x000fe20003f26270 */
[----:B-1----:R-:W-:-:S12]  /*3c20*/  @P3 BRA `(.L_x_422) ;  /* 0x0000000000283947 */ /* 0x002fd80003800000 */
[----:B------:R-:W-:Y:S02]  /*3c30*/  IMAD.MOV.U32 R4, RZ, RZ, 0x500 ;  /* 0x00000500ff047424 */ /* 0x000fe400078e00ff */
[----:B------:R-:W-:-:S06]  /*3c40*/  IMAD.MOV.U32 R5, RZ, RZ, 0x0 ;  /* 0x00000000ff057424 */ /* 0x000fcc00078e00ff */
[----:B------:R-:W2:Y:S01]  /*3c50*/  ATOMG.E.ADD.64.STRONG.GPU PT, R4, desc[UR10][R2.64], R4 ;  /* 0x80000004020479a8 */ /* 0x000ea200081ef50a */
[----:B------:R-:W1:Y:S01]  /*3c60*/  S2UR UR5, SR_CgaCtaId ;  /* 0x00000000000579c3 */ /* 0x000e620000008800 */
[----:B------:R-:W-:Y:S02]  /*3c70*/  UMOV UR4, 0x400 ;  /* 0x0000040000047882 */ /* 0x000fe40000000000 */
[----:B-1----:R-:W-:-:S06]  /*3c80*/  ULEA UR4, UR5, UR4, 0x18 ;  /* 0x0000000405047291 */ /* 0x002fcc000f8ec0ff */
[----:B------:R-:W-:Y:S01]  /*3c90*/  IMAD.U32 R23, RZ, RZ, UR4 ;  /* 0x00000004ff177e24 */ /* 0x000fe2000f8e00ff */
[----:B--2---:R-:W-:-:S05]  /*3ca0*/  IADD3 R6, P3, PT, R4, UR6, RZ ;  /* 0x0000000604067c10 */ /* 0x004fca000ff7e0ff */
[----:B------:R-:W-:-:S05]  /*3cb0*/  IMAD.X R7, RZ, RZ, R5, P3 ;  /* 0x000000ffff077224 */ /* 0x000fca00018e0605 */
[----:B------:R1:W-:Y:S03]  /*3cc0*/  STS.64 [R23+0x98], R6 ;  /* 0x0000980617007388 */ /* 0x0003e60000000a00 */
.L_x_422:
[----:B0-----:R-:W-:Y:S05]  /*3cd0*/  BSYNC.RECONVERGENT B2 ;  /* 0x0000000000027941 */ /* 0x001fea0003800200 */
.L_x_421:
[----:B------:R-:W-:Y:S01]  /*3ce0*/  BAR.SYNC.DEFER_BLOCKING 0x0 ;  /* 0x0000000000007b1d */ /* 0x000fe20000010000 */
[----:B------:R-:W-:Y:S01]  /*3cf0*/  @P2 SEL R21, R20, R21, P0 ;  /* 0x0000001514152207 */ /* 0x000fe20000000000 */
[----:B-1----:R-:W-:Y:S01]  /*3d00*/  IMAD.U32 R7, RZ, RZ, UR8 ;  /* 0x00000008ff077e24 */ /* 0x002fe2000f8e00ff */
[----:B------:R-:W-:Y:S02]  /*3d10*/  @P2 SEL R22, R25, R22, P0 ;  /* 0x0000001619162207 */ /* 0x000fe40000000000 */
[----:B------:R-:W-:-:S04]  /*3d20*/  @P1 ISETP.GE.U32.AND P0, PT, R21, R16, PT ;  /* 0x000000101500120c */ /* 0x000fc80003f06070 */
[----:B------:R-:W-:-:S04]  /*3d30*/  @P1 ISETP.GE.AND.EX P0, PT, R22, R19, PT, P0 ;  /* 0x000000131600120c */ /* 0x000fc80003f06300 */
[----:B------:R-:W-:-:S04]  /*3d40*/  @P1 ISETP.LT.OR P0, PT, R17, R18, !P0 ;  /* 0x000000121100120c */ /* 0x000fc80004701670 */
[----:B------:R-:W-:Y:S01]  /*3d50*/  @P1 SEL R17, R18, R17, P0 ;  /* 0x0000001112111207 */ /* 0x000fe20000000000 */
[----:B------:R-:W-:Y:S01]  /*3d60*/  IMAD.U32 R18, RZ, RZ, UR9 ;  /* 0x00000009ff127e24 */ /* 0x000fe2000f8e00ff */
[----:B------:R-:W-:Y:S02]  /*3d70*/  @P1 SEL R16, R21, R16, P0 ;  /* 0x0000001015101207 */ /* 0x000fe40000000000 */
[----:B-----5:R-:W-:Y:S02]  /*3d80*/  ISETP.GE.AND P2, PT, R17, R10, PT ;  /* 0x0000000a1100720c */ /* 0x020fe40003f46270 */
[----:B------:R-:W-:Y:S01]  /*3d90*/  @P1 SEL R19, R22, R19, P0 ;  /* 0x0000001316131207 */ /* 0x000fe20000000000 */
[----:B------:R-:W0:Y:S10]  /*3da0*/  LDS.64 R4, [R23+0x98] ;  /* 0x0000980017047984 */ /* 0x000e340000000a00 */
[----:B------:R-:W-:-:S04]  /*3db0*/  @P2 ISETP.GE.U32.AND P0, PT, R16, R9, PT ;  /* 0x000000091000220c */ /* 0x000fc80003f06070 */
[----:B------:R-:W-:-:S04]  /*3dc0*/  @P2 ISETP.GE.AND.EX P0, PT, R19, R8, PT, P0 ;  /* 0x000000081300220c */ /* 0x000fc80003f06300 */
[----:B------:R-:W-:-:S04]  /*3dd0*/  @P2 ISETP.LT.OR P0, PT, R10, R17, !P0 ;  /* 0x000000110a00220c */ /* 0x000fc80004701670 */
[----:B------:R-:W-:Y:S02]  /*3de0*/  @P2 SEL R10, R17, R10, P0 ;  /* 0x0000000a110a2207 */ /* 0x000fe40000000000 */
[----:B------:R-:W-:Y:S02]  /*3df0*/  @P2 SEL R9, R16, R9, P0 ;  /* 0x0000000910092207 */ /* 0x000fe40000000000 */
[----:B------:R-:W-:Y:S01]  /*3e00*/  @P2 SEL R8, R19, R8, P0 ;  /* 0x0000000813082207 */ /* 0x000fe20000000000 */
[----:B------:R-:W-:Y:S02]  /*3e10*/  IMAD.MOV.U32 R16, RZ, RZ, R10 ;  /* 0x000000ffff107224 */ /* 0x000fe400078e000a */
[----:B------:R-:W-:Y:S01]  /*3e20*/  IMAD.MOV.U32 R19, RZ, RZ, R9 ;  /* 0x000000ffff137224 */ /* 0x000fe200078e0009 */
[----:B0-----:R-:W-:-:S04]  /*3e30*/  IADD3 R6, P3, PT, R4, 0x500, RZ ;  /* 0x0000050004067810 */ /* 0x001fc80007f7e0ff */
[----:B------:R-:W-:Y:S01]  /*3e40*/  ISETP.GT.U32.AND P1, PT, R6, R7, PT ;  /* 0x000000070600720c */ /* 0x000fe20003f24070 */
[----:B------:R-:W-:Y:S02]  /*3e50*/  IMAD.X R21, RZ, RZ, R5, P3 ;  /* 0x000000ffff157224 */ /* 0x000fe400018e0605 */
[----:B------:R-:W-:-:S03]  /*3e60*/  IMAD.MOV.U32 R6, RZ, RZ, R8 ;  /* 0x000000ffff067224 */ /* 0x000fc600078e0008 */
[----:B------:R-:W-:-:S13]  /*3e70*/  ISETP.GT.AND.EX P0, PT, R21, R18, PT, P1 ;  /* 0x000000121500720c */ /* 0x000fda0003f04310 */
[----:B------:R-:W-:Y:S05]  /*3e80*/  @!P0 BRA `(.L_x_423) ;  /* 0xfffffff800ac8947 */ /* 0x000fea000383ffff */
[----:B------:R-:W-:Y:S05]  /*3e90*/  BSYNC.RECONVERGENT B1 ;  /* 0x0000000000017941 */ /* 0x000fea0003800200 */
.L_x_420:
[----:B------:R-:W-:Y:S01]  /*3ea0*/  ISETP.GE.U32.AND P0, PT, R4, R7, PT ;  /* 0x000000070400720c */ /* 0x000fe20003f06070 */
[----:B------:R-:W-:Y:S03]  /*3eb0*/  BSSY.RECONVERGENT B1, `(.L_x_417) ;  /* 0x000009b000017945 */ /* 0x000fe60003800200 */
[----:B------:R-:W-:-:S13]  /*3ec0*/  ISETP.GE.AND.EX P0, PT, R5, R18, PT, P0 ;  /* 0x000000120500720c */ /* 0x000fda0003f06300 */
[----:B------:R-:W-:Y:S05]  /*3ed0*/  @P0 BRA `(.L_x_424) ;  /* 0x0000000800600947 */ /* 0x000fea0003800000 */
[----:B------:R-:W-:-:S05]  /*3ee0*/  IMAD.IADD R16, R7, 0x1, -R4 ;  /* 0x0000000107107824 */ /* 0x000fca00078e0a04 */
[----:B------:R-:W-:-:S13]  /*3ef0*/  ISETP.GE.AND P0, PT, R11, R16, PT ;  /* 0x000000100b00720c */ /* 0x000fda0003f06270 */
[----:B------:R-:W-:Y:S05]  /*3f00*/  @P0 BRA `(.L_x_424) ;  /* 0x0000000800540947 */ /* 0x000fea0003800000 */
[----:B------:R-:W-:Y:S01]  /*3f10*/  LOP3.LUT R2, RZ, R11, RZ, 0x33, !PT ;  /* 0x0000000bff027212 */ /* 0x000fe200078e33ff */
[----:B------:R-:W-:Y:S01]  /*3f20*/  BSSY.RECONVERGENT B2, `(.L_x_425) ;  /* 0x000002f000027945 */ /* 0x000fe20003800200 */
[----:B------:R-:W-:Y:S02]  /*3f30*/  IMAD.MOV.U32 R17, RZ, RZ, R11 ;  /* 0x000000ffff117224 */ /* 0x000fe400078e000b */
[----:B------:R-:W-:-:S04]  /*3f40*/  IADD3 R7, PT, PT, -R4, R7, R2 ;  /* 0x0000000704077210 */ /* 0x000fc80007ffe102 */
[----:B------:R-:W-:-:S04]  /*3f50*/  LOP3.LUT R2, R7, 0x300, RZ, 0xc0, !PT ;  /* 0x0000030007027812 */ /* 0x000fc800078ec0ff */
[----:B------:R-:W-:-:S13]  /*3f60*/  ISETP.NE.AND P0, PT, R2, 0x300, PT ;  /* 0x000003000200780c */ /* 0x000fda0003f05270 */
[----:B------:R-:W-:Y:S05]  /*3f70*/  @!P0 BRA `(.L_x_426) ;  /* 0x0000000000a48947 */ /* 0x000fea0003800000 */
[----:B------:R-:W-:Y:S01]  /*3f80*/  IADD3 R3, P0, PT, R11, R4, RZ ;  /* 0x000000040b037210 */ /* 0x000fe20007f1e0ff */
[----:B------:R-:W-:Y:S01]  /*3f90*/  IMAD.MOV.U32 R17, RZ, RZ, R11 ;  /* 0x000000ffff117224 */ /* 0x000fe200078e000b */
[----:B------:R-:W-:Y:S02]  /*3fa0*/  LEA.HI R2, R7, 0x1, RZ, 0x18 ;  /* 0x0000000107027811 */ /* 0x000fe400078fc0ff */
[C---:B------:R-:W-:Y:S01]  /*3fb0*/  LEA R12, P1, R3.reuse, R12, 0x2 ;  /* 0x0000000c030c7211 */ /* 0x040fe200078210ff */
[----:B------:R-:W-:Y:S01]  /*3fc0*/  IMAD.X R6, RZ, RZ, R5, P0 ;  /* 0x000000ffff067224 */ /* 0x000fe200000e0605 */
[C---:B------:R-:W-:Y:S02]  /*3fd0*/  IADD3 R14, P0, PT, R3.reuse, R14, RZ ;  /* 0x0000000e030e7210 */ /* 0x040fe40007f1e0ff */
[----:B------:R-:W-:Y:S02]  /*3fe0*/  LOP3.LUT R2, R2, 0x3, RZ, 0xc0, !PT ;  /* 0x0000000302027812 */ /* 0x000fe400078ec0ff */
[----:B------:R-:W-:Y:S01]  /*3ff0*/  LEA.HI.X R3, R3, R13, R6, 0x2, P1 ;  /* 0x0000000d03037211 */ /* 0x000fe200008f1406 */
[----:B------:R-:W-:-:S02]  /*4000*/  IMAD.X R15, R6, 0x1, R15, P0 ;  /* 0x00000001060f7824 */ /* 0x000fc400000e060f */
[----:B------:R-:W-:-:S07]  /*4010*/  IMAD.MOV R6, RZ, RZ, -R2 ;  /* 0x000000ffff067224 */ /* 0x000fce00078e0a02 */
.L_x_429:
[----:B------:R-:W-:-:S06]  /*4020*/  IMAD.MOV.U32 R2, RZ, RZ, R12 ;  /* 0x000000ffff027224 */ /* 0x000fcc00078e000c */
[----:B------:R-:W2:Y:S01]  /*4030*/  LDG.E R2, desc[UR10][R2.64] ;  /* 0x0000000a02027981 */ /* 0x000ea2000c1e1900 */
[----:B------:R-:W-:Y:S01]  /*4040*/  VIADD R6, R6, 0x1 ;  /* 0x0000000106067836 */ /* 0x000fe20000000000 */
[----:B------:R-:W-:Y:S01]  /*4050*/  BSSY.RECONVERGENT B3, `(.L_x_427) ;  /* 0x0000016000037945 */ /* 0x000fe20003800200 */
[----:B------:R-:W-:Y:S01]  /*4060*/  IMAD.MOV.U32 R13, RZ, RZ, R9 ;  /* 0x000000ffff0d7224 */ /* 0x000fe200078e0009 */
[----:B------:R-:W-:Y:S01]  /*4070*/  IADD3 R12, P3, PT, R12, 0x400, RZ ;  /* 0x000004000c0c7810 */ /* 0x000fe20007f7e0ff */
[----:B------:R-:W-:Y:S01]  /*4080*/  IMAD.MOV.U32 R18, RZ, RZ, R8 ;  /* 0x000000ffff127224 */ /* 0x000fe200078e0008 */
[----:B------:R-:W-:Y:S01]  /*4090*/  ISETP.NE.AND P2, PT, R6, RZ, PT ;  /* 0x000000ff0600720c */ /* 0x000fe20003f45270 */
[----:B------:R-:W-:Y:S02]  /*40a0*/  IMAD.MOV.U32 R19, RZ, RZ, R10 ;  /* 0x000000ffff137224 */ /* 0x000fe400078e000a */
        /* <DEDUP_REMOVED lines=16> */
.L_x_428:
[----:B------:R-:W-:Y:S05]  /*41b0*/  BSYNC.RECONVERGENT B3 ;  /* 0x0000000000037941 */ /* 0x000fea0003800200 */
.L_x_427:
[----:B------:R-:W-:Y:S01]  /*41c0*/  IADD3 R14, P0, PT, R14, 0x100, RZ ;  /* 0x000001000e0e7810 */ /* 0x000fe20007f1e0ff */
[----:B------:R-:W-:Y:S02]  /*41d0*/  VIADD R17, R17, 0x100 ;  /* 0x0000010011117836 */ /* 0x000fe40000000000 */
[----:B------:R-:W-:Y:S02]  /*41e0*/  IMAD.X R3, RZ, RZ, R3, P3 ;  /* 0x000000ffff037224 */ /* 0x000fe400018e0603 */
[----:B------:R-:W-:Y:S01]  /*41f0*/  IMAD.X R15, RZ, RZ, R15, P0 ;  /* 0x000000ffff0f7224 */ /* 0x000fe200000e060f */
[----:B------:R-:W-:Y:S07]  /*4200*/  @P2 BRA `(.L_x_429) ;  /* 0xfffffffc00842947 */ /* 0x000fee000383ffff */
.L_x_426:
[----:B------:R-:W-:Y:S05]  /*4210*/  BSYNC.RECONVERGENT B2 ;  /* 0x0000000000027941 */ /* 0x000fea0003800200 */
.L_x_425:
[----:B------:R-:W-:-:S13]  /*4220*/  ISETP.GE.U32.AND P0, PT, R7, 0x300, PT ;  /* 0x000003000700780c */ /* 0x000fda0003f06070 */
[----:B------:R-:W-:Y:S05]  /*4230*/  @!P0 BRA `(.L_x_424) ;  /* 0x0000000400888947 */ /* 0x000fea0003800000 */
[----:B------:R-:W0:Y:S01]  /*4240*/  LDC.64 R6, c[0x0][0x380] ;  /* 0x0000e000ff067b82 */ /* 0x000e220000000a00 */
[----:B------:R-:W-:-:S07]  /*4250*/  VIADD R13, R17, 0x200 ;  /* 0x00000200110d7836 */ /* 0x000fce0000000000 */
[----:B------:R-:W1:Y:S02]  /*4260*/  LDC.64 R2, c[0x0][0x388] ;  /* 0x0000e200ff027b82 */ /* 0x000e640000000a00 */
.L_x_438:
[----:B------:R-:W-:-:S05]  /*4270*/  VIADD R15, R13, 0xfffffe00 ;  /* 0xfffffe000d0f7836 */ /* 0x000fca0000000000 */
[----:B------:R-:W-:-:S05]  /*4280*/  IADD3 R19, P0, PT, R15, R4, RZ ;  /* 0x000000040f137210 */ /* 0x000fca0007f1e0ff */
[----:B------:R-:W-:Y:S01]  /*4290*/  IMAD.X R20, RZ, RZ, R5, P0 ;  /* 0x000000ffff147224 */ /* 0x000fe200000e0605 */
[----:B0-----:R-:W-:-:S04]  /*42a0*/  LEA R14, P0, R19, R6, 0x2 ;  /* 0x00000006130e7211 */ /* 0x001fc800078010ff */
[----:B------:R-:W-:-:S05]  /*42b0*/  LEA.HI.X R15, R19, R7, R20, 0x2, P0 ;  /* 0x00000007130f7211 */ /* 0x000fca00000f1414 */
[----:B------:R-:W2:Y:S04]  /*42c0*/  LDG.E R25, desc[UR10][R14.64] ;  /* 0x0000000a0e197981 */ /* 0x000ea8000c1e1900 */
[----:B------:R0:W5:Y:S04]  /*42d0*/  LDG.E R18, desc[UR10][R14.64+0x400] ;  /* 0x0004000a0e127981 */ /* 0x000168000c1e1900 */
        /* <DEDUP_REMOVED lines=22> */
.L_x_431:
[----:B------:R-:W-:Y:S05]  /*4440*/  BSYNC.RECONVERGENT B2 ;  /* 0x0000000000027941 */ /* 0x000fea0003800200 */
.L_x_430:
[----:B-----5:R-:W-:Y:S01]  /*4450*/  ISETP.GE.AND P0, PT, R19, R18, PT ;  /* 0x000000121300720c */ /* 0x020fe20003f06270 */
[----:B------:R-:W-:Y:S01]  /*4460*/  BSSY.RECONVERGENT B2, `(.L_x_432) ;  /* 0x0000013000027945 */ /* 0x000fe20003800200 */
[----:B------:R-:W-:Y:S01]  /*4470*/  IADD3 R21, P1, P2, R4, R2, R21 ;  /* 0x0000000204157210 */ /* 0x000fe20007a3e015 */
[----:B------:R-:W-:Y:S02]  /*4480*/  VIADD R15, R13, 0x100 ;  /* 0x000001000d0f7836 */ /* 0x000fe40000000000 */
[----:B------:R-:W-:Y:S01]  /*4490*/  IMAD.MOV.U32 R9, RZ, RZ, R18 ;  /* 0x000000ffff097224 */ /* 0x000fe200078e0012 */
[----:B------:R-:W-:Y:S01]  /*44a0*/  IADD3.X R23, PT, PT, R5, R3, RZ, P1, P2 ;  /* 0x0000000305177210 */ /* 0x000fe20000fe44ff */
[----:B------:R-:W-:-:S04]  /*44b0*/  IMAD.MOV.U32 R8, RZ, RZ, R21 ;  /* 0x000000ffff087224 */ /* 0x000fc800078e0015 */
[----:B------:R-:W-:Y:S02]  /*44c0*/  IMAD.MOV.U32 R10, RZ, RZ, R23 ;  /* 0x000000ffff0a7224 */ /* 0x000fe400078e0017 */
        /* <DEDUP_REMOVED lines=12> */
.L_x_433:
[----:B------:R-:W-:Y:S05]  /*4590*/  BSYNC.RECONVERGENT B2 ;  /* 0x0000000000027941 */ /* 0x000fea0003800200 */
.L_x_432:
[----:B------:R-:W-:Y:S01]  /*45a0*/  ISETP.GE.AND P0, PT, R9, R12, PT ;  /* 0x0000000c0900720c */ /* 0x000fe20003f06270 */
[----:B------:R-:W-:Y:S01]  /*45b0*/  BSSY.RECONVERGENT B2, `(.L_x_434) ;  /* 0x0000013000027945 */ /* 0x000fe20003800200 */
[CC--:B------:R-:W-:Y:S01]  /*45c0*/  IADD3 R19, P1, P4, R4.reuse, R2.reuse, R13 ;  /* 0x0000000204137210 */ /* 0x0c0fe20007c3e00d */
[----:B------:R-:W-:Y:S01]  /*45d0*/  IMAD.MOV.U32 R14, RZ, RZ, R12 ;  /* 0x000000ffff0e7224 */ /* 0x000fe200078e000c */
[----:B------:R-:W-:Y:S02]  /*45e0*/  IADD3 R20, P2, P3, R4, R2, R15 ;  /* 0x0000000204147210 */ /* 0x000fe40007b5e00f */
        /* <DEDUP_REMOVED lines=15> */
.L_x_435:
[----:B------:R-:W-:Y:S05]  /*46e0*/  BSYNC.RECONVERGENT B2 ;  /* 0x0000000000027941 */ /* 0x000fea0003800200 */
.L_x_434:
        /* <DEDUP_REMOVED lines=18> */
.L_x_437:
[----:B------:R-:W-:Y:S05]  /*4810*/  BSYNC.RECONVERGENT B2 ;  /* 0x0000000000027941 */ /* 0x000fea0003800200 */
.L_x_436:
[C---:B------:R-:W-:Y:S02]  /*4820*/  VIADD R15, R13.reuse, 0x200 ;  /* 0x000002000d0f7836 */ /* 0x040fe40000000000 */
[----:B------:R-:W-:-:S03]  /*4830*/  VIADD R13, R13, 0x400 ;  /* 0x000004000d0d7836 */ /* 0x000fc60000000000 */
[----:B------:R-:W-:-:S13]  /*4840*/  ISETP.GE.AND P0, PT, R15, R16, PT ;  /* 0x000000100f00720c */ /* 0x000fda0003f06270 */
[----:B------:R-:W-:Y:S05]  /*4850*/  @!P0 BRA `(.L_x_438) ;  /* 0xfffffff800848947 */ /* 0x000fea000383ffff */
.L_x_424:
[----:B------:R-:W-:Y:S05]  /*4860*/  BSYNC.RECONVERGENT B1 ;  /* 0x0000000000017941 */ /* 0x000fea0003800200 */
.L_x_417:
        /* <DEDUP_REMOVED lines=31> */
.L_x_440:
[----:B------:R-:W-:Y:S05]  /*4a60*/  BSYNC.RECONVERGENT B1 ;  /* 0x0000000000017941 */ /* 0x000fea0003800200 */
.L_x_439:
        /* <DEDUP_REMOVED lines=24> */
.L_x_442:
[----:B------:R-:W-:Y:S05]  /*4bf0*/  BSYNC.RECONVERGENT B1 ;  /* 0x0000000000017941 */ /* 0x000fea0003800200 */
.L_x_441:
        /* <DEDUP_REMOVED lines=24> */
.L_x_444:
[----:B------:R-:W-:Y:S05]  /*4d80*/  BSYNC.RECONVERGENT B1 ;  /* 0x0000000000017941 */ /* 0x000fea0003800200 */
.L_x_443:
        /* <DEDUP_REMOVED lines=24> */
.L_x_446:
[----:B------:R-:W-:Y:S05]  /*4f10*/  BSYNC.RECONVERGENT B1 ;  /* 0x0000000000017941 */ /* 0x000fea0003800200 */
.L_x_445:
[----:B0-----:R0:W0:Y:S01]  /*4f20*/  SHFL.DOWN PT, R2, R3, 0x10, 0x1f ;  /* 0x0a001f0003027f89 */ /* 0x00102200000e0000 */
[----:B------:R-:W-:Y:S01]  /*4f30*/  BSSY.RECONVERGENT B1, `(.L_x_447) ;  /* 0x0000017000017945 */ /* 0x000fe20003800200 */
[----:B--2---:R-:W-:Y:S02]  /*4f40*/  IMAD.MOV.U32 R6, RZ, RZ, R3 ;  /* 0x000000ffff067224 */ /* 0x004fe400078e0003 */
[----:B------:R2:W0:Y:S01]  /*4f50*/  SHFL.DOWN PT, R9, R4, 0x10, 0x1f ;  /* 0x0a001f0004097f89 */ /* 0x00042200000e0000 */
[----:B------:R-:W-:Y:S02]  /*4f60*/  IMAD.MOV.U32 R7, RZ, RZ, R4 ;  /* 0x000000ffff077224 */ /* 0x000fe400078e0004 */
[----:B----4-:R-:W-:Y:S01]  /*4f70*/  IMAD.MOV.U32 R8, RZ, RZ, R5 ;  /* 0x000000ffff087224 */ /* 0x010fe200078e0005 */
        /* <DEDUP_REMOVED lines=18> */
.L_x_448:
[----:B------:R-:W-:Y:S05]  /*50a0*/  BSYNC.RECONVERGENT B1 ;  /* 0x0000000000017941 */ /* 0x000fea0003800200 */
.L_x_447:
        /* <DEDUP_REMOVED lines=12> */
.L_x_450:
[----:B------:R-:W-:Y:S05]  /*5170*/  BSYNC.RECONVERGENT B1 ;  /* 0x0000000000017941 */ /* 0x000fea0003800200 */
.L_x_449:
[----:B------:R-:W-:Y:S01]  /*5180*/  BAR.SYNC.DEFER_BLOCKING 0x0 ;  /* 0x0000000000007b1d */ /* 0x000fe20000010000 */
[----:B------:R-:W-:-:S13]  /*5190*/  ISETP.NE.AND P2, PT, R11, RZ, PT ;  /* 0x000000ff0b00720c */ /* 0x000fda0003f45270 */
[----:B------:R-:W-:Y:S05]  /*51a0*/  @P2 BRA `(.L_x_380) ;  /* 0x0000000800342947 */ /* 0x000fea0003800000 */
[----:B0---4-:R-:W0:Y:S01]  /*51b0*/  S2R R3, SR_CgaCtaId ;  /* 0x0000000000037919 */ /* 0x011e220000008800 */
[----:B------:R-:W-:Y:S01]  /*51c0*/  MOV R2, 0x400 ;  /* 0x0000040000027802 */ /* 0x000fe20000000f00 */
[----:B------:R-:W-:Y:S03]  /*51d0*/  BSSY.RECONVERGENT B1, `(.L_x_451) ;  /* 0x0000016000017945 */ /* 0x000fe60003800200 */
[----:B0-----:R-:W-:-:S05]  /*51e0*/  LEA R25, R3, R2, 0x18 ;  /* 0x0000000203197211 */ /* 0x001fca00078ec0ff */
[----:B------:R-:W0:Y:S04]  /*51f0*/  LDS R3, [R25+0x18] ;  /* 0x0000180019037984 */ /* 0x000e280000000800 */
[----:B--2---:R-:W2:Y:S04]  /*5200*/  LDS.64 R4, [R25+0x20] ;  /* 0x0000200019047984 */ /* 0x004ea80000000a00 */
        /* <DEDUP_REMOVED lines=18> */
.L_x_452:
[----:B------:R-:W-:Y:S05]  /*5330*/  BSYNC.RECONVERGENT B1 ;  /* 0x0000000000017941 */ /* 0x000fea0003800200 */
.L_x_451:
        /* <DEDUP_REMOVED lines=10> */
[----:B------:R0:W1:Y:S04]  /*53e0*/  LDS.64 R10, [R25+0x60] ;  /* 0x00006000190a7984 */ /* 0x0000680000000a00 */
[----:B---3--:R3:W1:Y:S04]  /*53f0*/  LDS.64 R12, [R25+0x70] ;  /* 0x00007000190c7984 */ /* 0x0086680000000a00 */
        /* <DEDUP_REMOVED lines=15> */
.L_x_454:
[----:B------:R-:W-:Y:S05]  /*54f0*/  BSYNC.RECONVERGENT B1 ;  /* 0x0000000000017941 */ /* 0x000fea0003800200 */
.L_x_453:
        /* <DEDUP_REMOVED lines=17> */
.L_x_456:
[----:B------:R-:W-:Y:S05]  /*5610*/  BSYNC.RECONVERGENT B1 ;  /* 0x0000000000017941 */ /* 0x000fea0003800200 */
.L_x_455:
        /* <DEDUP_REMOVED lines=17> */
.L_x_458:
[----:B------:R-:W-:Y:S05]  /*5730*/  BSYNC.RECONVERGENT B1 ;  /* 0x0000000000017941 */ /* 0x000fea0003800200 */
.L_x_457:
        /* <DEDUP_REMOVED lines=17> */
.L_x_460:
[----:B------:R-:W-:Y:S05]  /*5850*/  BSYNC.RECONVERGENT B1 ;  /* 0x0000000000017941 */ /* 0x000fea0003800200 */
.L_x_459:
        /* <DEDUP_REMOVED lines=17> */
.L_x_462:
[----:B------:R-:W-:Y:S05]  /*5970*/  BSYNC.RECONVERGENT B1 ;  /* 0x0000000000017941 */ /* 0x000fea0003800200 */
.L_x_461:
        /* <DEDUP_REMOVED lines=16> */
.L_x_380:
[----:B------:R-:W-:Y:S05]  /*5a80*/  BSYNC.RECONVERGENT B0 ;  /* 0x0000000000007941 */ /* 0x000fea0003800200 */
.L_x_347:
[----:B------:R-:W-:Y:S05]  /*5a90*/  @P2 EXIT ;  /* 0x000000000000294d */ /* 0x000fea0003800000 */
[----:B0-234-:R-:W0:Y:S01]  /*5aa0*/  LDC.64 R2, c[0x0][0x390] ;  /* 0x0000e400ff027b82 */ /* 0x01de220000000a00 */
[----:B------:R-:W-:Y:S02]  /*5ab0*/  IMAD.MOV.U32 R9, RZ, RZ, R8 ;  /* 0x000000ffff097224 */ /* 0x000fe400078e0008 */
[----:B------:R-:W-:Y:S02]  /*5ac0*/  IMAD.MOV.U32 R8, RZ, RZ, R7 ;  /* 0x000000ffff087224 */ /* 0x000fe400078e0007 */
[----:B0-----:R-:W-:-:S05]  /*5ad0*/  IMAD.WIDE.U32 R2, R0, 0x10, R2 ;  /* 0x0000001000027825 */ /* 0x001fca00078e0002 */
[----:B------:R-:W-:Y:S04]  /*5ae0*/  STG.E.64 desc[UR10][R2.64+0x8], R8 ;  /* 0x0000080802007986 */ /* 0x000fe8000c101b0a */
[----:B------:R-:W-:Y:S01]  /*5af0*/  STG.E desc[UR10][R2.64], R6 ;  /* 0x0000000602007986 */ /* 0x000fe2000c10190a */
[----:B------:R-:W-:Y:S05]  /*5b00*/  EXIT ;  /* 0x000000000000794d */ /* 0x000fea0003800000 */
.L_x_463:
        /* <DEDUP_REMOVED lines=15> */
.L_x_966:


//--------------------- .text._ZN6thrust24THRUST_300001_SM_1000_NS8cuda_cub4core6detail13_kernel_agentINS1_8__reduce11ReduceAgentINS0_12zip_iteratorIN4cuda3std3__45tupleIJNS0_10device_ptrIiEENS0_17counting_iteratorIlNS0_11use_defaultESF_SF_EEEEEEEPNSB_IJilEEESJ_lNS1_9__extrema9arg_max_fIilNSA_4lessIiEEEEEEJSI_SK_lSP_EEEvDpT0_ --------------------------
	.section	.text._ZN6thrust24THRUST_300001_SM_1000_NS8cuda_cub4core6detail13_kernel_agentINS1_8__reduce11ReduceAgentINS0_12zip_iteratorIN4cuda3std3__45tupleIJNS0_10device_ptrIiEENS0_17counting_iteratorIlNS0_11use_defaultESF_SF_EEEEEEEPNSB_IJilEEESJ_lNS1_9__extrema9arg_max_fIilNSA_4lessIiEEEEEEJSI_SK_lSP_EEEvDpT0_,"ax",@progbits
	.align	128
        .global         _ZN6thrust24THRUST_300001_SM_1000_NS8cuda_cub4core6detail13_kernel_agentINS1_8__reduce11ReduceAgentINS0_12zip_iteratorIN4cuda3std3__45tupleIJNS0_10device_ptrIiEENS0_17counting_iteratorIlNS0_11use_defaultESF_SF_EEEEEEEPNSB_IJilEEESJ_lNS1_9__extrema9arg_max_fIilNSA_4lessIiEEEEEEJSI_SK_lSP_EEEvDpT0_
        .type           _ZN6thrust24THRUST_300001_SM_1000_NS8cuda_cub4core6detail13_kernel_agentINS1_8__reduce11ReduceAgentINS0_12zip_iteratorIN4cuda3std3__45tupleIJNS0_10device_ptrIiEENS0_17counting_iteratorIlNS0_11use_defaultESF_SF_EEEEEEEPNSB_IJilEEESJ_lNS1_9__extrema9arg_max_fIilNSA_4lessIiEEEEEEJSI_SK_lSP_EEEvDpT0_,@function
        .size           _ZN6thrust24THRUST_300001_SM_1000_NS8cuda_cub4core6detail13_kernel_agentINS1_8__reduce11ReduceAgentINS0_12zip_iteratorIN4cuda3std3__45tupleIJNS0_10device_ptrIiEENS0_17counting_iteratorIlNS0_11use_defaultESF_SF_EEEEEEEPNSB_IJilEEESJ_lNS1_9__extrema9arg_max_fIilNSA_4lessIiEEEEEEJSI_SK_lSP_EEEvDpT0_,(.L_x_967 - _ZN6thrust24THRUST_300001_SM_1000_NS8cuda_cub4core6detail13_kernel_agentINS1_8__reduce11ReduceAgentINS0_12zip_iteratorIN4cuda3std3__45tupleIJNS0_10device_ptrIiEENS0_17counting_iteratorIlNS0_11use_defaultESF_SF_EEEEEEEPNSB_IJilEEESJ_lNS1_9__extrema9arg_max_fIilNSA_4lessIiEEEEEEJSI_SK_lSP_EEEvDpT0_)
        .other          _ZN6thrust24THRUST_300001_SM_1000_NS8cuda_cub4core6detail13_kernel_agentINS1_8__reduce11ReduceAgentINS0_12zip_iteratorIN4cuda3std3__45tupleIJNS0_10device_ptrIiEENS0_17counting_iteratorIlNS0_11use_defaultESF_SF_EEEEEEEPNSB_IJilEEESJ_lNS1_9__extrema9arg_max_fIilNSA_4lessIiEEEEEEJSI_SK_lSP_EEEvDpT0_,@"STO_CUDA_ENTRY STV_DEFAULT"
_ZN6thrust24THRUST_300001_SM_1000_NS8cuda_cub4core6detail13_kernel_agentINS1_8__reduce11ReduceAgentINS0_12zip_iteratorIN4cuda3std3__45tupleIJNS0_10device_ptrIiEENS0_17counting_iteratorIlNS0_11use_defaultESF_SF_EEEEEEEPNSB_IJilEEESJ_lNS1_9__extrema9arg_max_fIilNSA_4lessIiEEEEEEJSI_SK_lSP_EEEvDpT0_:
.text._ZN6thrust24THRUST_300001_SM_1000_NS8cuda_cub4core6detail13_kernel_agentINS1_8__reduce11ReduceAgentINS0_12zip_iteratorIN4cuda3std3__45tupleIJNS0_10device_ptrIiEENS0_17counting_iteratorIlNS0_11use_defaultESF_SF_EEEEEEEPNSB_IJilEEESJ_lNS1_9__extrema9arg_max_fIilNSA_4lessIiEEEEEEJSI_SK_lSP_EEEvDpT0_:
[----:B------:R-:W-:Y:S01]  /*0000*/  LDC R1, c[0x0][0x37c] ;  /* 0x0000df00ff017b82 */ /* 0x000fe20000000800 */
[----:B------:R-:W0:Y:S02]  /*0010*/  LDCU.64 UR4, c[0x0][0x398] ;  /* 0x00007300ff0477ac */ /* 0x000e240008000a00 */
[----:B0-----:R-:W-:-:S04]  /*0020*/  ISETP.NE.U32.AND P0, PT, RZ, UR4, PT ;  /* 0x00000004ff007c0c */ /* 0x001fc8000bf05070 */
[----:B------:R-:W-:-:S13]  /*0030*/  ISETP.NE.AND.EX P0, PT, RZ, UR5, PT, P0 ;  /* 0x00000005ff007c0c */ /* 0x000fda000bf05300 */
[----:B------:R-:W-:Y:S05]  /*0040*/  @!P0 EXIT ;  /* 0x000000000000894d */ /* 0x000fea0003800000 */
[----:B------:R-:W-:Y:S01]  /*0050*/  UISETP.GT.U32.AND UP0, UPT, UR4, 0x4ff, UPT ;  /* 0x000004ff0400788c */ /* 0x000fe2000bf04070 */
[----:B------:R-:W-:Y:S01]  /*0060*/  BSSY.RECONVERGENT B0, `(.L_x_464) ;  /* 0x0000558000007945 */ /* 0x000fe20003800200 */
[----:B------:R-:W0:Y:S02]  /*0070*/  LDCU.64 UR8, c[0x0][0x358] ;  /* 0x00006b00ff0877ac */ /* 0x000e240008000a00 */
[----:B------:R-:W-:-:S09]  /*0080*/  UISETP.GT.AND.EX UP0, UPT, UR5, URZ, UPT, UP0 ;  /* 0x000000ff0500728c */ /* 0x000fd2000bf04300 */
[----:B------:R-:W-:Y:S05]  /*0090*/  BRA.U UP0, `(.L_x_465) ;  /* 0x0000003100a87547 */ /* 0x000fea000b800000 */
[----:B------:R-:W1:Y:S01]  /*00a0*/  S2R R0, SR_TID.X ;  /* 0x0000000000007919 */ /* 0x000e620000002100 */
[----:B------:R-:W2:Y:S01]  /*00b0*/  LDCU UR5, c[0x0][0x398] ;  /* 0x00007300ff0577ac */ /* 0x000ea20008000800 */
[----:B------:R-:W-:Y:S01]  /*00c0*/  BSSY.RECONVERGENT B1, `(.L_x_466) ;  /* 0x000000d000017945 */ /* 0x000fe20003800200 */
[----:B------:R-:W-:Y:S01]  /*00d0*/  CS2R R6, SRZ ;  /* 0x0000000000067805 */ /* 0x000fe2000001ff00 */
[----:B------:R-:W-:Y:S01]  /*00e0*/  IMAD.MOV.U32 R8, RZ, RZ, RZ ;  /* 0x000000ffff087224 */ /* 0x000fe200078e00ff */
[----:B-1----:R-:W-:Y:S01]  /*00f0*/  ISETP.GE.AND P0, PT, R0, UR4, PT ;  /* 0x0000000400007c0c */ /* 0x002fe2000bf06270 */
[----:B------:R-:W-:-:S12]  /*0100*/  IMAD.MOV.U32 R9, RZ, RZ, R0 ;  /* 0x000000ffff097224 */ /* 0x000fd800078e0000 */
[----:B--2---:R-:W-:Y:S05]  /*0110*/  @P0 BRA `(.L_x_467) ;  /* 0x00000000001c0947 */ /* 0x004fea0003800000 */
[----:B------:R-:W1:Y:S01]  /*0120*/  LDC.64 R2, c[0x0][0x380] ;  /* 0x0000e000ff027b82 */ /* 0x000e620000000a00 */
[----:B------:R-:W2:Y:S01]  /*0130*/  LDCU.64 UR6, c[0x0][0x388] ;  /* 0x00007100ff0677ac */ /* 0x000ea20008000a00 */
[----:B-1----:R-:W-:-:S05]  /*0140*/  IMAD.WIDE.U32 R2, R0, 0x4, R2 ;  /* 0x0000000400027825 */ /* 0x002fca00078e0002 */
[----:B0-----:R1:W5:Y:S01]  /*0150*/  LDG.E R6, desc[UR8][R2.64] ;  /* 0x0000000802067981 */ /* 0x001362000c1e1900 */
[C---:B--2---:R-:W-:Y:S01]  /*0160*/  IADD3 R7, P0, PT, R0.reuse, UR6, RZ ;  /* 0x0000000600077c10 */ /* 0x044fe2000ff1e0ff */
[----:B------:R-:W-:-:S04]  /*0170*/  VIADD R9, R0, 0x100 ;  /* 0x0000010000097836 */ /* 0x000fc80000000000 */
[----:B------:R-:W-:-:S08]  /*0180*/  IMAD.X R8, RZ, RZ, UR7, P0 ;  /* 0x00000007ff087e24 */ /* 0x000fd000080e06ff */
.L_x_467:
[----:B0-----:R-:W-:Y:S05]  /*0190*/  BSYNC.RECONVERGENT B1 ;  /* 0x0000000000017941 */ /* 0x001fea0003800200 */
.L_x_466:
        /* <DEDUP_REMOVED lines=10> */
[----:B------:R-:W1:Y:S01]  /*0240*/  LDCU.64 UR6, c[0x0][0x388] ;  /* 0x00007100ff0677ac */ /* 0x000e620008000a00 */
[----:B------:R-:W-:-:S04]  /*0250*/  LEA.HI R4, R11, 0x1, RZ, 0x18 ;  /* 0x000000010b047811 */ /* 0x000fc800078fc0ff */
[----:B------:R-:W-:-:S05]  /*0260*/  LOP3.LUT R4, R4, 0x3, RZ, 0xc0, !PT ;  /* 0x0000000304047812 */ /* 0x000fca00078ec0ff */
[----:B------:R-:W-:Y:S01]  /*0270*/  IMAD.MOV R4, RZ, RZ, -R4 ;  /* 0x000000ffff047224 */ /* 0x000fe200078e0a04 */
[C---:B-1----:R-:W-:Y:S01]  /*0280*/  IADD3 R5, P0, PT, R9.reuse, UR6, RZ ;  /* 0x0000000609057c10 */ /* 0x042fe2000ff1e0ff */
[----:B0-----:R-:W-:-:S04]  /*0290*/  IMAD.WIDE.U32 R2, R9, 0x4, R2 ;  /* 0x0000000409027825 */ /* 0x001fc800078e0002 */
[----:B------:R-:W-:-:S08]  /*02a0*/  IMAD.X R10, RZ, RZ, UR7, P0 ;  /* 0x00000007ff0a7e24 */ /* 0x000fd000080e06ff */
.L_x_474:
[----:B------:R0:W2:Y:S01]  /*02b0*/  LDG.E R15, desc[UR8][R2.64] ;  /* 0x00000008020f7981 */ /* 0x0000a2000c1e1900 */
[----:B------:R-:W-:Y:S01]  /*02c0*/  VIADD R4, R4, 0x1 ;  /* 0x0000000104047836 */ /* 0x000fe20000000000 */
[----:B------:R-:W-:Y:S01]  /*02d0*/  BSSY.RECONVERGENT B3, `(.L_x_472) ;  /* 0x0000016000037945 */ /* 0x000fe20003800200 */
[----:B------:R-:W-:Y:S02]  /*02e0*/  IMAD.MOV.U32 R14, RZ, RZ, R7 ;  /* 0x000000ffff0e7224 */ /* 0x000fe400078e0007 */
[----:B------:R-:W-:Y:S01]  /*02f0*/  IMAD.MOV.U32 R13, RZ, RZ, R8 ;  /* 0x000000ffff0d7224 */ /* 0x000fe200078e0008 */
[----:B------:R-:W-:Y:S01]  /*0300*/  ISETP.NE.AND P2, PT, R4, RZ, PT ;  /* 0x000000ff0400720c */ /* 0x000fe20003f45270 */
[----:B-----5:R-:W-:Y:S02]  /*0310*/  IMAD.MOV.U32 R12, RZ, RZ, R6 ;  /* 0x000000ffff0c7224 */ /* 0x020fe400078e0006 */
[----:B------:R-:W-:Y:S01]  /*0320*/  IMAD.MOV.U32 R7, RZ, RZ, R5 ;  /* 0x000000ffff077224 */ /* 0x000fe200078e0005 */
[----:B0-----:R-:W-:Y:S01]  /*0330*/  IADD3 R2, P3, PT, R2, 0x400, RZ ;  /* 0x0000040002027810 */ /* 0x001fe20007f7e0ff */
        /* <DEDUP_REMOVED lines=15> */
.L_x_473:
[----:B------:R-:W-:Y:S05]  /*0430*/  BSYNC.RECONVERGENT B3 ;  /* 0x0000000000037941 */ /* 0x000fea0003800200 */
.L_x_472:
[----:B------:R-:W-:Y:S01]  /*0440*/  IADD3 R5, P0, PT, R5, 0x100, RZ ;  /* 0x0000010005057810 */ /* 0x000fe20007f1e0ff */
[----:B------:R-:W-:Y:S02]  /*0450*/  VIADD R9, R9, 0x100 ;  /* 0x0000010009097836 */ /* 0x000fe40000000000 */
[----:B------:R-:W-:Y:S02]  /*0460*/  IMAD.X R3, RZ, RZ, R3, P3 ;  /* 0x000000ffff037224 */ /* 0x000fe400018e0603 */
[----:B------:R-:W-:Y:S01]  /*0470*/  IMAD.X R10, RZ, RZ, R10, P0 ;  /* 0x000000ffff0a7224 */ /* 0x000fe200000e060a */
[----:B------:R-:W-:Y:S07]  /*0480*/  @P2 BRA `(.L_x_474) ;  /* 0xfffffffc00882947 */ /* 0x000fee000383ffff */
.L_x_471:
[----:B------:R-:W-:Y:S05]  /*0490*/  BSYNC.RECONVERGENT B2 ;  /* 0x0000000000027941 */ /* 0x000fea0003800200 */
.L_x_470:
[----:B------:R-:W-:-:S13]  /*04a0*/  ISETP.GE.U32.AND P0, PT, R11, 0x300, PT ;  /* 0x000003000b00780c */ /* 0x000fda0003f06070 */
[----:B------:R-:W-:Y:S05]  /*04b0*/  @!P0 BRA `(.L_x_469) ;  /* 0x00000004007c8947 */ /* 0x000fea0003800000 */
[----:B------:R-:W0:Y:S01]  /*04c0*/  LDC.64 R4, c[0x0][0x380] ;  /* 0x0000e000ff047b82 */ /* 0x000e220000000a00 */
[----:B------:R-:W-:-:S07]  /*04d0*/  VIADD R10, R9, 0x200 ;  /* 0x00000200090a7836 */ /* 0x000fce0000000000 */
[----:B------:R-:W1:Y:S02]  /*04e0*/  LDC.64 R2, c[0x0][0x388] ;  /* 0x0000e200ff027b82 */ /* 0x000e640000000a00 */
.L_x_483:
[----:B------:R-:W-:-:S04]  /*04f0*/  VIADD R15, R10, 0xfffffe00 ;  /* 0xfffffe000a0f7836 */ /* 0x000fc80000000000 */
[----:B0-----:R-:W-:-:S05]  /*0500*/  IMAD.WIDE R12, R15, 0x4, R4 ;  /* 0x000000040f0c7825 */ /* 0x001fca00078e0204 */
[----:B------:R-:W2:Y:S04]  /*0510*/  LDG.E R21, desc[UR8][R12.64] ;  /* 0x000000080c157981 */ /* 0x000ea8000c1e1900 */
[----:B-----5:R0:W5:Y:S04]  /*0520*/  LDG.E R23, desc[UR8][R12.64+0x400] ;  /* 0x000400080c177981 */ /* 0x020168000c1e1900 */
[----:B------:R0:W5:Y:S04]  /*0530*/  LDG.E R9, desc[UR8][R12.64+0x800] ;  /* 0x000800080c097981 */ /* 0x000168000c1e1900 */
[----:B------:R0:W5:Y:S01]  /*0540*/  LDG.E R11, desc[UR8][R12.64+0xc00] ;  /* 0x000c00080c0b7981 */ /* 0x000162000c1e1900 */
[C---:B-1----:R-:W-:Y:S01]  /*0550*/  IADD3 R18, P1, PT, R15.reuse, R2, RZ ;  /* 0x000000020f127210 */ /* 0x042fe20007f3e0ff */
[----:B------:R-:W-:Y:S03]  /*0560*/  BSSY.RECONVERGENT B2, `(.L_x_475) ;  /* 0x0000013000027945 */ /* 0x000fe60003800200 */
[----:B------:R-:W-:Y:S01]  /*0570*/  LEA.HI.X.SX32 R19, R15, R3, 0x1, P1 ;  /* 0x000000030f137211 */ /* 0x000fe200008f0eff */
[----:B------:R-:W-:-:S02]  /*0580*/  VIADD R15, R10, 0xffffff00 ;  /* 0xffffff000a0f7836 */ /* 0x000fc40000000000 */
        /* <DEDUP_REMOVED lines=16> */
.L_x_476:
[----:B------:R-:W-:Y:S05]  /*0690*/  BSYNC.RECONVERGENT B2 ;  /* 0x0000000000027941 */ /* 0x000fea0003800200 */
.L_x_475:
[----:B-----5:R-:W-:Y:S01]  /*06a0*/  ISETP.GE.AND P0, PT, R14, R23, PT ;  /* 0x000000170e00720c */ /* 0x020fe20003f06270 */
[----:B------:R-:W-:Y:S01]  /*06b0*/  BSSY.RECONVERGENT B2, `(.L_x_477) ;  /* 0x0000013000027945 */ /* 0x000fe20003800200 */
[C---:B------:R-:W-:Y:S01]  /*06c0*/  IADD3 R13, P1, PT, R15.reuse, R2, RZ ;  /* 0x000000020f0d7210 */ /* 0x040fe20007f3e0ff */
[----:B------:R-:W-:Y:S02]  /*06d0*/  VIADD R7, R10, 0x100 ;  /* 0x000001000a077836 */ /* 0x000fe40000000000 */
[----:B------:R-:W-:Y:S01]  /*06e0*/  IMAD.MOV.U32 R6, RZ, RZ, R23 ;  /* 0x000000ffff067224 */ /* 0x000fe200078e0017 */
[----:B------:R-:W-:Y:S01]  /*06f0*/  LEA.HI.X.SX32 R12, R15, R3, 0x1, P1 ;  /* 0x000000030f0c7211 */ /* 0x000fe200008f0eff */
        /* <DEDUP_REMOVED lines=14> */
.L_x_478:
[----:B------:R-:W-:Y:S05]  /*07e0*/  BSYNC.RECONVERGENT B2 ;  /* 0x0000000000027941 */ /* 0x000fea0003800200 */
.L_x_477:
[----:B------:R-:W-:Y:S01]  /*07f0*/  ISETP.GE.AND P0, PT, R6, R9, PT ;  /* 0x000000090600720c */ /* 0x000fe20003f06270 */
[----:B------:R-:W-:Y:S01]  /*0800*/  BSSY.RECONVERGENT B2, `(.L_x_479) ;  /* 0x0000013000027945 */ /* 0x000fe20003800200 */
[CC--:B------:R-:W-:Y:S01]  /*0810*/  IADD3 R17, P1, PT, R10.reuse, R2.reuse, RZ ;  /* 0x000000020a117210 */ /* 0x0c0fe20007f3e0ff */
[----:B------:R-:W-:Y:S01]  /*0820*/  IMAD.MOV.U32 R12, RZ, RZ, R9 ;  /* 0x000000ffff0c7224 */ /* 0x000fe200078e0009 */
[----:B------:R-:W-:Y:S02]  /*0830*/  IADD3 R18, P2, PT, R7, R2, RZ ;  /* 0x0000000207127210 */ /* 0x000fe40007f5e0ff */
        /* <DEDUP_REMOVED lines=15> */
.L_x_480:
[----:B------:R-:W-:Y:S05]  /*0930*/  BSYNC.RECONVERGENT B2 ;  /* 0x0000000000027941 */ /* 0x000fea0003800200 */
.L_x_479:
[----:B------:R-:W-:Y:S01]  /*0940*/  ISETP.GE.AND P0, PT, R12, R11, PT ;  /* 0x0000000b0c00720c */ /* 0x000fe20003f06270 */
[----:B------:R-:W-:Y:S01]  /*0950*/  BSSY.RECONVERGENT B2, `(.L_x_481) ;  /* 0x0000011000027945 */ /* 0x000fe20003800200 */
[----:B------:R-:W-:Y:S01]  /*0960*/  LEA.HI.X.SX32 R9, R7, R3, 0x1, P2 ;  /* 0x0000000307097211 */ /* 0x000fe200010f0eff */
        /* <DEDUP_REMOVED lines=15> */
.L_x_482:
[----:B------:R-:W-:Y:S05]  /*0a60*/  BSYNC.RECONVERGENT B2 ;  /* 0x0000000000027941 */ /* 0x000fea0003800200 */
.L_x_481:
[C---:B------:R-:W-:Y:S02]  /*0a70*/  VIADD R9, R10.reuse, 0x200 ;  /* 0x000002000a097836 */ /* 0x040fe40000000000 */
[----:B------:R-:W-:-:S03]  /*0a80*/  VIADD R10, R10, 0x400 ;  /* 0x000004000a0a7836 */ /* 0x000fc60000000000 */
[----:B------:R-:W-:-:S13]  /*0a90*/  ISETP.GE.AND P0, PT, R9, UR5, PT ;  /* 0x0000000509007c0c */ /* 0x000fda000bf06270 */
[----:B------:R-:W-:Y:S05]  /*0aa0*/  @!P0 BRA `(.L_x_483) ;  /* 0xfffffff800908947 */ /* 0x000fea000383ffff */
.L_x_469:
[----:B------:R-:W-:Y:S05]  /*0ab0*/  BSYNC.RECONVERGENT B1 ;  /* 0x0000000000017941 */ /* 0x000fea0003800200 */
.L_x_468:
[----:B------:R-:W0:Y:S02]  /*0ac0*/  LDCU UR6, c[0x0][0x398] ;  /* 0x00007300ff0677ac */ /* 0x000e240008000800 */
[----:B0-----:R-:W-:-:S09]  /*0ad0*/  UISETP.GE.AND UP0, UPT, UR6, 0x100, UPT ;  /* 0x000001000600788c */ /* 0x001fd2000bf06270 */
[----:B------:R-:W-:Y:S05]  /*0ae0*/  BRA.U !UP0, `(.L_x_484) ;  /* 0x00000011088c7547 */ /* 0x000fea000b800000 */
[----:B------:R-:W0:Y:S01]  /*0af0*/  S2R R11, SR_LANEID ;  /* 0x00000000000b7919 */ /* 0x000e220000000000 */
[----:B------:R-:W-:Y:S01]  /*0b00*/  BSSY.RECONVERGENT B1, `(.L_x_485) ;  /* 0x000001b000017945 */ /* 0x000fe20003800200 */
[----:B------:R-:W-:Y:S01]  /*0b10*/  IMAD.MOV.U32 R9, RZ, RZ, R7 ;  /* 0x000000ffff097224 */ /* 0x000fe200078e0007 */
[----:B-1---5:R1:W2:Y:S01]  /*0b20*/  SHFL.DOWN PT, R3, R6, 0x1, 0x1f ;  /* 0x08201f0006037f89 */ /* 0x0222a200000e0000 */
        /* <DEDUP_REMOVED lines=24> */
.L_x_486:
[----:B------:R-:W-:Y:S05]  /*0cb0*/  BSYNC.RECONVERGENT B1 ;  /* 0x0000000000017941 */ /* 0x000fea0003800200 */
.L_x_485:
[C---:B------:R-:W-:Y:S01]  /*0cc0*/  ISETP.GT.AND P5, PT, R11.reuse, 0x17, PT ;  /* 0x000000170b00780c */ /* 0x040fe20003fa4270 */
[----:B------:R0:W1:Y:S01]  /*0cd0*/  SHFL.DOWN PT, R7, R2, 0x2, 0x1f ;  /* 0x08401f0002077f89 */ /* 0x00006200000e0000 */
[C---:B------:R-:W-:Y:S01]  /*0ce0*/  ISETP.GT.AND P4, PT, R11.reuse, 0xf, PT ;  /* 0x0000000f0b00780c */ /* 0x040fe20003f84270 */
[----:B------:R-:W-:Y:S01]  /*0cf0*/  BSSY.RECONVERGENT B1, `(.L_x_487) ;  /* 0x0000018000017945 */ /* 0x000fe20003800200 */
[----:B------:R-:W-:Y:S01]  /*0d00*/  ISETP.NE.AND P2, PT, R11, RZ, PT ;  /* 0x000000ff0b00720c */ /* 0x000fe20003f45270 */
[----:B------:R0:W2:Y:S01]  /*0d10*/  SHFL.DOWN PT, R6, R9, 0x2, 0x1f ;  /* 0x08401f0009067f89 */ /* 0x0000a200000e0000 */
[----:B------:R-:W-:Y:S02]  /*0d20*/  IMAD.MOV.U32 R4, RZ, RZ, R9 ;  /* 0x000000ffff047224 */ /* 0x000fe400078e0009 */
[----:B------:R-:W-:Y:S01]  /*0d30*/  IMAD.MOV.U32 R5, RZ, RZ, R10 ;  /* 0x000000ffff057224 */ /* 0x000fe200078e000a */
[----:B------:R0:W3:Y:S01]  /*0d40*/  SHFL.DOWN PT, R11, R10, 0x2, 0x1f ;  /* 0x08401f000a0b7f89 */ /* 0x0000e200000e0000 */
[----:B------:R-:W-:Y:S01]  /*0d50*/  IMAD.MOV.U32 R3, RZ, RZ, R2 ;  /* 0x000000ffff037224 */ /* 0x000fe200078e0002 */
[----:B------:R-:W-:Y:S06]  /*0d60*/  @P1 BRA `(.L_x_488) ;  /* 0x0000000000401947 */ /* 0x000fec0003800000 */
        /* <DEDUP_REMOVED lines=16> */
.L_x_488:
[----:B------:R-:W-:Y:S05]  /*0e70*/  BSYNC.RECONVERGENT B1 ;  /* 0x0000000000017941 */ /* 0x000fea0003800200 */
.L_x_487:
[----:B------:R4:W3:Y:S01]  /*0e80*/  SHFL.DOWN PT, R8, R3, 0x4, 0x1f ;  /* 0x08801f0003087f89 */ /* 0x0008e200000e0000 */
[----:B------:R-:W-:Y:S01]  /*0e90*/  BSSY.RECONVERGENT B1, `(.L_x_489) ;  /* 0x0000017000017945 */ /* 0x000fe20003800200 */
[----:B--2---:R-:W-:Y:S02]  /*0ea0*/  IMAD.MOV.U32 R6, RZ, RZ, R4 ;  /* 0x000000ffff067224 */ /* 0x004fe400078e0004 */
[----:B0-----:R4:W0:Y:S01]  /*0eb0*/  SHFL.DOWN PT, R9, R4, 0x4, 0x1f ;  /* 0x08801f0004097f89 */ /* 0x00182200000e0000 */
[----:B-1----:R-:W-:Y:S02]  /*0ec0*/  IMAD.MOV.U32 R7, RZ, RZ, R5 ;  /* 0x000000ffff077224 */ /* 0x002fe400078e0005 */
[----:B------:R-:W-:Y:S01]  /*0ed0*/  IMAD.MOV.U32 R2, RZ, RZ, R3 ;  /* 0x000000ffff027224 */ /* 0x000fe200078e0003 */
[----:B------:R4:W1:Y:S01]  /*0ee0*/  SHFL.DOWN PT, R10, R5, 0x4, 0x1f ;  /* 0x08801f00050a7f89 */ /* 0x00086200000e0000 */
[----:B------:R-:W-:Y:S05]  /*0ef0*/  @P3 BRA `(.L_x_490) ;  /* 0x0000000000403947 */ /* 0x000fea0003800000 */
[----:B---3--:R-:W-:Y:S01]  /*0f00*/  ISETP.GE.AND P0, PT, R3, R8, PT ;  /* 0x000000080300720c */ /* 0x008fe20003f06270 */
        /* <DEDUP_REMOVED lines=15> */
.L_x_490:
[----:B------:R-:W-:Y:S05]  /*1000*/  BSYNC.RECONVERGENT B1 ;  /* 0x0000000000017941 */ /* 0x000fea0003800200 */
.L_x_489:
[----:B0-----:R0:W2:Y:S01]  /*1010*/  SHFL.DOWN PT, R9, R2, 0x8, 0x1f ;  /* 0x09001f0002097f89 */ /* 0x0010a200000e0000 */
[----:B------:R-:W-:Y:S01]  /*1020*/  BSSY.RECONVERGENT B1, `(.L_x_491) ;  /* 0x0000017000017945 */ /* 0x000fe20003800200 */
[----:B----4-:R-:W-:Y:S02]  /*1030*/  IMAD.MOV.U32 R4, RZ, RZ, R6 ;  /* 0x000000ffff047224 */ /* 0x010fe400078e0006 */
[----:B---3--:R0:W3:Y:S01]  /*1040*/  SHFL.DOWN PT, R11, R6, 0x8, 0x1f ;  /* 0x09001f00060b7f89 */ /* 0x0080e200000e0000 */
[----:B------:R-:W-:Y:S02]  /*1050*/  IMAD.MOV.U32 R5, RZ, RZ, R7 ;  /* 0x000000ffff057224 */ /* 0x000fe400078e0007 */
[----:B------:R-:W-:Y:S01]  /*1060*/  IMAD.MOV.U32 R3, RZ, RZ, R2 ;  /* 0x000000ffff037224 */ /* 0x000fe200078e0002 */
[----:B------:R0:W4:Y:S01]  /*1070*/  SHFL.DOWN PT, R8, R7, 0x8, 0x1f ;  /* 0x09001f0007087f89 */ /* 0x00012200000e0000 */
[----:B------:R-:W-:Y:S05]  /*1080*/  @P5 BRA `(.L_x_492) ;  /* 0x0000000000405947 */ /* 0x000fea0003800000 */
[----:B--2---:R-:W-:Y:S01]  /*1090*/  ISETP.GE.AND P0, PT, R2, R9, PT ;  /* 0x000000090200720c */ /* 0x004fe20003f06270 */
        /* <DEDUP_REMOVED lines=15> */
.L_x_492:
[----:B------:R-:W-:Y:S05]  /*1190*/  BSYNC.RECONVERGENT B1 ;  /* 0x0000000000017941 */ /* 0x000fea0003800200 */
.L_x_491:
[----:B0-----:R0:W0:Y:S01]  /*11a0*/  SHFL.DOWN PT, R2, R3, 0x10, 0x1f ;  /* 0x0a001f0003027f89 */ /* 0x00102200000e0000 */
[----:B------:R-:W-:Y:S01]  /*11b0*/  BSSY.RECONVERGENT B1, `(.L_x_493) ;  /* 0x0000017000017945 */ /* 0x000fe20003800200 */
[----:B------:R-:W-:Y:S02]  /*11c0*/  IMAD.MOV.U32 R7, RZ, RZ, R4 ;  /* 0x000000ffff077224 */ /* 0x000fe400078e0004 */
[----:B--2---:R2:W0:Y:S01]  /*11d0*/  SHFL.DOWN PT, R9, R4, 0x10, 0x1f ;  /* 0x0a001f0004097f89 */ /* 0x00442200000e0000 */
[----:B------:R-:W-:Y:S02]  /*11e0*/  IMAD.MOV.U32 R6, RZ, RZ, R5 ;  /* 0x000000ffff067224 */ /* 0x000fe400078e0005 */
[----:B----4-:R-:W-:Y:S01]  /*11f0*/  IMAD.MOV.U32 R8, RZ, RZ, R3 ;  /* 0x000000ffff087224 */ /* 0x010fe200078e0003 */
        /* <DEDUP_REMOVED lines=18> */
.L_x_494:
[----:B------:R-:W-:Y:S05]  /*1320*/  BSYNC.RECONVERGENT B1 ;  /* 0x0000000000017941 */ /* 0x000fea0003800200 */
.L_x_493:
        /* <DEDUP_REMOVED lines=12> */
.L_x_496:
[----:B------:R-:W-:Y:S05]  /*13f0*/  BSYNC.RECONVERGENT B1 ;  /* 0x0000000000017941 */ /* 0x000fea0003800200 */
.L_x_495:
        /* <DEDUP_REMOVED lines=27> */
.L_x_499:
[----:B------:R-:W-:Y:S05]  /*15b0*/  BSYNC.RECONVERGENT B1 ;  /* 0x0000000000017941 */ /* 0x000fea0003800200 */
.L_x_498:
        /* <DEDUP_REMOVED lines=9> */
[----:B---3--:R3:W1:Y:S04]  /*1650*/  LDS.64 R10, [R24+0x50] ;  /* 0x00005000180a7984 */ /* 0x0086680000000a00 */
        /* <DEDUP_REMOVED lines=17> */
.L_x_501:
[----:B------:R-:W-:Y:S05]  /*1770*/  BSYNC.RECONVERGENT B1 ;  /* 0x0000000000017941 */ /* 0x000fea0003800200 */
.L_x_500:
        /* <DEDUP_REMOVED lines=17> */
.L_x_503:
[----:B------:R-:W-:Y:S05]  /*1890*/  BSYNC.RECONVERGENT B1 ;  /* 0x0000000000017941 */ /* 0x000fea0003800200 */
.L_x_502:
        /* <DEDUP_REMOVED lines=17> */
.L_x_505:
[----:B------:R-:W-:Y:S05]  /*19b0*/  BSYNC.RECONVERGENT B1 ;  /* 0x0000000000017941 */ /* 0x000fea0003800200 */
.L_x_504:
        /* <DEDUP_REMOVED lines=17> */
.L_x_507:
[----:B------:R-:W-:Y:S05]  /*1ad0*/  BSYNC.RECONVERGENT B1 ;  /* 0x0000000000017941 */ /* 0x000fea0003800200 */
.L_x_506:
        /* <DEDUP_REMOVED lines=17> */
.L_x_509:
[----:B------:R-:W-:Y:S05]  /*1bf0*/  BSYNC.RECONVERGENT B1 ;  /* 0x0000000000017941 */ /* 0x000fea0003800200 */
.L_x_508:
        /* <DEDUP_REMOVED lines=18> */
.L_x_484:
[----:B------:R-:W0:Y:S01]  /*1d20*/  S2R R12, SR_LANEID ;  /* 0x00000000000c7919 */ /* 0x000e220000000000 */
[----:B-1----:R-:W-:Y:S01]  /*1d30*/  LOP3.LUT R2, R0, 0x3e0, RZ, 0xc0, !PT ;  /* 0x000003e000027812 */ /* 0x002fe200078ec0ff */
[----:B------:R-:W-:Y:S01]  /*1d40*/  BSSY.RECONVERGENT B1, `(.L_x_510) ;  /* 0x0000027000017945 */ /* 0x000fe20003800200 */
[----:B------:R-:W-:Y:S02]  /*1d50*/  IMAD.MOV.U32 R14, RZ, RZ, R7 ;  /* 0x000000ffff0e7224 */ /* 0x000fe400078e0007 */
[----:B------:R-:W-:Y:S02]  /*1d60*/  IMAD.MOV.U32 R16, RZ, RZ, R8 ;  /* 0x000000ffff107224 */ /* 0x000fe400078e0008 */
[----:B------:R-:W-:Y:S01]  /*1d70*/  VIADD R3, R2, 0x20 ;  /* 0x0000002002037836 */ /* 0x000fe20000000000 */
[----:B------:R-:W-:-:S04]  /*1d80*/  LOP3.LUT R2, RZ, R2, RZ, 0x33, !PT ;  /* 0x00000002ff027212 */ /* 0x000fc800078e33ff */
[----:B------:R-:W-:Y:S01]  /*1d90*/  ISETP.GT.AND P0, PT, R3, UR6, PT ;  /* 0x0000000603007c0c */ /* 0x000fe2000bf04270 */
[----:B------:R-:W-:-:S05]  /*1da0*/  VIADD R2, R2, UR6 ;  /* 0x0000000602027c36 */ /* 0x000fca0008000000 */
[----:B------:R-:W-:-:S05]  /*1db0*/  SEL R3, R2, 0x1f, P0 ;  /* 0x0000001f02037807 */ /* 0x000fca0000000000 */
[----:B-----5:R1:W2:Y:S04]  /*1dc0*/  SHFL.DOWN PT, R5, R6, 0x1, R3 ;  /* 0x0820000006057989 */ /* 0x0202a800000e0003 */
[----:B------:R1:W3:Y:S01]  /*1dd0*/  SHFL.DOWN PT, R9, R8, 0x1, R3 ;  /* 0x0820000008097989 */ /* 0x0002e200000e0003 */
[CC--:B0-----:R-:W-:Y:S01]  /*1de0*/  ISETP.GE.AND P0, PT, R12.reuse, R3.reuse, PT ;  /* 0x000000030c00720c */ /* 0x0c1fe20003f06270 */
[C---:B------:R-:W-:Y:S01]  /*1df0*/  VIADD R4, R12.reuse, 0x4 ;  /* 0x000000040c047836 */ /* 0x040fe20000000000 */
[C---:B------:R-:W-:Y:S01]  /*1e00*/  ISETP.NE.AND P2, PT, R12.reuse, RZ, PT ;  /* 0x000000ff0c00720c */ /* 0x040fe20003f45270 */
[C---:B------:R-:W-:Y:S02]  /*1e10*/  VIADD R2, R12.reuse, 0x2 ;  /* 0x000000020c027836 */ /* 0x040fe40000000000 */
[----:B------:R-:W-:Y:S01]  /*1e20*/  VIADD R10, R12, 0x8 ;  /* 0x000000080c0a7836 */ /* 0x000fe20000000000 */
[-C--:B------:R-:W-:Y:S01]  /*1e30*/  ISETP.GT.AND P5, PT, R4, R3.reuse, PT ;  /* 0x000000030400720c */ /* 0x080fe20003fa4270 */
[----:B------:R-:W-:Y:S01]  /*1e40*/  VIADD R12, R12, 0x10 ;  /* 0x000000100c0c7836 */ /* 0x000fe20000000000 */
[----:B------:R1:W0:Y:S01]  /*1e50*/  SHFL.DOWN PT, R4, R7, 0x1, R3 ;  /* 0x0820000007047989 */ /* 0x00022200000e0003 */
[-C--:B------:R-:W-:Y:S01]  /*1e60*/  ISETP.GT.AND P1, PT, R2, R3.reuse, PT ;  /* 0x000000030200720c */ /* 0x080fe20003f24270 */
[----:B------:R-:W-:Y:S01]  /*1e70*/  IMAD.MOV.U32 R2, RZ, RZ, R6 ;  /* 0x000000ffff027224 */ /* 0x000fe200078e0006 */
[----:B------:R-:W-:-:S02]  /*1e80*/  ISETP.GT.AND P4, PT, R10, R3, PT ;  /* 0x000000030a00720c */ /* 0x000fc40003f84270 */
[----:B------:R-:W-:Y:S01]  /*1e90*/  ISETP.GT.AND P3, PT, R12, R3, PT ;  /* 0x000000030c00720c */ /* 0x000fe20003f64270 */
[----:B------:R-:W-:-:S12]  /*1ea0*/  @P0 BRA `(.L_x_511) ;  /* 0x0000000000400947 */ /* 0x000fd80003800000 */
[----:B--2---:R-:W-:Y:S01]  /*1eb0*/  ISETP.GE.AND P0, PT, R6, R5, PT ;  /* 0x000000050600720c */ /* 0x004fe20003f06270 */
[----:B------:R-:W-:Y:S02]  /*1ec0*/  IMAD.MOV.U32 R2, RZ, RZ, R5 ;  /* 0x000000ffff027224 */ /* 0x000fe400078e0005 */
[----:B0-----:R-:W-:Y:S02]  /*1ed0*/  IMAD.MOV.U32 R14, RZ, RZ, R4 ;  /* 0x000000ffff0e7224 */ /* 0x001fe400078e0004 */
        /* <DEDUP_REMOVED lines=13> */
.L_x_511:
[----:B------:R-:W-:Y:S05]  /*1fb0*/  BSYNC.RECONVERGENT B1 ;  /* 0x0000000000017941 */ /* 0x000fea0003800200 */
.L_x_510:
[----:B--2---:R2:W4:Y:S01]  /*1fc0*/  SHFL.DOWN PT, R5, R2, 0x2, R3 ;  /* 0x0840000002057989 */ /* 0x00452200000e0003 */
[----:B------:R-:W-:Y:S01]  /*1fd0*/  BSSY.RECONVERGENT B1, `(.L_x_512) ;  /* 0x0000017000017945 */ /* 0x000fe20003800200 */
[----:B0-----:R-:W-:Y:S02]  /*1fe0*/  IMAD.MOV.U32 R4, RZ, RZ, R2 ;  /* 0x000000ffff047224 */ /* 0x001fe400078e0002 */
[----:B-1----:R2:W0:Y:S01]  /*1ff0*/  SHFL.DOWN PT, R7, R14, 0x2, R3 ;  /* 0x084000000e077989 */ /* 0x00242200000e0003 */
[----:B------:R-:W-:Y:S02]  /*2000*/  IMAD.MOV.U32 R10, RZ, RZ, R14 ;  /* 0x000000ffff0a7224 */ /* 0x000fe400078e000e */
[----:B------:R-:W-:Y:S01]  /*2010*/  IMAD.MOV.U32 R12, RZ, RZ, R16 ;  /* 0x000000ffff0c7224 */ /* 0x000fe200078e0010 */
[----:B---3--:R2:W1:Y:S01]  /*2020*/  SHFL.DOWN PT, R9, R16, 0x2, R3 ;  /* 0x0840000010097989 */ /* 0x00846200000e0003 */
        /* <DEDUP_REMOVED lines=17> */
.L_x_513:
[----:B------:R-:W-:Y:S05]  /*2140*/  BSYNC.RECONVERGENT B1 ;  /* 0x0000000000017941 */ /* 0x000fea0003800200 */
.L_x_512:
[----:B----4-:R3:W4:Y:S01]  /*2150*/  SHFL.DOWN PT, R5, R4, 0x4, R3 ;  /* 0x0880000004057989 */ /* 0x01072200000e0003 */
[----:B------:R-:W-:Y:S01]  /*2160*/  BSSY.RECONVERGENT B1, `(.L_x_514) ;  /* 0x0000017000017945 */ /* 0x000fe20003800200 */
[----:B--2---:R-:W-:Y:S02]  /*2170*/  IMAD.MOV.U32 R2, RZ, RZ, R4 ;  /* 0x000000ffff027224 */ /* 0x004fe400078e0004 */
[----:B0-----:R3:W0:Y:S01]  /*2180*/  SHFL.DOWN PT, R7, R10, 0x4, R3 ;  /* 0x088000000a077989 */ /* 0x00162200000e0003 */
[----:B------:R-:W-:Y:S02]  /*2190*/  IMAD.MOV.U32 R6, RZ, RZ, R10 ;  /* 0x000000ffff067224 */ /* 0x000fe400078e000a */
[----:B------:R-:W-:Y:S01]  /*21a0*/  IMAD.MOV.U32 R8, RZ, RZ, R12 ;  /* 0x000000ffff087224 */ /* 0x000fe200078e000c */
[----:B-1----:R3:W1:Y:S01]  /*21b0*/  SHFL.DOWN PT, R9, R12, 0x4, R3 ;  /* 0x088000000c097989 */ /* 0x00266200000e0003 */
        /* <DEDUP_REMOVED lines=17> */
.L_x_515:
[----:B------:R-:W-:Y:S05]  /*22d0*/  BSYNC.RECONVERGENT B1 ;  /* 0x0000000000017941 */ /* 0x000fea0003800200 */
.L_x_514:
[----:B----4-:R2:W4:Y:S01]  /*22e0*/  SHFL.DOWN PT, R5, R2, 0x8, R3 ;  /* 0x0900000002057989 */ /* 0x01052200000e0003 */
[----:B------:R-:W-:Y:S01]  /*22f0*/  BSSY.RECONVERGENT B1, `(.L_x_516) ;  /* 0x0000017000017945 */ /* 0x000fe20003800200 */
[----:B---3--:R-:W-:Y:S02]  /*2300*/  IMAD.MOV.U32 R4, RZ, RZ, R2 ;  /* 0x000000ffff047224 */ /* 0x008fe400078e0002 */
        /* <DEDUP_REMOVED lines=21> */
.L_x_517:
[----:B------:R-:W-:Y:S05]  /*2460*/  BSYNC.RECONVERGENT B1 ;  /* 0x0000000000017941 */ /* 0x000fea0003800200 */
.L_x_516:
[----:B----4-:R3:W4:Y:S01]  /*2470*/  SHFL.DOWN PT, R5, R4, 0x10, R3 ;  /* 0x0a00000004057989 */ /* 0x01072200000e0003 */
[----:B------:R-:W-:Y:S01]  /*2480*/  BSSY.RECONVERGENT B1, `(.L_x_518) ;  /* 0x0000017000017945 */ /* 0x000fe20003800200 */
[----:B--2---:R-:W-:Y:S02]  /*2490*/  IMAD.MOV.U32 R8, RZ, RZ, R4 ;  /* 0x000000ffff087224 */ /* 0x004fe400078e0004 */
[----:B-1----:R3:W1:Y:S01]  /*24a0*/  SHFL.DOWN PT, R9, R10, 0x10, R3 ;  /* 0x0a0000000a097989 */ /* 0x00266200000e0003 */
        /* <DEDUP_REMOVED lines=20> */
.L_x_519:
[----:B------:R-:W-:Y:S05]  /*25f0*/  BSYNC.RECONVERGENT B1 ;  /* 0x0000000000017941 */ /* 0x000fea0003800200 */
.L_x_518:
        /* <DEDUP_REMOVED lines=12> */
.L_x_521:
[----:B------:R-:W-:Y:S05]  /*26c0*/  BSYNC.RECONVERGENT B1 ;  /* 0x0000000000017941 */ /* 0x000fea0003800200 */
.L_x_520:
[----:B------:R-:W-:Y:S01]  /*26d0*/  BAR.SYNC.DEFER_BLOCKING 0x0 ;  /* 0x0000000000007b1d */ /* 0x000fe20000010000 */
[----:B------:R-:W-:-:S13]  /*26e0*/  ISETP.NE.AND P1, PT, R0, RZ, PT ;  /* 0x000000ff0000720c */ /* 0x000fda0003f25270 */
[----:B------:R-:W-:Y:S05]  /*26f0*/  @P1 BRA `(.L_x_497) ;  /* 0x0000002c00b81947 */ /* 0x000fea0003800000 */
[----:B------:R-:W-:Y:S01]  /*2700*/  UISETP.GE.AND UP0, UPT, UR6, 0x21, UPT ;  /* 0x000000210600788c */ /* 0x000fe2000bf06270 */
[----:B------:R-:W-:Y:S02]  /*2710*/  IMAD.MOV.U32 R0, RZ, RZ, R8 ;  /* 0x000000ffff007224 */ /* 0x000fe400078e0008 */
[----:B-1----:R-:W-:Y:S02]  /*2720*/  IMAD.MOV.U32 R9, RZ, RZ, R7 ;  /* 0x000000ffff097224 */ /* 0x002fe400078e0007 */
[----:B---3--:R-:W-:-:S04]  /*2730*/  IMAD.MOV.U32 R10, RZ, RZ, R6 ;  /* 0x000000ffff0a7224 */ /* 0x008fc800078e0006 */
[----:B------:R-:W-:Y:S05]  /*2740*/  BRA.U !UP0, `(.L_x_522) ;  /* 0x00000001085c7547 */ /* 0x000fea000b800000 */
[----:B------:R-:W1:Y:S01]  /*2750*/  S2UR UR5, SR_CgaCtaId ;  /* 0x00000000000579c3 */ /* 0x000e620000008800 */
[----:B------:R-:W-:Y:S01]  /*2760*/  UMOV UR4, 0x400 ;  /* 0x0000040000047882 */ /* 0x000fe20000000000 */
[----:B------:R-:W-:Y:S01]  /*2770*/  BSSY.RECONVERGENT B1, `(.L_x_522) ;  /* 0x0000014000017945 */ /* 0x000fe20003800200 */
[----:B-1----:R-:W-:-:S09]  /*2780*/  ULEA UR4, UR5, UR4, 0x18 ;  /* 0x0000000405047291 */ /* 0x002fd2000f8ec0ff */
[----:B--2---:R-:W1:Y:S04]  /*2790*/  LDS R3, [UR4+0x18] ;  /* 0x00001804ff037984 */ /* 0x004e680008000800 */
[----:B----4-:R-:W2:Y:S01]  /*27a0*/  LDS.64 R4, [UR4+0x20] ;  /* 0x00002004ff047984 */ /* 0x010ea20008000a00 */
[----:B-1----:R-:W-:Y:S01]  /*27b0*/  ISETP.GE.AND P0, PT, R8, R3, PT ;  /* 0x000000030800720c */ /* 0x002fe20003f06270 */
        /* <DEDUP_REMOVED lines=15> */
.L_x_523:
[----:B------:R-:W-:Y:S05]  /*28b0*/  BSYNC.RECONVERGENT B1 ;  /* 0x0000000000017941 */ /* 0x000fea0003800200 */
.L_x_522:
[----:B------:R-:W-:Y:S01]  /*28c0*/  UISETP.GE.AND UP0, UPT, UR6, 0x41, UPT ;  /* 0x000000410600788c */ /* 0x000fe2000bf06270 */
[----:B--2---:R-:W-:Y:S02]  /*28d0*/  IMAD.MOV.U32 R2, RZ, RZ, R0 ;  /* 0x000000ffff027224 */ /* 0x004fe400078e0000 */
[----:B----4-:R-:W-:Y:S02]  /*28e0*/  IMAD.MOV.U32 R5, RZ, RZ, R9 ;  /* 0x000000ffff057224 */ /* 0x010fe400078e0009 */
[----:B------:R-:W-:-:S04]  /*28f0*/  IMAD.MOV.U32 R4, RZ, RZ, R10 ;  /* 0x000000ffff047224 */ /* 0x000fc800078e000a */
[----:B------:R-:W-:Y:S05]  /*2900*/  BRA.U !UP0, `(.L_x_524) ;  /* 0x00000001085c7547 */ /* 0x000fea000b800000 */
[----:B------:R-:W1:Y:S01]  /*2910*/  S2UR UR5, SR_CgaCtaId ;  /* 0x00000000000579c3 */ /* 0x000e620000008800 */
[----:B------:R-:W-:Y:S01]  /*2920*/  UMOV UR4, 0x400 ;  /* 0x0000040000047882 */ /* 0x000fe20000000000 */
[----:B------:R-:W-:Y:S01]  /*2930*/  BSSY.RECONVERGENT B1, `(.L_x_524) ;  /* 0x0000014000017945 */ /* 0x000fe20003800200 */
[----:B-1----:R-:W-:-:S09]  /*2940*/  ULEA UR4, UR5, UR4, 0x18 ;  /* 0x0000000405047291 */ /* 0x002fd2000f8ec0ff */
[----:B------:R-:W1:Y:S04]  /*2950*/  LDS R3, [UR4+0x28] ;  /* 0x00002804ff037984 */ /* 0x000e680008000800 */
[----:B------:R-:W2:Y:S01]  /*2960*/  LDS.64 R6, [UR4+0x30] ;  /* 0x00003004ff067984 */ /* 0x000ea20008000a00 */
        /* <DEDUP_REMOVED lines=16> */
.L_x_525:
[----:B------:R-:W-:Y:S05]  /*2a70*/  BSYNC.RECONVERGENT B1 ;  /* 0x0000000000017941 */ /* 0x000fea0003800200 */
.L_x_524:
[----:B------:R-:W-:Y:S01]  /*2a80*/  UISETP.GE.AND UP0, UPT, UR6, 0x61, UPT ;  /* 0x000000610600788c */ /* 0x000fe2000bf06270 */
[----:B------:R-:W-:Y:S02]  /*2a90*/  IMAD.MOV.U32 R0, RZ, RZ, R2 ;  /* 0x000000ffff007224 */ /* 0x000fe400078e0002 */
[----:B------:R-:W-:Y:S02]  /*2aa0*/  IMAD.MOV.U32 R7, RZ, RZ, R5 ;  /* 0x000000ffff077224 */ /* 0x000fe400078e0005 */
        /* <DEDUP_REMOVED lines=24> */
.L_x_527:
[----:B------:R-:W-:Y:S05]  /*2c30*/  BSYNC.RECONVERGENT B1 ;  /* 0x0000000000017941 */ /* 0x000fea0003800200 */
.L_x_526:
        /* <DEDUP_REMOVED lines=27> */
.L_x_529:
[----:B------:R-:W-:Y:S05]  /*2df0*/  BSYNC.RECONVERGENT B1 ;  /* 0x0000000000017941 */ /* 0x000fea0003800200 */
.L_x_528:
        /* <DEDUP_REMOVED lines=27> */
.L_x_531:
[----:B------:R-:W-:Y:S05]  /*2fb0*/  BSYNC.RECONVERGENT B1 ;  /* 0x0000000000017941 */ /* 0x000fea0003800200 */
.L_x_530:
        /* <DEDUP_REMOVED lines=27> */
.L_x_533:
[----:B------:R-:W-:Y:S05]  /*3170*/  BSYNC.RECONVERGENT B1 ;  /* 0x0000000000017941 */ /* 0x000fea0003800200 */
.L_x_532:
[----:B------:R-:W-:Y:S01]  /*3180*/  UISETP.GE.AND UP0, UPT, UR6, 0xe1, UPT ;  /* 0x000000e10600788c */ /* 0x000fe2000bf06270 */
[----:B------:R-:W-:Y:S02]  /*3190*/  IMAD.MOV.U32 R8, RZ, RZ, R2 ;  /* 0x000000ffff087224 */ /* 0x000fe400078e0002 */
[----:B------:R-:W-:Y:S02]  /*31a0*/  IMAD.MOV.U32 R7, RZ, RZ, R5 ;  /* 0x000000ffff077224 */ /* 0x000fe400078e0005 */
[----:B------:R-:W-:-:S04]  /*31b0*/  IMAD.MOV.U32 R6, RZ, RZ, R4 ;  /* 0x000000ffff067224 */ /* 0x000fc800078e0004 */
[----:B------:R-:W-:Y:S05]  /*31c0*/  BRA.U !UP0, `(.L_x_497) ;  /* 0x0000002508047547 */ /* 0x000fea000b800000 */
[----:B------:R-:W1:Y:S01]  /*31d0*/  S2UR UR5, SR_CgaCtaId ;  /* 0x00000000000579c3 */ /* 0x000e620000008800 */
[----:B------:R-:W-:Y:S02]  /*31e0*/  UMOV UR4, 0x400 ;  /* 0x0000040000047882 */ /* 0x000fe40000000000 */
[----:B-1----:R-:W-:-:S09]  /*31f0*/  ULEA UR4, UR5, UR4, 0x18 ;  /* 0x0000000405047291 */ /* 0x002fd2000f8ec0ff */
[----:B------:R-:W1:Y:S04]  /*3200*/  LDS R3, [UR4+0x78] ;  /* 0x00007804ff037984 */ /* 0x000e680008000800 */
[----:B0-----:R-:W0:Y:S01]  /*3210*/  LDS.64 R10, [UR4+0x80] ;  /* 0x00008004ff0a7984 */ /* 0x001e220008000a00 */
[----:B-1----:R-:W-:Y:S01]  /*3220*/  ISETP.GE.AND P0, PT, R2, R3, PT ;  /* 0x000000030200720c */ /* 0x002fe20003f06270 */
[----:B------:R-:W-:Y:S02]  /*3230*/  IMAD.MOV.U32 R8, RZ, RZ, R3 ;  /* 0x000000ffff087224 */ /* 0x000fe400078e0003 */
[----:B0-----:R-:W-:Y:S02]  /*3240*/  IMAD.MOV.U32 R7, RZ, RZ, R10 ;  /* 0x000000ffff077224 */ /* 0x001fe400078e000a */
        /* <DEDUP_REMOVED lines=15> */
.L_x_465:
[----:B------:R-:W1:Y:S01]  /*3340*/  S2R R0, SR_TID.X ;  /* 0x0000000000007919 */ /* 0x000e620000002100 */
[----:B------:R-:W1:Y:S01]  /*3350*/  LDC.64 R2, c[0x0][0x380] ;  /* 0x0000e000ff027b82 */ /* 0x000e620000000a00 */
[----:B------:R-:W2:Y:S01]  /*3360*/  LDCU.64 UR6, c[0x0][0x388] ;  /* 0x00007100ff0677ac */ /* 0x000ea20008000a00 */
[----:B-1----:R-:W-:-:S05]  /*3370*/  IMAD.WIDE.U32 R2, R0, 0x4, R2 ;  /* 0x0000000400027825 */ /* 0x002fca00078e0002 */
[----:B0-----:R-:W3:Y:S04]  /*3380*/  LDG.E R5, desc[UR8][R2.64] ;  /* 0x0000000802057981 */ /* 0x001ee8000c1e1900 */
[----:B------:R-:W3:Y:S04]  /*3390*/  LDG.E R6, desc[UR8][R2.64+0x400] ;  /* 0x0004000802067981 */ /* 0x000ee8000c1e1900 */
[----:B------:R-:W4:Y:S04]  /*33a0*/  LDG.E R7, desc[UR8][R2.64+0x800] ;  /* 0x0008000802077981 */ /* 0x000f28000c1e1900 */
[----:B------:R-:W5:Y:S04]  /*33b0*/  LDG.E R8, desc[UR8][R2.64+0xc00] ;  /* 0x000c000802087981 */ /* 0x000f68000c1e1900 */
[----:B------:R-:W2:Y:S01]  /*33c0*/  LDG.E R4, desc[UR8][R2.64+0x1000] ;  /* 0x0010000802047981 */ /* 0x000ea2000c1e1900 */
[----:B------:R-:W-:-:S04]  /*33d0*/  UISETP.GE.U32.AND UP0, UPT, UR4, 0xa00, UPT ;  /* 0x00000a000400788c */ /* 0x000fc8000bf06070 */
[----:B------:R-:W-:Y:S01]  /*33e0*/  UISETP.GE.U32.AND.EX UP0, UPT, UR5, URZ, UPT, UP0 ;  /* 0x000000ff0500728c */ /* 0x000fe2000bf06100 */
[CC--:B---3--:R-:W-:Y:S02]  /*33f0*/  VIMNMX R10, PT, PT, R5.reuse, R6.reuse, !PT ;  /* 0x00000006050a7248 */ /* 0x0c8fe40007fe0100 */
[----:B------:R-:W-:Y:S01]  /*3400*/  ISETP.GE.AND P0, PT, R5, R6, PT ;  /* 0x000000060500720c */ /* 0x000fe20003f06270 */
[----:B------:R-:W-:Y:S01]  /*3410*/  VIADD R5, R0, 0x100 ;  /* 0x0000010000057836 */ /* 0x000fe20000000000 */
[----:B----4-:R-:W-:Y:S02]  /*3420*/  VIMNMX R9, PT, PT, R7, R10, !PT ;  /* 0x0000000a07097248 */ /* 0x010fe40007fe0100 */
[----:B------:R-:W-:Y:S01]  /*3430*/  ISETP.GE.AND P2, PT, R10, R7, PT ;  /* 0x000000070a00720c */ /* 0x000fe20003f46270 */
[----:B------:R-:W-:Y:S01]  /*3440*/  IMAD.MOV.U32 R10, RZ, RZ, RZ ;  /* 0x000000ffff0a7224 */ /* 0x000fe200078e00ff */
[----:B-----5:R-:W-:Y:S02]  /*3450*/  ISETP.GE.AND P3, PT, R9, R8, PT ;  /* 0x000000080900720c */ /* 0x020fe40003f66270 */
[----:B------:R-:W-:Y:S01]  /*3460*/  VIMNMX R9, PT, PT, R8, R9, !PT ;  /* 0x0000000908097248 */ /* 0x000fe20007fe0100 */
[----:B------:R-:W-:-:S03]  /*3470*/  VIADD R8, R0, 0x200 ;  /* 0x0000020000087836 */ /* 0x000fc60000000000 */
[----:B--2---:R-:W-:-:S05]  /*3480*/  ISETP.GE.AND P1, PT, R9, R4, PT ;  /* 0x000000040900720c */ /* 0x004fca0003f26270 */
[----:B------:R-:W-:Y:S02]  /*3490*/  @P2 SEL R8, R5, R0, !P0 ;  /* 0x0000000005082207 */ /* 0x000fe40004000000 */
[C---:B------:R-:W-:Y:S01]  /*34a0*/  @!P3 VIADD R8, R0.reuse, 0x300 ;  /* 0x000003000008b836 */ /* 0x040fe20000000000 */
[----:B------:R-:W-:-:S05]  /*34b0*/  LOP3.LUT R5, R0, 0x400, RZ, 0xfc, !PT ;  /* 0x0000040000057812 */ /* 0x000fca00078efcff */
[C---:B------:R-:W-:Y:S02]  /*34c0*/  @P1 ISETP.GE.U32.AND P0, PT, R8.reuse, R5, PT ;  /* 0x000000050800120c */ /* 0x040fe40003f06070 */
[----:B------:R-:W-:Y:S02]  /*34d0*/  IADD3 R5, P2, PT, R5, UR6, RZ ;  /* 0x0000000605057c10 */ /* 0x000fe4000ff5e0ff */
[----:B------:R-:W-:Y:S02]  /*34e0*/  @P1 IADD3 R8, P3, PT, R8, UR6, RZ ;  /* 0x0000000608081c10 */ /* 0x000fe4000ff7e0ff */
[----:B------:R-:W-:Y:S01]  /*34f0*/  @P1 ISETP.GE.U32.AND.EX P0, PT, RZ, RZ, PT, P0 ;  /* 0x000000ffff00120c */ /* 0x000fe20003f06100 */
[----:B------:R-:W-:Y:S02]  /*3500*/  IMAD.X R6, RZ, RZ, UR7, P2 ;  /* 0x00000007ff067e24 */ /* 0x000fe400090e06ff */
[----:B------:R-:W-:Y:S01]  /*3510*/  @P1 IMAD.X R7, RZ, RZ, UR7, P3 ;  /* 0x00000007ff071e24 */ /* 0x000fe200098e06ff */
[----:B------:R-:W-:-:S04]  /*3520*/  @P1 ISETP.LT.OR P0, PT, R4, R9, !P0 ;  /* 0x000000090400120c */ /* 0x000fc80004701670 */
[----:B------:R-:W-:Y:S01]  /*3530*/  @P1 SEL R6, R7, R6, P0 ;  /* 0x0000000607061207 */ /* 0x000fe20000000000 */
[----:B------:R-:W-:Y:S01]  /*3540*/  IMAD.MOV.U32 R7, RZ, RZ, 0x500 ;  /* 0x00000500ff077424 */ /* 0x000fe200078e00ff */
[----:B------:R-:W-:Y:S02]  /*3550*/  @P1 SEL R4, R9, R4, P0 ;  /* 0x0000000409041207 */ /* 0x000fe40000000000 */
[----:B------:R-:W-:Y:S01]  /*3560*/  @P1 SEL R5, R8, R5, P0 ;  /* 0x0000000508051207 */ /* 0x000fe20000000000 */
[----:B------:R-:W-:Y:S06]  /*3570*/  BRA.U !UP0, `(.L_x_534) ;  /* 0x00000005081c7547 */ /* 0x000fec000b800000 */
[----:B------:R-:W-:Y:S01]  /*3580*/  IMAD.MOV.U32 R7, RZ, RZ, R4 ;  /* 0x000000ffff077224 */ /* 0x000fe200078e0004 */
[----:B------:R-:W0:Y:S01]  /*3590*/  LDCU.64 UR6, c[0x0][0x388] ;  /* 0x00007100ff0677ac */ /* 0x000e220008000a00 */
[----:B------:R-:W-:Y:S02]  /*35a0*/  IMAD.MOV.U32 R15, RZ, RZ, 0x500 ;  /* 0x00000500ff0f7424 */ /* 0x000fe400078e00ff */
[----:B------:R-:W-:Y:S01]  /*35b0*/  IMAD.MOV.U32 R16, RZ, RZ, RZ ;  /* 0x000000ffff107224 */ /* 0x000fe200078e00ff */
[----:B------:R-:W1:Y:S01]  /*35c0*/  LDCU.64 UR4, c[0x0][0x398] ;  /* 0x00007300ff0477ac */ /* 0x000e620008000a00 */
[----:B------:R-:W-:-:S05]  /*35d0*/  NOP ;  /* 0x0000000000007918 */ /* 0x000fca0000000000 */
.L_x_535:
[----:B------:R-:W-:-:S04]  /*35e0*/  LEA R8, P0, R15, R2, 0x2 ;  /* 0x000000020f087211 */ /* 0x000fc800078010ff */
[----:B------:R-:W-:-:S05]  /*35f0*/  LEA.HI.X R9, R15, R3, R16, 0x2, P0 ;  /* 0x000000030f097211 */ /* 0x000fca00000f1410 */
[----:B------:R-:W2:Y:S04]  /*3600*/  LDG.E R10, desc[UR8][R8.64] ;  /* 0x00000008080a7981 */ /* 0x000ea8000c1e1900 */
[----:B------:R-:W3:Y:S04]  /*3610*/  LDG.E R11, desc[UR8][R8.64+0x400] ;  /* 0x00040008080b7981 */ /* 0x000ee8000c1e1900 */
[----:B------:R-:W4:Y:S04]  /*3620*/  LDG.E R12, desc[UR8][R8.64+0x800] ;  /* 0x00080008080c7981 */ /* 0x000f28000c1e1900 */
[----:B------:R-:W5:Y:S04]  /*3630*/  LDG.E R13, desc[UR8][R8.64+0xc00] ;  /* 0x000c0008080d7981 */ /* 0x000f68000c1e1900 */
[----:B------:R1:W5:Y:S01]  /*3640*/  LDG.E R4, desc[UR8][R8.64+0x1000] ;  /* 0x0010000808047981 */ /* 0x000362000c1e1900 */
[----:B0-----:R-:W-:-:S04]  /*3650*/  IADD3 R18, P0, P2, R15, UR6, R0 ;  /* 0x000000060f127c10 */ /* 0x001fc8000fa1e000 */
[----:B------:R-:W-:Y:S01]  /*3660*/  IADD3.X R17, PT, PT, R16, UR7, RZ, P0, P2 ;  /* 0x0000000710117c10 */ /* 0x000fe200087e44ff */
[----:B-1----:R-:W-:Y:S01]  /*3670*/  IMAD.MOV.U32 R8, RZ, RZ, R18 ;  /* 0x000000ffff087224 */ /* 0x002fe200078e0012 */
[----:B------:R-:W-:-:S03]  /*3680*/  IADD3 R9, P4, PT, R15, 0xa00, RZ ;  /* 0x00000a000f097810 */ /* 0x000fc60007f9e0ff */
[----:B------:R-:W-:Y:S01]  /*3690*/  IMAD.MOV.U32 R14, RZ, RZ, R17 ;  /* 0x000000ffff0e7224 */ /* 0x000fe200078e0011 */
        /* <DEDUP_REMOVED lines=9> */
[----:B------:R-:W-:Y:S02]  /*3730*/  @P1 SEL R14, R6, R17, P0 ;  /* 0x00000011060e1207 */ /* 0x000fe40000000000 */
[----:B------:R-:W-:-:S07]  /*3740*/  IADD3 R6, P3, PT, R18, 0x200, RZ ;  /* 0x0000020012067810 */ /* 0x000fce0007f7e0ff */
[----:B------:R-:W-:-:S04]  /*3750*/  @P2 ISETP.GE.U32.AND P0, PT, R8, R7, PT ;  /* 0x000000070800220c */ /* 0x000fc80003f06070 */
[----:B------:R-:W-:-:S04]  /*3760*/  @P2 ISETP.GE.AND.EX P0, PT, R14, R5, PT, P0 ;  /* 0x000000050e00220c */ /* 0x000fc80003f06300 */
[----:B------:R-:W-:-:S04]  /*3770*/  @P2 ISETP.LT.OR P0, PT, R11, R10, !P0 ;  /* 0x0000000a0b00220c */ /* 0x000fc80004701670 */
[----:B------:R-:W-:Y:S02]  /*3780*/  @P2 SEL R11, R10, R11, P0 ;  /* 0x0000000b0a0b2207 */ /* 0x000fe40000000000 */
[----:B------:R-:W-:Y:S01]  /*3790*/  @P2 SEL R7, R8, R7, P0 ;  /* 0x0000000708072207 */ /* 0x000fe20000000000 */
[----:B------:R-:W-:Y:S01]  /*37a0*/  IMAD.X R8, RZ, RZ, R17, P3 ;  /* 0x000000ffff087224 */ /* 0x000fe200018e0611 */
[----:B----4-:R-:W-:Y:S02]  /*37b0*/  ISETP.GE.AND P1, PT, R11, R12, PT ;  /* 0x0000000c0b00720c */ /* 0x010fe40003f26270 */
[----:B------:R-:W-:Y:S02]  /*37c0*/  @P2 SEL R5, R14, R5, P0 ;  /* 0x000000050e052207 */ /* 0x000fe40000000000 */
[----:B------:R-:W-:-:S09]  /*37d0*/  IADD3 R14, P2, PT, R18, 0x300, RZ ;  /* 0x00000300120e7810 */ /* 0x000fd20007f5e0ff */
[----:B------:R-:W-:-:S04]  /*37e0*/  @P1 ISETP.GE.U32.AND P0, PT, R7, R6, PT ;  /* 0x000000060700120c */ /* 0x000fc80003f06070 */
[----:B------:R-:W-:-:S04]  /*37f0*/  @P1 ISETP.GE.AND.EX P0, PT, R5, R8, PT, P0 ;  /* 0x000000080500120c */ /* 0x000fc80003f06300 */
[----:B------:R-:W-:-:S04]  /*3800*/  @P1 ISETP.LT.OR P0, PT, R12, R11, !P0 ;  /* 0x0000000b0c00120c */ /* 0x000fc80004701670 */
[----:B------:R-:W-:Y:S02]  /*3810*/  @P1 SEL R12, R11, R12, P0 ;  /* 0x0000000c0b0c1207 */ /* 0x000fe40000000000 */
[----:B------:R-:W-:Y:S01]  /*3820*/  @P1 SEL R6, R7, R6, P0 ;  /* 0x0000000607061207 */ /* 0x000fe20000000000 */
[----:B------:R-:W-:Y:S01]  /*3830*/  IMAD.X R7, RZ, RZ, R17, P2 ;  /* 0x000000ffff077224 */ /* 0x000fe200010e0611 */
[----:B-----5:R-:W-:Y:S02]  /*3840*/  ISETP.GE.AND P3, PT, R12, R13, PT ;  /* 0x0000000d0c00720c */ /* 0x020fe40003f66270 */
        /* <DEDUP_REMOVED lines=8> */
[----:B------:R-:W-:Y:S02]  /*38d0*/  ISETP.GE.AND P2, PT, R13, R4, PT ;  /* 0x000000040d00720c */ /* 0x000fe40003f46270 */
[----:B------:R-:W-:Y:S01]  /*38e0*/  ISETP.GT.U32.AND P1, PT, R9, UR4, PT ;  /* 0x0000000409007c0c */ /* 0x000fe2000bf24070 */
[----:B------:R-:W-:Y:S01]  /*38f0*/  IMAD.X R9, RZ, RZ, R16, P4 ;  /* 0x000000ffff097224 */ /* 0x000fe200020e0610 */
[----:B------:R-:W-:Y:S02]  /*3900*/  @P3 SEL R7, R8, R7, P0 ;  /* 0x0000000708073207 */ /* 0x000fe40000000000 */
[----:B------:R-:W-:-:S02]  /*3910*/  IADD3 R8, P3, PT, R15, 0x500, RZ ;  /* 0x000005000f087810 */ /* 0x000fc40007f7e0ff */
[----:B------:R-:W-:-:S03]  /*3920*/  ISETP.GT.AND.EX P1, PT, R9, UR5, PT, P1 ;  /* 0x0000000509007c0c */ /* 0x000fc6000bf24310 */
[----:B------:R-:W-:Y:S02]  /*3930*/  IMAD.X R10, RZ, RZ, R16, P3 ;  /* 0x000000ffff0a7224 */ /* 0x000fe400018e0610 */
[----:B------:R-:W-:Y:S01]  /*3940*/  @P2 ISETP.GE.U32.AND P0, PT, R14, R5, PT ;  /* 0x000000050e00220c */ /* 0x000fe20003f06070 */
[----:B------:R-:W-:Y:S02]  /*3950*/  IMAD.MOV.U32 R15, RZ, RZ, R8 ;  /* 0x000000ffff0f7224 */ /* 0x000fe400078e0008 */
[----:B------:R-:W-:Y:S01]  /*3960*/  IMAD.MOV.U32 R16, RZ, RZ, R10 ;  /* 0x000000ffff107224 */ /* 0x000fe200078e000a */
[----:B------:R-:W-:-:S04]  /*3970*/  @P2 ISETP.GE.AND.EX P0, PT, R7, R6, PT, P0 ;  /* 0x000000060700220c */ /* 0x000fc80003f06300 */
[----:B------:R-:W-:-:S04]  /*3980*/  @P2 ISETP.LT.OR P0, PT, R4, R13, !P0 ;  /* 0x0000000d0400220c */ /* 0x000fc80004701670 */
[----:B------:R-:W-:Y:S02]  /*3990*/  @P2 SEL R4, R13, R4, P0 ;  /* 0x000000040d042207 */ /* 0x000fe40000000000 */
[----:B------:R-:W-:Y:S02]  /*39a0*/  @P2 SEL R6, R7, R6, P0 ;  /* 0x0000000607062207 */ /* 0x000fe40000000000 */
[----:B------:R-:W-:Y:S01]  /*39b0*/  @P2 SEL R5, R14, R5, P0 ;  /* 0x000000050e052207 */ /* 0x000fe20000000000 */
[----:B------:R-:W-:Y:S01]  /*39c0*/  IMAD.MOV.U32 R7, RZ, RZ, R4 ;  /* 0x000000ffff077224 */ /* 0x000fe200078e0004 */
[----:B------:R-:W-:Y:S06]  /*39d0*/  @!P1 BRA `(.L_x_535) ;  /* 0xfffffffc00009947 */ /* 0x000fec000383ffff */
[----:B------:R-:W-:-:S07]  /*39e0*/  IMAD.MOV.U32 R7, RZ, RZ, R8 ;  /* 0x000000ffff077224 */ /* 0x000fce00078e0008 */
.L_x_534:
        /* <DEDUP_REMOVED lines=8> */
[----:B------:R-:W-:Y:S01]  /*3a70*/  BSSY.RECONVERGENT B2, `(.L_x_538) ;  /* 0x0000030000027945 */ /* 0x000fe20003800200 */
[----:B------:R-:W-:Y:S02]  /*3a80*/  IMAD.MOV.U32 R12, RZ, RZ, R0 ;  /* 0x000000ffff0c7224 */ /* 0x000fe400078e0000 */
[----:B------:R-:W-:-:S04]  /*3a90*/  IADD3 R15, PT, PT, -R7, UR4, R2 ;  /* 0x00000004070f7c10 */ /* 0x000fc8000fffe102 */
[----:B------:R-:W-:-:S04]  /*3aa0*/  LOP3.LUT R2, R15, 0x300, RZ, 0xc0, !PT ;  /* 0x000003000f027812 */ /* 0x000fc800078ec0ff */
[----:B------:R-:W-:-:S13]  /*3ab0*/  ISETP.NE.AND P0, PT, R2, 0x300, PT ;  /* 0x000003000200780c */ /* 0x000fda0003f05270 */
[----:B------:R-:W-:Y:S05]  /*3ac0*/  @!P0 BRA `(.L_x_539) ;  /* 0x0000000000a88947 */ /* 0x000fea0003800000 */
[----:B------:R-:W0:Y:S01]  /*3ad0*/  LDCU.64 UR10, c[0x0][0x380] ;  /* 0x00007000ff0a77ac */ /* 0x000e220008000a00 */
[----:B------:R-:W-:Y:S01]  /*3ae0*/  IADD3 R3, P0, PT, R0, R7, RZ ;  /* 0x0000000700037210 */ /* 0x000fe20007f1e0ff */
[----:B------:R-:W-:Y:S01]  /*3af0*/  IMAD.MOV.U32 R12, RZ, RZ, R0 ;  /* 0x000000ffff0c7224 */ /* 0x000fe200078e0000 */
[----:B------:R-:W-:-:S03]  /*3b00*/  LEA.HI R2, R15, 0x1, RZ, 0x18 ;  /* 0x000000010f027811 */ /* 0x000fc600078fc0ff */
[----:B------:R-:W-:Y:S01]  /*3b10*/  IMAD.X R14, RZ, RZ, R10, P0 ;  /* 0x000000ffff0e7224 */ /* 0x000fe200000e060a */
[----:B------:R-:W-:Y:S02]  /*3b20*/  LOP3.LUT R2, R2, 0x3, RZ, 0xc0, !PT ;  /* 0x0000000302027812 */ /* 0x000fe400078ec0ff */
[----:B------:R-:W-:-:S03]  /*3b30*/  IADD3 R13, P0, PT, R3, UR6, RZ ;  /* 0x00000006030d7c10 */ /* 0x000fc6000ff1e0ff */
[----:B------:R-:W-:Y:S01]  /*3b40*/  IMAD.MOV R8, RZ, RZ, -R2 ;  /* 0x000000ffff087224 */ /* 0x000fe200078e0a02 */
[----:B0-----:R-:W-:-:S04]  /*3b50*/  LEA R9, P1, R3, UR10, 0x2 ;  /* 0x0000000a03097c11 */ /* 0x001fc8000f8210ff */
[----:B------:R-:W-:Y:S02]  /*3b60*/  LEA.HI.X R3, R3, UR11, R14, 0x2, P1 ;  /* 0x0000000b03037c11 */ /* 0x000fe400088f140e */
[----:B------:R-:W-:-:S07]  /*3b70*/  IADD3.X R14, PT, PT, R14, UR7, RZ, P0, !PT ;  /* 0x000000070e0e7c10 */ /* 0x000fce00087fe4ff */
.L_x_542:
        /* <DEDUP_REMOVED lines=25> */
.L_x_541:
[----:B------:R-:W-:Y:S05]  /*3d10*/  BSYNC.RECONVERGENT B3 ;  /* 0x0000000000037941 */ /* 0x000fea0003800200 */
.L_x_540:
[----:B------:R-:W-:Y:S01]  /*3d20*/  IADD3 R13, P0, PT, R13, 0x100, RZ ;  /* 0x000001000d0d7810 */ /* 0x000fe20007f1e0ff */
[----:B------:R-:W-:Y:S02]  /*3d30*/  VIADD R12, R12, 0x100 ;  /* 0x000001000c0c7836 */ /* 0x000fe40000000000 */
[----:B------:R-:W-:Y:S02]  /*3d40*/  IMAD.X R3, RZ, RZ, R3, P3 ;  /* 0x000000ffff037224 */ /* 0x000fe400018e0603 */
[----:B------:R-:W-:Y:S01]  /*3d50*/  IMAD.X R14, RZ, RZ, R14, P0 ;  /* 0x000000ffff0e7224 */ /* 0x000fe200000e060e */
[----:B------:R-:W-:Y:S07]  /*3d60*/  @P2 BRA `(.L_x_542) ;  /* 0xfffffffc00842947 */ /* 0x000fee000383ffff */
.L_x_539:
[----:B------:R-:W-:Y:S05]  /*3d70*/  BSYNC.RECONVERGENT B2 ;  /* 0x0000000000027941 */ /* 0x000fea0003800200 */
.L_x_538:
[----:B------:R-:W-:-:S13]  /*3d80*/  ISETP.GE.U32.AND P0, PT, R15, 0x300, PT ;  /* 0x000003000f00780c */ /* 0x000fda0003f06070 */
[----:B------:R-:W-:Y:S05]  /*3d90*/  @!P0 BRA `(.L_x_537) ;  /* 0x0000000400888947 */ /* 0x000fea0003800000 */
[----:B------:R-:W0:Y:S01]  /*3da0*/  LDC.64 R2, c[0x0][0x380] ;  /* 0x0000e000ff027b82 */ /* 0x000e220000000a00 */
[----:B------:R-:W-:-:S07]  /*3db0*/  VIADD R12, R12, 0x200 ;  /* 0x000002000c0c7836 */ /* 0x000fce0000000000 */
[----:B------:R-:W1:Y:S02]  /*3dc0*/  LDC.64 R8, c[0x0][0x388] ;  /* 0x0000e200ff087b82 */ /* 0x000e640000000a00 */
.L_x_551:
        /* <DEDUP_REMOVED lines=29> */
.L_x_544:
[----:B------:R-:W-:Y:S05]  /*3fa0*/  BSYNC.RECONVERGENT B2 ;  /* 0x0000000000027941 */ /* 0x000fea0003800200 */
.L_x_543:
        /* <DEDUP_REMOVED lines=20> */
.L_x_546:
[----:B------:R-:W-:Y:S05]  /*40f0*/  BSYNC.RECONVERGENT B2 ;  /* 0x0000000000027941 */ /* 0x000fea0003800200 */
.L_x_545:
        /* <DEDUP_REMOVED lines=20> */
.L_x_548:
[----:B------:R-:W-:Y:S05]  /*4240*/  BSYNC.RECONVERGENT B2 ;  /* 0x0000000000027941 */ /* 0x000fea0003800200 */
.L_x_547:
        /* <DEDUP_REMOVED lines=18> */
.L_x_550:
[----:B------:R-:W-:Y:S05]  /*4370*/  BSYNC.RECONVERGENT B2 ;  /* 0x0000000000027941 */ /* 0x000fea0003800200 */
.L_x_549:
[C---:B------:R-:W-:Y:S02]  /*4380*/  VIADD R14, R12.reuse, 0x200 ;  /* 0x000002000c0e7836 */ /* 0x040fe40000000000 */
[----:B------:R-:W-:-:S03]  /*4390*/  VIADD R12, R12, 0x400 ;  /* 0x000004000c0c7836 */ /* 0x000fc60000000000 */
[----:B------:R-:W-:-:S13]  /*43a0*/  ISETP.GE.AND P0, PT, R14, R11, PT ;  /* 0x0000000b0e00720c */ /* 0x000fda0003f06270 */
[----:B------:R-:W-:Y:S05]  /*43b0*/  @!P0 BRA `(.L_x_551) ;  /* 0xfffffff800848947 */ /* 0x000fea000383ffff */
.L_x_537:
[----:B------:R-:W-:Y:S05]  /*43c0*/  BSYNC.RECONVERGENT B1 ;  /* 0x0000000000017941 */ /* 0x000fea0003800200 */
.L_x_536:
        /* <DEDUP_REMOVED lines=31> */
.L_x_553:
[----:B------:R-:W-:Y:S05]  /*45c0*/  BSYNC.RECONVERGENT B1 ;  /* 0x0000000000017941 */ /* 0x000fea0003800200 */
.L_x_552:
        /* <DEDUP_REMOVED lines=24> */
.L_x_555:
[----:B------:R-:W-:Y:S05]  /*4750*/  BSYNC.RECONVERGENT B1 ;  /* 0x0000000000017941 */ /* 0x000fea0003800200 */
.L_x_554:
[----:B0-----:R0:W4:Y:S01]  /*4760*/  SHFL.DOWN PT, R8, R3, 0x4, 0x1f ;  /* 0x08801f0003087f89 */ /* 0x00112200000e0000 */
[----:B------:R-:W-:Y:S01]  /*4770*/  BSSY.RECONVERGENT B1, `(.L_x_556) ;  /* 0x0000017000017945 */ /* 0x000fe20003800200 */
[----:B------:R-:W-:Y:S02]  /*4780*/  IMAD.MOV.U32 R2, RZ, RZ, R3 ;  /* 0x000000ffff027224 */ /* 0x000fe400078e0003 */
[----:B-1----:R0:W1:Y:S01]  /*4790*/  SHFL.DOWN PT, R9, R4, 0x4, 0x1f ;  /* 0x08801f0004097f89 */ /* 0x00206200000e0000 */
[----:B--2---:R-:W-:Y:S02]  /*47a0*/  IMAD.MOV.U32 R6, RZ, RZ, R4 ;  /* 0x000000ffff067224 */ /* 0x004fe400078e0004 */
[----:B------:R-:W-:Y:S01]  /*47b0*/  IMAD.MOV.U32 R7, RZ, RZ, R5 ;  /* 0x000000ffff077224 */ /* 0x000fe200078e0005 */
[----:B------:R0:W2:Y:S01]  /*47c0*/  SHFL.DOWN PT, R10, R5, 0x4, 0x1f ;  /* 0x08801f00050a7f89 */ /* 0x0000a200000e0000 */
[----:B------:R-:W-:Y:S05]  /*47d0*/  @P5 BRA `(.L_x_557) ;  /* 0x0000000000405947 */ /* 0x000fea0003800000 */
[----:B----4-:R-:W-:Y:S01]  /*47e0*/  ISETP.GE.AND P0, PT, R3, R8, PT ;  /* 0x000000080300720c */ /* 0x010fe20003f06270 */
[----:B------:R-:W-:Y:S02]  /*47f0*/  IMAD.MOV.U32 R2, RZ, RZ, R8 ;  /* 0x000000ffff027224 */ /* 0x000fe400078e0008 */
[----:B-1----:R-:W-:Y:S02]  /*4800*/  IMAD.MOV.U32 R6, RZ, RZ, R9 ;  /* 0x000000ffff067224 */ /* 0x002fe400078e0009 */
[----:B--2---:R-:W-:-:S08]  /*4810*/  IMAD.MOV.U32 R7, RZ, RZ, R10 ;  /* 0x000000ffff077224 */ /* 0x004fd000078e000a */
        /* <DEDUP_REMOVED lines=12> */
.L_x_557:
[----:B------:R-:W-:Y:S05]  /*48e0*/  BSYNC.RECONVERGENT B1 ;  /* 0x0000000000017941 */ /* 0x000fea0003800200 */
.L_x_556:
[----:B-1----:R1:W1:Y:S01]  /*48f0*/  SHFL.DOWN PT, R9, R2, 0x8, 0x1f ;  /* 0x09001f0002097f89 */ /* 0x00226200000e0000 */
[----:B------:R-:W-:Y:S01]  /*4900*/  BSSY.RECONVERGENT B1, `(.L_x_558) ;  /* 0x0000017000017945 */ /* 0x000fe20003800200 */
[----:B0-----:R-:W-:Y:S02]  /*4910*/  IMAD.MOV.U32 R3, RZ, RZ, R2 ;  /* 0x000000ffff037224 */ /* 0x001fe400078e0002 */
[----:B---3--:R0:W3:Y:S01]  /*4920*/  SHFL.DOWN PT, R11, R6, 0x8, 0x1f ;  /* 0x09001f00060b7f89 */ /* 0x0080e200000e0000 */
[----:B------:R-:W-:Y:S02]  /*4930*/  IMAD.MOV.U32 R4, RZ, RZ, R6 ;  /* 0x000000ffff047224 */ /* 0x000fe400078e0006 */
[----:B------:R-:W-:Y:S01]  /*4940*/  IMAD.MOV.U32 R5, RZ, RZ, R7 ;  /* 0x000000ffff057224 */ /* 0x000fe200078e0007 */
[----:B----4-:R0:W4:Y:S01]  /*4950*/  SHFL.DOWN PT, R8, R7, 0x8, 0x1f ;  /* 0x09001f0007087f89 */ /* 0x01012200000e0000 */
[----:B------:R-:W-:Y:S05]  /*4960*/  @P4 BRA `(.L_x_559) ;  /* 0x0000000000404947 */ /* 0x000fea0003800000 */
[----:B-1----:R-:W-:Y:S01]  /*4970*/  ISETP.GE.AND P0, PT, R2, R9, PT ;  /* 0x000000090200720c */ /* 0x002fe20003f06270 */
        /* <DEDUP_REMOVED lines=15> */
.L_x_559:
[----:B------:R-:W-:Y:S05]  /*4a70*/  BSYNC.RECONVERGENT B1 ;  /* 0x0000000000017941 */ /* 0x000fea0003800200 */
.L_x_558:
[----:B-1----:R1:W1:Y:S01]  /*4a80*/  SHFL.DOWN PT, R2, R3, 0x10, 0x1f ;  /* 0x0a001f0003027f89 */ /* 0x00226200000e0000 */
[----:B------:R-:W-:Y:S01]  /*4a90*/  BSSY.RECONVERGENT B1, `(.L_x_560) ;  /* 0x0000017000017945 */ /* 0x000fe20003800200 */
[----:B----4-:R-:W-:Y:S02]  /*4aa0*/  IMAD.MOV.U32 R8, RZ, RZ, R3 ;  /* 0x000000ffff087224 */ /* 0x010fe400078e0003 */
[----:B------:R4:W1:Y:S01]  /*4ab0*/  SHFL.DOWN PT, R9, R4, 0x10, 0x1f ;  /* 0x0a001f0004097f89 */ /* 0x00086200000e0000 */
[----:B0-----:R-:W-:Y:S02]  /*4ac0*/  IMAD.MOV.U32 R7, RZ, RZ, R4 ;  /* 0x000000ffff077224 */ /* 0x001fe400078e0004 */
[----:B------:R-:W-:Y:S01]  /*4ad0*/  IMAD.MOV.U32 R6, RZ, RZ, R5 ;  /* 0x000000ffff067224 */ /* 0x000fe200078e0005 */
[----:B--2---:R4:W0:Y:S01]  /*4ae0*/  SHFL.DOWN PT, R10, R5, 0x10, 0x1f ;  /* 0x0a001f00050a7f89 */ /* 0x00482200000e0000 */
[----:B------:R-:W-:Y:S05]  /*4af0*/  @P3 BRA `(.L_x_561) ;  /* 0x0000000000403947 */ /* 0x000fea0003800000 */
[----:B-1----:R-:W-:Y:S01]  /*4b00*/  ISETP.GE.AND P0, PT, R3, R2, PT ;  /* 0x000000020300720c */ /* 0x002fe20003f06270 */
        /* <DEDUP_REMOVED lines=15> */
.L_x_561:
[----:B------:R-:W-:Y:S05]  /*4c00*/  BSYNC.RECONVERGENT B1 ;  /* 0x0000000000017941 */ /* 0x000fea0003800200 */
.L_x_560:
[----:B------:R-:W-:Y:S04]  /*4c10*/  BSSY.RECONVERGENT B1, `(.L_x_562) ;  /* 0x000000c000017945 */ /* 0x000fe80003800200 */
[----:B------:R-:W-:Y:S05]  /*4c20*/  @P2 BRA `(.L_x_563) ;  /* 0x0000000000282947 */ /* 0x000fea0003800000 */
[----:B----4-:R-:W2:Y:S01]  /*4c30*/  S2R R4, SR_CgaCtaId ;  /* 0x0000000000047919 */ /* 0x010ea20000008800 */
[----:B-1----:R-:W-:Y:S02]  /*4c40*/  MOV R3, 0x400 ;  /* 0x0000040000037802 */ /* 0x002fe40000000f00 */
        /* <DEDUP_REMOVED lines=8> */
.L_x_563:
[----:B------:R-:W-:Y:S05]  /*4cd0*/  BSYNC.RECONVERGENT B1 ;  /* 0x0000000000017941 */ /* 0x000fea0003800200 */
.L_x_562:
[----:B------:R-:W-:Y:S01]  /*4ce0*/  BAR.SYNC.DEFER_BLOCKING 0x0 ;  /* 0x0000000000007b1d */ /* 0x000fe20000010000 */
[----:B------:R-:W-:-:S13]  /*4cf0*/  ISETP.NE.AND P1, PT, R0, RZ, PT ;  /* 0x000000ff0000720c */ /* 0x000fda0003f25270 */
[----:B------:R-:W-:Y:S05]  /*4d00*/  @P1 BRA `(.L_x_497) ;  /* 0x0000000800341947 */ /* 0x000fea0003800000 */
[----:B-12---:R-:W1:Y:S01]  /*4d10*/  S2R R3, SR_CgaCtaId ;  /* 0x0000000000037919 */ /* 0x006e620000008800 */
[----:B------:R-:W-:Y:S01]  /*4d20*/  MOV R0, 0x400 ;  /* 0x0000040000007802 */ /* 0x000fe20000000f00 */
[----:B------:R-:W-:Y:S03]  /*4d30*/  BSSY.RECONVERGENT B1, `(.L_x_564) ;  /* 0x0000016000017945 */ /* 0x000fe60003800200 */
[----:B-1----:R-:W-:-:S05]  /*4d40*/  LEA R24, R3, R0, 0x18 ;  /* 0x0000000003187211 */ /* 0x002fca00078ec0ff */
[----:B------:R-:W1:Y:S04]  /*4d50*/  LDS R3, [R24+0x18] ;  /* 0x0000180018037984 */ /* 0x000e680000000800 */
[----:B----4-:R-:W2:Y:S04]  /*4d60*/  LDS.64 R4, [R24+0x20] ;  /* 0x0000200018047984 */ /* 0x010ea80000000a00 */
[----:B------:R4:W0:Y:S04]  /*4d70*/  LDS R18, [R24+0x28] ;  /* 0x0000280018127984 */ /* 0x0008280000000800 */
[----:B------:R4:W0:Y:S01]  /*4d80*/  LDS R16, [R24+0x38] ;  /* 0x0000380018107984 */ /* 0x0008220000000800 */
[----:B-1----:R-:W-:Y:S01]  /*4d90*/  ISETP.GE.AND P0, PT, R8, R3, PT ;  /* 0x000000030800720c */ /* 0x002fe20003f06270 */
[----:B------:R-:W-:-:S02]  /*4da0*/  IMAD.MOV.U32 R19, RZ, RZ, R3 ;  /* 0x000000ffff137224 */ /* 0x000fc400078e0003 */
[----:B--2---:R-:W-:Y:S02]  /*4db0*/  IMAD.MOV.U32 R21, RZ, RZ, R4 ;  /* 0x000000ffff157224 */ /* 0x004fe400078e0004 */
[----:B------:R-:W-:-:S08]  /*4dc0*/  IMAD.MOV.U32 R20, RZ, RZ, R5 ;  /* 0x000000ffff147224 */ /* 0x000fd000078e0005 */
[----:B0---4-:R-:W-:Y:S05]  /*4dd0*/  @!P0 BRA `(.L_x_565) ;  /* 0x00000000002c8947 */ /* 0x011fea0003800000 */
        /* <DEDUP_REMOVED lines=11> */
.L_x_565:
[----:B------:R-:W-:Y:S05]  /*4e90*/  BSYNC.RECONVERGENT B1 ;  /* 0x0000000000017941 */ /* 0x000fea0003800200 */
.L_x_564:
        /* <DEDUP_REMOVED lines=27> */
.L_x_567:
[----:B------:R-:W-:Y:S05]  /*5050*/  BSYNC.RECONVERGENT B1 ;  /* 0x0000000000017941 */ /* 0x000fea0003800200 */
.L_x_566:
        /* <DEDUP_REMOVED lines=17> */
.L_x_569:
[----:B------:R-:W-:Y:S05]  /*5170*/  BSYNC.RECONVERGENT B1 ;  /* 0x0000000000017941 */ /* 0x000fea0003800200 */
.L_x_568:
        /* <DEDUP_REMOVED lines=17> */
.L_x_571:
[----:B------:R-:W-:Y:S05]  /*5290*/  BSYNC.RECONVERGENT B1 ;  /* 0x0000000000017941 */ /* 0x000fea0003800200 */
.L_x_570:
        /* <DEDUP_REMOVED lines=17> */
.L_x_573:
[----:B------:R-:W-:Y:S05]  /*53b0*/  BSYNC.RECONVERGENT B1 ;  /* 0x0000000000017941 */ /* 0x000fea0003800200 */
.L_x_572:
        /* <DEDUP_REMOVED lines=17> */
.L_x_575:
[----:B------:R-:W-:Y:S05]  /*54d0*/  BSYNC.RECONVERGENT B1 ;  /* 0x0000000000017941 */ /* 0x000fea0003800200 */
.L_x_574:
        /* <DEDUP_REMOVED lines=16> */
.L_x_497:
[----:B------:R-:W-:Y:S05]  /*55e0*/  BSYNC.RECONVERGENT B0 ;  /* 0x0000000000007941 */ /* 0x000fea0003800200 */
.L_x_464:
[----:B------:R-:W-:Y:S05]  /*55f0*/  @P1 EXIT ;  /* 0x000000000000194d */ /* 0x000fea0003800000 */
[----:B01234-:R-:W0:Y:S01]  /*5600*/  LDC.64 R2, c[0x0][0x390] ;  /* 0x0000e400ff027b82 */ /* 0x01fe220000000a00 */
[----:B------:R-:W-:-:S04]  /*5610*/  LOP3.LUT R7, R7, R6, RZ, 0x3c, !PT ;  /* 0x0000000607077212 */ /* 0x000fc800078e3cff */
[----:B------:R-:W-:-:S04]  /*5620*/  LOP3.LUT R6, R7, R6, RZ, 0x3c, !PT ;  /* 0x0000000607067212 */ /* 0x000fc800078e3cff */
[----:B------:R-:W-:-:S05]  /*5630*/  LOP3.LUT R7, R7, R6, RZ, 0x3c, !PT ;  /* 0x0000000607077212 */ /* 0x000fca00078e3cff */
[----:B0-----:R-:W-:Y:S04]  /*5640*/  STG.E.64 desc[UR8][R2.64+0x8], R6 ;  /* 0x0000080602007986 */ /* 0x001fe8000c101b08 */
[----:B------:R-:W-:Y:S01]  /*5650*/  STG.E desc[UR8][R2.64], R8 ;  /* 0x0000000802007986 */ /* 0x000fe2000c101908 */
[----:B------:R-:W-:Y:S05]  /*5660*/  EXIT ;  /* 0x000000000000794d */ /* 0x000fea0003800000 */
.L_x_576:
        /* <DEDUP_REMOVED lines=9> */
.L_x_967:


//--------------------- .text._ZN6thrust24THRUST_300001_SM_1000_NS8cuda_cub4core6detail13_kernel_agentINS1_8__reduce11ReduceAgentIPN4cuda3std3__45tupleIJilEEESC_SB_iNS1_9__extrema9arg_max_fIilNS9_4lessIiEEEEEEJSC_SC_iSH_EEEvDpT0_ --------------------------
	.section	.text._ZN6thrust24THRUST_300001_SM_1000_NS8cuda_cub4core6detail13_kernel_agentINS1_8__reduce11ReduceAgentIPN4cuda3std3__45tupleIJilEEESC_SB_iNS1_9__extrema9arg_max_fIilNS9_4lessIiEEEEEEJSC_SC_iSH_EEEvDpT0_,"ax",@progbits
	.align	128
        .global         _ZN6thrust24THRUST_300001_SM_1000_NS8cuda_cub4core6detail13_kernel_agentINS1_8__reduce11ReduceAgentIPN4cuda3std3__45tupleIJilEEESC_SB_iNS1_9__extrema9arg_max_fIilNS9_4lessIiEEEEEEJSC_SC_iSH_EEEvDpT0_
        .type           _ZN6thrust24THRUST_300001_SM_1000_NS8cuda_cub4core6detail13_kernel_agentINS1_8__reduce11ReduceAgentIPN4cuda3std3__45tupleIJilEEESC_SB_iNS1_9__extrema9arg_max_fIilNS9_4lessIiEEEEEEJSC_SC_iSH_EEEvDpT0_,@function
        .size           _ZN6thrust24THRUST_300001_SM_1000_NS8cuda_cub4core6detail13_kernel_agentINS1_8__reduce11ReduceAgentIPN4cuda3std3__45tupleIJilEEESC_SB_iNS1_9__extrema9arg_max_fIilNS9_4lessIiEEEEEEJSC_SC_iSH_EEEvDpT0_,(.L_x_968 - _ZN6thrust24THRUST_300001_SM_1000_NS8cuda_cub4core6detail13_kernel_agentINS1_8__reduce11ReduceAgentIPN4cuda3std3__45tupleIJilEEESC_SB_iNS1_9__extrema9arg_max_fIilNS9_4lessIiEEEEEEJSC_SC_iSH_EEEvDpT0_)
        .other          _ZN6thrust24THRUST_300001_SM_1000_NS8cuda_cub4core6detail13_kernel_agentINS1_8__reduce11ReduceAgentIPN4cuda3std3__45tupleIJilEEESC_SB_iNS1_9__extrema9arg_max_fIilNS9_4lessIiEEEEEEJSC_SC_iSH_EEEvDpT0_,@"STO_CUDA_ENTRY STV_DEFAULT"
_ZN6thrust24THRUST_300001_SM_1000_NS8cuda_cub4core6detail13_kernel_agentINS1_8__reduce11ReduceAgentIPN4cuda3std3__45tupleIJilEEESC_SB_iNS1_9__extrema9arg_max_fIilNS9_4lessIiEEEEEEJSC_SC_iSH_EEEvDpT0_:
.text._ZN6thrust24THRUST_300001_SM_1000_NS8cuda_cub4core6detail13_kernel_agentINS1_8__reduce11ReduceAgentIPN4cuda3std3__45tupleIJilEEESC_SB_iNS1_9__extrema9arg_max_fIilNS9_4lessIiEEEEEEJSC_SC_iSH_EEEvDpT0_:
        /* <DEDUP_REMOVED lines=21> */
.L_x_580:
[----:B0-----:R-:W-:Y:S05]  /*0150*/  BSYNC.RECONVERGENT B1 ;  /* 0x0000000000017941 */ /* 0x001fea0003800200 */
.L_x_579:
        /* <DEDUP_REMOVED lines=15> */
.L_x_587:
        /* <DEDUP_REMOVED lines=28> */
.L_x_586:
[----:B------:R-:W-:Y:S05]  /*0410*/  BSYNC.RECONVERGENT B3 ;  /* 0x0000000000037941 */ /* 0x000fea0003800200 */
.L_x_585:
[----:B------:R-:W-:Y:S02]  /*0420*/  IMAD.X R7, RZ, RZ, R7, P3 ;  /* 0x000000ffff077224 */ /* 0x000fe400018e0607 */
[----:B------:R-:W-:Y:S01]  /*0430*/  VIADD R5, R5, 0x100 ;  /* 0x0000010005057836 */ /* 0x000fe20000000000 */
[----:B------:R-:W-:Y:S06]  /*0440*/  @P2 BRA `(.L_x_587) ;  /* 0xfffffffc00802947 */ /* 0x000fec000383ffff */
.L_x_584:
[----:B------:R-:W-:Y:S05]  /*0450*/  BSYNC.RECONVERGENT B2 ;  /* 0x0000000000027941 */ /* 0x000fea0003800200 */
.L_x_583:
[----:B------:R-:W0:Y:S01]  /*0460*/  LDC.64 R8, c[0x0][0x380] ;  /* 0x0000e000ff087b82 */ /* 0x000e220000000a00 */
[----:B------:R-:W-:-:S13]  /*0470*/  ISETP.GE.U32.AND P0, PT, R12, 0x300, PT ;  /* 0x000003000c00780c */ /* 0x000fda0003f06070 */
[----:B------:R-:W-:Y:S05]  /*0480*/  @!P0 BRA `(.L_x_582) ;  /* 0x0000000400588947 */ /* 0x000fea0003800000 */
.L_x_596:
        /* <DEDUP_REMOVED lines=26> */
.L_x_589:
[----:B------:R-:W-:Y:S05]  /*0630*/  BSYNC.RECONVERGENT B2 ;  /* 0x0000000000027941 */ /* 0x000fea0003800200 */
.L_x_588:
        /* <DEDUP_REMOVED lines=17> */
.L_x_591:
[----:B------:R-:W-:Y:S05]  /*0750*/  BSYNC.RECONVERGENT B2 ;  /* 0x0000000000027941 */ /* 0x000fea0003800200 */
.L_x_590:
        /* <DEDUP_REMOVED lines=17> */
.L_x_593:
[----:B------:R-:W-:Y:S05]  /*0870*/  BSYNC.RECONVERGENT B2 ;  /* 0x0000000000027941 */ /* 0x000fea0003800200 */
.L_x_592:
        /* <DEDUP_REMOVED lines=19> */
.L_x_595:
[----:B------:R-:W-:Y:S05]  /*09b0*/  BSYNC.RECONVERGENT B2 ;  /* 0x0000000000027941 */ /* 0x000fea0003800200 */
.L_x_594:
[----:B------:R-:W-:-:S05]  /*09c0*/  VIADD R5, R5, 0x400 ;  /* 0x0000040005057836 */ /* 0x000fca0000000000 */
[----:B------:R-:W-:-:S13]  /*09d0*/  ISETP.GE.AND P0, PT, R5, UR5, PT ;  /* 0x0000000505007c0c */ /* 0x000fda000bf06270 */
[----:B------:R-:W-:Y:S05]  /*09e0*/  @!P0 BRA `(.L_x_596) ;  /* 0xfffffff800a88947 */ /* 0x000fea000383ffff */
.L_x_582:
[----:B------:R-:W-:Y:S05]  /*09f0*/  BSYNC.RECONVERGENT B1 ;  /* 0x0000000000017941 */ /* 0x000fea0003800200 */
.L_x_581:
        /* <DEDUP_REMOVED lines=31> */
.L_x_599:
[----:B------:R-:W-:Y:S05]  /*0bf0*/  BSYNC.RECONVERGENT B1 ;  /* 0x0000000000017941 */ /* 0x000fea0003800200 */
.L_x_598:
        /* <DEDUP_REMOVED lines=27> */
.L_x_601:
[----:B------:R-:W-:Y:S05]  /*0db0*/  BSYNC.RECONVERGENT B1 ;  /* 0x0000000000017941 */ /* 0x000fea0003800200 */
.L_x_600:
        /* <DEDUP_REMOVED lines=24> */
.L_x_603:
[----:B------:R-:W-:Y:S05]  /*0f40*/  BSYNC.RECONVERGENT B1 ;  /* 0x0000000000017941 */ /* 0x000fea0003800200 */
.L_x_602:
        /* <DEDUP_REMOVED lines=24> */
.L_x_605:
[----:B------:R-:W-:Y:S05]  /*10d0*/  BSYNC.RECONVERGENT B1 ;  /* 0x0000000000017941 */ /* 0x000fea0003800200 */
.L_x_604:
        /* <DEDUP_REMOVED lines=24> */
.L_x_607:
[----:B------:R-:W-:Y:S05]  /*1260*/  BSYNC.RECONVERGENT B1 ;  /* 0x0000000000017941 */ /* 0x000fea0003800200 */
.L_x_606:
        /* <DEDUP_REMOVED lines=12> */
.L_x_609:
[----:B------:R-:W-:Y:S05]  /*1330*/  BSYNC.RECONVERGENT B1 ;  /* 0x0000000000017941 */ /* 0x000fea0003800200 */
.L_x_608:
        /* <DEDUP_REMOVED lines=27> */
.L_x_612:
[----:B------:R-:W-:Y:S05]  /*14f0*/  BSYNC.RECONVERGENT B1 ;  /* 0x0000000000017941 */ /* 0x000fea0003800200 */
.L_x_611:
        /* <DEDUP_REMOVED lines=27> */
.L_x_614:
[----:B------:R-:W-:Y:S05]  /*16b0*/  BSYNC.RECONVERGENT B1 ;  /* 0x0000000000017941 */ /* 0x000fea0003800200 */
.L_x_613:
        /* <DEDUP_REMOVED lines=17> */
.L_x_616:
[----:B------:R-:W-:Y:S05]  /*17d0*/  BSYNC.RECONVERGENT B1 ;  /* 0x0000000000017941 */ /* 0x000fea0003800200 */
.L_x_615:
        /* <DEDUP_REMOVED lines=17> */
.L_x_618:
[----:B------:R-:W-:Y:S05]  /*18f0*/  BSYNC.RECONVERGENT B1 ;  /* 0x0000000000017941 */ /* 0x000fea0003800200 */
.L_x_617:
        /* <DEDUP_REMOVED lines=17> */
.L_x_620:
[----:B------:R-:W-:Y:S05]  /*1a10*/  BSYNC.RECONVERGENT B1 ;  /* 0x0000000000017941 */ /* 0x000fea0003800200 */
.L_x_619:
        /* <DEDUP_REMOVED lines=17> */
.L_x_622:
[----:B------:R-:W-:Y:S05]  /*1b30*/  BSYNC.RECONVERGENT B1 ;  /* 0x0000000000017941 */ /* 0x000fea0003800200 */
.L_x_621:
        /* <DEDUP_REMOVED lines=18> */
.L_x_597:
        /* <DEDUP_REMOVED lines=40> */
.L_x_624:
[----:B------:R-:W-:Y:S05]  /*1ee0*/  BSYNC.RECONVERGENT B1 ;  /* 0x0000000000017941 */ /* 0x000fea0003800200 */
.L_x_623:
        /* <DEDUP_REMOVED lines=25> */
.L_x_626:
[----:B------:R-:W-:Y:S05]  /*2080*/  BSYNC.RECONVERGENT B1 ;  /* 0x0000000000017941 */ /* 0x000fea0003800200 */
.L_x_625:
        /* <DEDUP_REMOVED lines=24> */
.L_x_628:
[----:B------:R-:W-:Y:S05]  /*2210*/  BSYNC.RECONVERGENT B1 ;  /* 0x0000000000017941 */ /* 0x000fea0003800200 */
.L_x_627:
        /* <DEDUP_REMOVED lines=24> */
.L_x_630:
[----:B------:R-:W-:Y:S05]  /*23a0*/  BSYNC.RECONVERGENT B1 ;  /* 0x0000000000017941 */ /* 0x000fea0003800200 */
.L_x_629:
        /* <DEDUP_REMOVED lines=24> */
.L_x_632:
[----:B------:R-:W-:Y:S05]  /*2530*/  BSYNC.RECONVERGENT B1 ;  /* 0x0000000000017941 */ /* 0x000fea0003800200 */
.L_x_631:
        /* <DEDUP_REMOVED lines=12> */
.L_x_634:
[----:B------:R-:W-:Y:S05]  /*2600*/  BSYNC.RECONVERGENT B1 ;  /* 0x0000000000017941 */ /* 0x000fea0003800200 */
.L_x_633:
        /* <DEDUP_REMOVED lines=30> */
.L_x_636:
[----:B------:R-:W-:Y:S05]  /*27f0*/  BSYNC.RECONVERGENT B1 ;  /* 0x0000000000017941 */ /* 0x000fea0003800200 */
.L_x_635:
        /* <DEDUP_REMOVED lines=27> */
.L_x_638:
[----:B------:R-:W-:Y:S05]  /*29b0*/  BSYNC.RECONVERGENT B1 ;  /* 0x0000000000017941 */ /* 0x000fea0003800200 */
.L_x_637:
        /* <DEDUP_REMOVED lines=27> */
.L_x_640:
[----:B------:R-:W-:Y:S05]  /*2b70*/  BSYNC.RECONVERGENT B1 ;  /* 0x0000000000017941 */ /* 0x000fea0003800200 */
.L_x_639:
        /* <DEDUP_REMOVED lines=27> */
.L_x_642:
[----:B------:R-:W-:Y:S05]  /*2d30*/  BSYNC.RECONVERGENT B1 ;  /* 0x0000000000017941 */ /* 0x000fea0003800200 */
.L_x_641:
        /* <DEDUP_REMOVED lines=27> */
.L_x_644:
[----:B------:R-:W-:Y:S05]  /*2ef0*/  BSYNC.RECONVERGENT B1 ;  /* 0x0000000000017941 */ /* 0x000fea0003800200 */
.L_x_643:
        /* <DEDUP_REMOVED lines=27> */
.L_x_646:
[----:B------:R-:W-:Y:S05]  /*30b0*/  BSYNC.RECONVERGENT B1 ;  /* 0x0000000000017941 */ /* 0x000fea0003800200 */
.L_x_645:
        /* <DEDUP_REMOVED lines=28> */
.L_x_578:
        /* <DEDUP_REMOVED lines=12> */
[----:B------:R-:W5:Y:S01]  /*3340*/  LDG.E.64.CONSTANT R2, desc[UR6][R6.64+0x4008] ;  /* 0x0040080606027981 */ /* 0x000f62000c1e9b00 */
[----:B------:R-:W-:Y:S01]  /*3350*/  UISETP.GE.U32.AND UP0, UPT, UR4, 0xa00, UPT ;  /* 0x00000a000400788c */ /* 0x000fe2000bf06070 */
[----:B------:R-:W-:Y:S01]  /*3360*/  IMAD.MOV.U32 R19, RZ, RZ, 0x500 ;  /* 0x00000500ff137424 */ /* 0x000fe200078e00ff */
        /* <DEDUP_REMOVED lines=29> */
[----:B------:R-:W0:Y:S01]  /*3540*/  LDC.64 R6, c[0x0][0x380] ;  /* 0x0000e000ff067b82 */ /* 0x000e220000000a00 */
[----:B------:R-:W-:Y:S01]  /*3550*/  IMAD.MOV.U32 R23, RZ, RZ, R2 ;  /* 0x000000ffff177224 */ /* 0x000fe200078e0002 */
[----:B------:R-:W1:Y:S01]  /*3560*/  LDCU UR4, c[0x0][0x390] ;  /* 0x00007200ff0477ac */ /* 0x000e620008000800 */
[----:B------:R-:W-:Y:S02]  /*3570*/  IMAD.MOV.U32 R24, RZ, RZ, R3 ;  /* 0x000000ffff187224 */ /* 0x000fe400078e0003 */
[----:B------:R-:W-:Y:S02]  /*3580*/  IMAD.MOV.U32 R18, RZ, RZ, R4 ;  /* 0x000000ffff127224 */ /* 0x000fe400078e0004 */
[----:B------:R-:W-:-:S07]  /*3590*/  IMAD.MOV.U32 R5, RZ, RZ, 0x500 ;  /* 0x00000500ff057424 */ /* 0x000fce00078e00ff */
.L_x_648:
[----:B------:R-:W-:-:S04]  /*35a0*/  IMAD.IADD R17, R0, 0x1, R5 ;  /* 0x0000000100117824 */ /* 0x000fc800078e0205 */
[----:B0-----:R-:W-:-:S05]  /*35b0*/  IMAD.WIDE.U32 R16, R17, 0x10, R6 ;  /* 0x0000001011107825 */ /* 0x001fca00078e0006 */
        /* <DEDUP_REMOVED lines=36> */
[----:B------:R-:W-:Y:S01]  /*3800*/  @P2 SEL R14, R8, R14, P0 ;  /* 0x0000000e080e2207 */ /* 0x000fe20000000000 */
[C---:B------:R-:W-:Y:S01]  /*3810*/  VIADD R8, R5.reuse, 0xa00 ;  /* 0x00000a0005087836 */ /* 0x040fe20000000000 */
[----:B------:R-:W-:Y:S01]  /*3820*/  ISETP.GE.AND P1, PT, R22, R4, PT ;  /* 0x000000041600720c */ /* 0x000fe20003f26270 */
[----:B------:R-:W-:Y:S01]  /*3830*/  VIADD R5, R5, 0x500 ;  /* 0x0000050005057836 */ /* 0x000fe20000000000 */
[----:B------:R-:W-:Y:S02]  /*3840*/  @P2 SEL R15, R9, R15, P0 ;  /* 0x0000000f090f2207 */ /* 0x000fe40000000000 */
[----:B-1----:R-:W-:-:S09]  /*3850*/  ISETP.GT.AND P2, PT, R8, UR4, PT ;  /* 0x0000000408007c0c */ /* 0x002fd2000bf44270 */
        /* <DEDUP_REMOVED lines=8> */
[----:B------:R-:W-:Y:S01]  /*38e0*/  IMAD.MOV.U32 R24, RZ, RZ, R3 ;  /* 0x000000ffff187224 */ /* 0x000fe200078e0003 */
[----:B------:R-:W-:Y:S06]  /*38f0*/  @!P2 BRA `(.L_x_648) ;  /* 0xfffffffc0028a947 */ /* 0x000fec000383ffff */
[----:B------:R-:W-:-:S07]  /*3900*/  IMAD.MOV.U32 R19, RZ, RZ, R5 ;  /* 0x000000ffff137224 */ /* 0x000fce00078e0005 */
.L_x_647:
[----:B------:R-:W-:-:S13]  /*3910*/  ISETP.GE.AND P0, PT, R19, UR4, PT ;  /* 0x0000000413007c0c */ /* 0x000fda000bf06270 */
        /* <DEDUP_REMOVED lines=12> */
[----:B------:R-:W0:Y:S01]  /*39e0*/  LDC.64 R6, c[0x0][0x380] ;  /* 0x0000e000ff067b82 */ /* 0x000e220000000a00 */
[----:B------:R-:W-:Y:S01]  /*39f0*/  LEA.HI R8, R14, 0x1, RZ, 0x18 ;  /* 0x000000010e087811 */ /* 0x000fe200078fc0ff */
[----:B------:R-:W-:Y:S02]  /*3a00*/  IMAD.IADD R13, R0, 0x1, R19 ;  /* 0x00000001000d7824 */ /* 0x000fe400078e0213 */
[----:B------:R-:W-:Y:S01]  /*3a10*/  IMAD.MOV.U32 R18, RZ, RZ, R0 ;  /* 0x000000ffff127224 */ /* 0x000fe200078e0000 */
[----:B------:R-:W-:-:S05]  /*3a20*/  LOP3.LUT R8, R8, 0x3, RZ, 0xc0, !PT ;  /* 0x0000000308087812 */ /* 0x000fca00078ec0ff */
[----:B------:R-:W-:-:S07]  /*3a30*/  IMAD.MOV R12, RZ, RZ, -R8 ;  /* 0x000000ffff0c7224 */ /* 0x000fce00078e0a08 */
.L_x_655:
[----:B0-----:R-:W-:-:S05]  /*3a40*/  IMAD.WIDE.U32 R10, R13, 0x10, R6 ;  /* 0x000000100d0a7825 */ /* 0x001fca00078e0006 */
[----:B------:R-:W2:Y:S04]  /*3a50*/  LDG.E.CONSTANT R21, desc[UR6][R10.64] ;  /* 0x000000060a157981 */ /* 0x000ea8000c1e9900 */
[----:B------:R-:W3:Y:S01]  /*3a60*/  LDG.E.64.CONSTANT R8, desc[UR6][R10.64+0x8] ;  /* 0x000008060a087981 */ /* 0x000ee2000c1e9b00 */
[----:B------:R-:W-:Y:S01]  /*3a70*/  VIADD R12, R12, 0x1 ;  /* 0x000000010c0c7836 */ /* 0x000fe20000000000 */
[----:B------:R-:W-:Y:S01]  /*3a80*/  BSSY.RECONVERGENT B3, `(.L_x_653) ;  /* 0x0000015000037945 */ /* 0x000fe20003800200 */
[----:B------:R-:W-:Y:S02]  /*3a90*/  IMAD.MOV.U32 R15, RZ, RZ, R2 ;  /* 0x000000ffff0f7224 */ /* 0x000fe400078e0002 */
        /* <DEDUP_REMOVED lines=19> */
.L_x_654:
[----:B------:R-:W-:Y:S05]  /*3bd0*/  BSYNC.RECONVERGENT B3 ;  /* 0x0000000000037941 */ /* 0x000fea0003800200 */
.L_x_653:
[----:B------:R-:W-:Y:S02]  /*3be0*/  VIADD R18, R18, 0x100 ;  /* 0x0000010012127836 */ /* 0x000fe40000000000 */
[----:B------:R-:W-:Y:S01]  /*3bf0*/  VIADD R13, R13, 0x100 ;  /* 0x000001000d0d7836 */ /* 0x000fe20000000000 */
[----:B------:R-:W-:Y:S06]  /*3c00*/  @P3 BRA `(.L_x_655) ;  /* 0xfffffffc008c3947 */ /* 0x000fec000383ffff */
.L_x_652:
[----:B------:R-:W-:Y:S05]  /*3c10*/  BSYNC.RECONVERGENT B2 ;  /* 0x0000000000027941 */ /* 0x000fea0003800200 */
.L_x_651:
[----:B------:R-:W-:-:S13]  /*3c20*/  ISETP.GE.U32.AND P0, PT, R14, 0x300, PT ;  /* 0x000003000e00780c */ /* 0x000fda0003f06070 */
[----:B------:R-:W-:Y:S05]  /*3c30*/  @!P0 BRA `(.L_x_650) ;  /* 0x0000000400888947 */ /* 0x000fea0003800000 */
[----:B------:R-:W0:Y:S01]  /*3c40*/  LDCU.64 UR8, c[0x0][0x380] ;  /* 0x00007000ff0877ac */ /* 0x000e220008000a00 */
[----:B------:R-:W1:Y:S01]  /*3c50*/  LDC.64 R6, c[0x0][0x380] ;  /* 0x0000e000ff067b82 */ /* 0x000e620000000a00 */
[C---:B------:R-:W-:Y:S01]  /*3c60*/  IADD3 R13, P0, PT, R18.reuse, R19, RZ ;  /* 0x00000013120d7210 */ /* 0x040fe20007f1e0ff */
[----:B------:R-:W-:-:S04]  /*3c70*/  IMAD.IADD R19, R18, 0x1, R19 ;  /* 0x0000000112137824 */ /* 0x000fc800078e0213 */
[----:B------:R-:W-:Y:S01]  /*3c80*/  IMAD.X R8, RZ, RZ, RZ, P0 ;  /* 0x000000ffff087224 */ /* 0x000fe200000e06ff */
[----:B0-----:R-:W-:-:S04]  /*3c90*/  LEA R12, P1, R13, UR8, 0x4 ;  /* 0x000000080d0c7c11 */ /* 0x001fc8000f8220ff */
[----:B------:R-:W-:Y:S02]  /*3ca0*/  IADD3 R12, P0, PT, R12, 0x3008, RZ ;  /* 0x000030080c0c7810 */ /* 0x000fe40007f1e0ff */
[----:B------:R-:W-:-:S05]  /*3cb0*/  LEA.HI.X R13, R13, UR9, R8, 0x4, P1 ;  /* 0x000000090d0d7c11 */ /* 0x000fca00088f2408 */
[----:B------:R-:W-:-:S07]  /*3cc0*/  IMAD.X R13, RZ, RZ, R13, P0 ;  /* 0x000000ffff0d7224 */ /* 0x000fce00000e060d */
.L_x_664:
[----:B-1----:R-:W-:-:S05]  /*3cd0*/  IMAD.WIDE.U32 R10, R19, 0x10, R6 ;  /* 0x00000010130a7825 */ /* 0x002fca00078e0006 */
[----:B------:R-:W2:Y:S04]  /*3ce0*/  LDG.E.CONSTANT R23, desc[UR6][R10.64] ;  /* 0x000000060a177981 */ /* 0x000ea8000c1e9900 */
[----:B------:R0:W3:Y:S02]  /*3cf0*/  LDG.E.64.CONSTANT R8, desc[UR6][R10.64+0x8] ;  /* 0x000008060a087981 */ /* 0x0000e4000c1e9b00 */
[----:B0-----:R-:W-:Y:S02]  /*3d00*/  IMAD.MOV.U32 R10, RZ, RZ, R12 ;  /* 0x000000ffff0a7224 */ /* 0x001fe400078e000c */
[----:B------:R-:W-:-:S05]  /*3d10*/  IMAD.MOV.U32 R11, RZ, RZ, R13 ;  /* 0x000000ffff0b7224 */ /* 0x000fca00078e000d */
        /* <DEDUP_REMOVED lines=16> */
[CC--:B------:R-:W-:Y:S02]  /*3e20*/  @P2 ISETP.LT.U32.AND P1, PT, R2.reuse, R8.reuse, PT ;  /* 0x000000080200220c */ /* 0x0c0fe40003f21070 */
[CC--:B------:R-:W-:Y:S02]  /*3e30*/  @P2 ISETP.GE.U32.AND P0, PT, R2.reuse, R8.reuse, PT ;  /* 0x000000080200220c */ /* 0x0c0fe40003f06070 */
[CC--:B------:R-:W-:Y:S02]  /*3e40*/  @P2 ISETP.LT.AND.EX P1, PT, R3.reuse, R9.reuse, PT, P1 ;  /* 0x000000090300220c */ /* 0x0c0fe40003f21310 */
[CC--:B------:R-:W-:Y:S02]  /*3e50*/  @P2 ISETP.GE.AND.EX P0, PT, R3.reuse, R9.reuse, PT, P0 ;  /* 0x000000090300220c */ /* 0x0c0fe40003f06300 */
[----:B------:R-:W-:Y:S02]  /*3e60*/  @P2 SEL R27, R2, R8, P1 ;  /* 0x00000008021b2207 */ /* 0x000fe40000800000 */
[----:B------:R-:W-:-:S02]  /*3e70*/  @P2 SEL R29, R3, R9, P1 ;  /* 0x00000009031d2207 */ /* 0x000fc40000800000 */
[----:B------:R-:W-:-:S07]  /*3e80*/  @P2 SEL R22, R4, R23, !P0 ;  /* 0x0000001704162207 */ /* 0x000fce0004000000 */
.L_x_657:
[----:B------:R-:W-:Y:S05]  /*3e90*/  BSYNC.RECONVERGENT B2 ;  /* 0x0000000000027941 */ /* 0x000fea0003800200 */
.L_x_656:
        /* <DEDUP_REMOVED lines=17> */
.L_x_659:
[----:B------:R-:W-:Y:S05]  /*3fb0*/  BSYNC.RECONVERGENT B2 ;  /* 0x0000000000027941 */ /* 0x000fea0003800200 */
.L_x_658:
        /* <DEDUP_REMOVED lines=17> */
.L_x_661:
[----:B------:R-:W-:Y:S05]  /*40d0*/  BSYNC.RECONVERGENT B2 ;  /* 0x0000000000027941 */ /* 0x000fea0003800200 */
.L_x_660:
        /* <DEDUP_REMOVED lines=17> */
.L_x_663:
[----:B------:R-:W-:Y:S05]  /*41f0*/  BSYNC.RECONVERGENT B2 ;  /* 0x0000000000027941 */ /* 0x000fea0003800200 */
.L_x_662:
[----:B------:R-:W-:Y:S01]  /*4200*/  VIADD R18, R18, 0x400 ;  /* 0x0000040012127836 */ /* 0x000fe20000000000 */
[----:B------:R-:W-:Y:S01]  /*4210*/  IADD3 R12, P1, PT, R10, 0x4000, RZ ;  /* 0x000040000a0c7810 */ /* 0x000fe20007f3e0ff */
[----:B------:R-:W-:-:S03]  /*4220*/  VIADD R19, R19, 0x400 ;  /* 0x0000040013137836 */ /* 0x000fc60000000000 */
[----:B------:R-:W-:Y:S01]  /*4230*/  ISETP.GE.AND P0, PT, R18, R5, PT ;  /* 0x000000051200720c */ /* 0x000fe20003f06270 */
[----:B------:R-:W-:-:S12]  /*4240*/  IMAD.X R13, RZ, RZ, R11, P1 ;  /* 0x000000ffff0d7224 */ /* 0x000fd800008e060b */
[----:B------:R-:W-:Y:S05]  /*4250*/  @!P0 BRA `(.L_x_664) ;  /* 0xfffffff8009c8947 */ /* 0x000fea000383ffff */
.L_x_650:
[----:B------:R-:W-:Y:S05]  /*4260*/  BSYNC.RECONVERGENT B1 ;  /* 0x0000000000017941 */ /* 0x000fea0003800200 */
.L_x_649:
        /* <DEDUP_REMOVED lines=31> */
.L_x_666:
[----:B------:R-:W-:Y:S05]  /*4460*/  BSYNC.RECONVERGENT B1 ;  /* 0x0000000000017941 */ /* 0x000fea0003800200 */
.L_x_665:
        /* <DEDUP_REMOVED lines=24> */
.L_x_668:
[----:B------:R-:W-:Y:S05]  /*45f0*/  BSYNC.RECONVERGENT B1 ;  /* 0x0000000000017941 */ /* 0x000fea0003800200 */
.L_x_667:
[----:B0-----:R0:W4:Y:S01]  /*4600*/  SHFL.DOWN PT, R5, R2, 0x4, 0x1f ;  /* 0x08801f0002057f89 */ /* 0x00112200000e0000 */
[----:B------:R-:W-:Y:S01]  /*4610*/  BSSY.RECONVERGENT B1, `(.L_x_669) ;  /* 0x0000017000017945 */ /* 0x000fe20003800200 */
[----:B--2---:R-:W-:Y:S02]  /*4620*/  IMAD.MOV.U32 R3, RZ, RZ, R2 ;  /* 0x000000ffff037224 */ /* 0x004fe400078e0002 */
[----:B------:R0:W2:Y:S01]  /*4630*/  SHFL.DOWN PT, R9, R4, 0x4, 0x1f ;  /* 0x08801f0004097f89 */ /* 0x0000a200000e0000 */
[----:B------:R-:W-:Y:S02]  /*4640*/  IMAD.MOV.U32 R6, RZ, RZ, R4 ;  /* 0x000000ffff067224 */ /* 0x000fe400078e0004 */
[----:B------:R-:W-:Y:S01]  /*4650*/  IMAD.MOV.U32 R7, RZ, RZ, R8 ;  /* 0x000000ffff077224 */ /* 0x000fe200078e0008 */
[----:B------:R0:W0:Y:S01]  /*4660*/  SHFL.DOWN PT, R11, R8, 0x4, 0x1f ;  /* 0x08801f00080b7f89 */ /* 0x00002200000e0000 */
[----:B------:R-:W-:Y:S05]  /*4670*/  @P5 BRA `(.L_x_670) ;  /* 0x0000000000405947 */ /* 0x000fea0003800000 */
[----:B----4-:R-:W-:Y:S01]  /*4680*/  ISETP.GE.AND P0, PT, R2, R5, PT ;  /* 0x000000050200720c */ /* 0x010fe20003f06270 */
[----:B------:R-:W-:Y:S02]  /*4690*/  IMAD.MOV.U32 R3, RZ, RZ, R5 ;  /* 0x000000ffff037224 */ /* 0x000fe400078e0005 */
[----:B--2---:R-:W-:Y:S02]  /*46a0*/  IMAD.MOV.U32 R6, RZ, RZ, R9 ;  /* 0x000000ffff067224 */ /* 0x004fe400078e0009 */
        /* <DEDUP_REMOVED lines=13> */
.L_x_670:
[----:B------:R-:W-:Y:S05]  /*4780*/  BSYNC.RECONVERGENT B1 ;  /* 0x0000000000017941 */ /* 0x000fea0003800200 */
.L_x_669:
        /* <DEDUP_REMOVED lines=24> */
.L_x_672:
[----:B------:R-:W-:Y:S05]  /*4910*/  BSYNC.RECONVERGENT B1 ;  /* 0x0000000000017941 */ /* 0x000fea0003800200 */
.L_x_671:
[----:B0-----:R0:W4:Y:S01]  /*4920*/  SHFL.DOWN PT, R3, R2, 0x10, 0x1f ;  /* 0x0a001f0002037f89 */ /* 0x00112200000e0000 */
[----:B------:R-:W-:Y:S01]  /*4930*/  BSSY.RECONVERGENT B1, `(.L_x_673) ;  /* 0x0000017000017945 */ /* 0x000fe20003800200 */
[----:B------:R-:W-:Y:S02]  /*4940*/  IMAD.MOV.U32 R8, RZ, RZ, R2 ;  /* 0x000000ffff087224 */ /* 0x000fe400078e0002 */
[----:B------:R0:W0:Y:S01]  /*4950*/  SHFL.DOWN PT, R9, R4, 0x10, 0x1f ;  /* 0x0a001f0004097f89 */ /* 0x00002200000e0000 */
[----:B--2---:R-:W-:Y:S02]  /*4960*/  IMAD.MOV.U32 R7, RZ, RZ, R4 ;  /* 0x000000ffff077224 */ /* 0x004fe400078e0004 */
[----:B------:R-:W-:Y:S01]  /*4970*/  IMAD.MOV.U32 R6, RZ, RZ, R5 ;  /* 0x000000ffff067224 */ /* 0x000fe200078e0005 */
[----:B-1----:R1:W2:Y:S01]  /*4980*/  SHFL.DOWN PT, R10, R5, 0x10, 0x1f ;  /* 0x0a001f00050a7f89 */ /* 0x0022a200000e0000 */
[----:B------:R-:W-:Y:S05]  /*4990*/  @P3 BRA `(.L_x_674) ;  /* 0x0000000000403947 */ /* 0x000fea0003800000 */
[----:B----4-:R-:W-:Y:S01]  /*49a0*/  ISETP.GE.AND P0, PT, R2, R3, PT ;  /* 0x000000030200720c */ /* 0x010fe20003f06270 */
[----:B------:R-:W-:Y:S02]  /*49b0*/  IMAD.MOV.U32 R8, RZ, RZ, R3 ;  /* 0x000000ffff087224 */ /* 0x000fe400078e0003 */
[----:B0-----:R-:W-:Y:S02]  /*49c0*/  IMAD.MOV.U32 R7, RZ, RZ, R9 ;  /* 0x000000ffff077224 */ /* 0x001fe400078e0009 */
[----:B--2---:R-:W-:-:S08]  /*49d0*/  IMAD.MOV.U32 R6, RZ, RZ, R10 ;  /* 0x000000ffff067224 */ /* 0x004fd000078e000a */
        /* <DEDUP_REMOVED lines=12> */
.L_x_674:
[----:B------:R-:W-:Y:S05]  /*4aa0*/  BSYNC.RECONVERGENT B1 ;  /* 0x0000000000017941 */ /* 0x000fea0003800200 */
.L_x_673:
[----:B------:R-:W-:Y:S04]  /*4ab0*/  BSSY.RECONVERGENT B1, `(.L_x_675) ;  /* 0x000000c000017945 */ /* 0x000fe80003800200 */
[----:B------:R-:W-:Y:S05]  /*4ac0*/  @P2 BRA `(.L_x_676) ;  /* 0x0000000000282947 */ /* 0x000fea0003800000 */
[----:B0-----:R-:W0:Y:S01]  /*4ad0*/  S2R R4, SR_CgaCtaId ;  /* 0x0000000000047919 */ /* 0x001e220000008800 */
[----:B----4-:R-:W-:Y:S02]  /*4ae0*/  MOV R3, 0x400 ;  /* 0x0000040000037802 */ /* 0x010fe40000000f00 */
[----:B------:R-:W-:-:S04]  /*4af0*/  SHF.R.U32.HI R2, RZ, 0x1, R0 ;  /* 0x00000001ff027819 */ /* 0x000fc80000011600 */
[----:B------:R-:W-:Y:S02]  /*4b00*/  LOP3.LUT R2, R2, 0x1f0, RZ, 0xc0, !PT ;  /* 0x000001f002027812 */ /* 0x000fe400078ec0ff */
[----:B0-----:R-:W-:-:S05]  /*4b10*/  LEA R3, R4, R3, 0x18 ;  /* 0x0000000304037211 */ /* 0x001fca00078ec0ff */
[----:B-1----:R-:W-:Y:S02]  /*4b20*/  IMAD.IADD R5, R2, 0x1, R3 ;  /* 0x0000000102057824 */ /* 0x002fe400078e0203 */
[----:B------:R-:W-:Y:S02]  /*4b30*/  IMAD.MOV.U32 R2, RZ, RZ, R7 ;  /* 0x000000ffff027224 */ /* 0x000fe400078e0007 */
[----:B------:R-:W-:Y:S01]  /*4b40*/  IMAD.MOV.U32 R3, RZ, RZ, R6 ;  /* 0x000000ffff037224 */ /* 0x000fe200078e0006 */
[----:B------:R0:W-:Y:S04]  /*4b50*/  STS [R5+0x8], R8 ;  /* 0x0000080805007388 */ /* 0x0001e80000000800 */
[----:B------:R0:W-:Y:S02]  /*4b60*/  STS.64 [R5+0x10], R2 ;  /* 0x0000100205007388 */ /* 0x0001e40000000a00 */
.L_x_676:
[----:B------:R-:W-:Y:S05]  /*4b70*/  BSYNC.RECONVERGENT B1 ;  /* 0x0000000000017941 */ /* 0x000fea0003800200 */
.L_x_675:
        /* <DEDUP_REMOVED lines=8> */
[----:B-1----:R-:W1:Y:S04]  /*4c00*/  LDS.64 R4, [R24+0x20] ;  /* 0x0000200018047984 */ /* 0x002e680000000a00 */
[----:B------:R4:W2:Y:S04]  /*4c10*/  LDS R18, [R24+0x28] ;  /* 0x0000280018127984 */ /* 0x0008a80000000800 */
[----:B------:R4:W2:Y:S01]  /*4c20*/  LDS R16, [R24+0x38] ;  /* 0x0000380018107984 */ /* 0x0008a20000000800 */
[----:B0-----:R-:W-:Y:S01]  /*4c30*/  ISETP.GE.AND P0, PT, R8, R3, PT ;  /* 0x000000030800720c */ /* 0x001fe20003f06270 */
[----:B------:R-:W-:-:S02]  /*4c40*/  IMAD.MOV.U32 R19, RZ, RZ, R3 ;  /* 0x000000ffff137224 */ /* 0x000fc400078e0003 */
[----:B-1----:R-:W-:Y:S02]  /*4c50*/  IMAD.MOV.U32 R21, RZ, RZ, R4 ;  /* 0x000000ffff157224 */ /* 0x002fe400078e0004 */
[----:B------:R-:W-:-:S08]  /*4c60*/  IMAD.MOV.U32 R20, RZ, RZ, R5 ;  /* 0x000000ffff147224 */ /* 0x000fd000078e0005 */
[----:B--2-4-:R-:W-:Y:S05]  /*4c70*/  @!P0 BRA `(.L_x_678) ;  /* 0x00000000002c8947 */ /* 0x014fea0003800000 */
        /* <DEDUP_REMOVED lines=11> */
.L_x_678:
[----:B------:R-:W-:Y:S05]  /*4d30*/  BSYNC.RECONVERGENT B1 ;  /* 0x0000000000017941 */ /* 0x000fea0003800200 */
.L_x_677:
        /* <DEDUP_REMOVED lines=27> */
.L_x_680:
[----:B------:R-:W-:Y:S05]  /*4ef0*/  BSYNC.RECONVERGENT B1 ;  /* 0x0000000000017941 */ /* 0x000fea0003800200 */
.L_x_679:
        /* <DEDUP_REMOVED lines=17> */
.L_x_682:
[----:B------:R-:W-:Y:S05]  /*5010*/  BSYNC.RECONVERGENT B1 ;  /* 0x0000000000017941 */ /* 0x000fea0003800200 */
.L_x_681:
        /* <DEDUP_REMOVED lines=17> */
.L_x_684:
[----:B------:R-:W-:Y:S05]  /*5130*/  BSYNC.RECONVERGENT B1 ;  /* 0x0000000000017941 */ /* 0x000fea0003800200 */
.L_x_683:
        /* <DEDUP_REMOVED lines=17> */
.L_x_686:
[----:B------:R-:W-:Y:S05]  /*5250*/  BSYNC.RECONVERGENT B1 ;  /* 0x0000000000017941 */ /* 0x000fea0003800200 */
.L_x_685:
        /* <DEDUP_REMOVED lines=17> */
.L_x_688:
[----:B------:R-:W-:Y:S05]  /*5370*/  BSYNC.RECONVERGENT B1 ;  /* 0x0000000000017941 */ /* 0x000fea0003800200 */
.L_x_687:
        /* <DEDUP_REMOVED lines=16> */
.L_x_610:
[----:B------:R-:W-:Y:S05]  /*5480*/  BSYNC.RECONVERGENT B0 ;  /* 0x0000000000007941 */ /* 0x000fea0003800200 */
.L_x_577:
        /* <DEDUP_REMOVED lines=8> */
.L_x_689:
        /* <DEDUP_REMOVED lines=15> */
.L_x_968:


//--------------------- .text._ZN6thrust24THRUST_300001_SM_1000_NS8cuda_cub4core6detail13_kernel_agentINS1_8__reduce10DrainAgentIiEEJN3cub18CUB_300001_SM_10009GridQueueIjEEiEEEvDpT0_ --------------------------
	.section	.text._ZN6thrust24THRUST_300001_SM_1000_NS8cuda_cub4core6detail13_kernel_agentINS1_8__reduce10DrainAgentIiEEJN3cub18CUB_300001_SM_10009GridQueueIjEEiEEEvDpT0_,"ax",@progbits
	.align	128
        .global         _ZN6thrust24THRUST_300001_SM_1000_NS8cuda_cub4core6detail13_kernel_agentINS1_8__reduce10DrainAgentIiEEJN3cub18CUB_300001_SM_10009GridQueueIjEEiEEEvDpT0_
        .type           _ZN6thrust24THRUST_300001_SM_1000_NS8cuda_cub4core6detail13_kernel_agentINS1_8__reduce10DrainAgentIiEEJN3cub18CUB_300001_SM_10009GridQueueIjEEiEEEvDpT0_,@function
        .size           _ZN6thrust24THRUST_300001_SM_1000_NS8cuda_cub4core6detail13_kernel_agentINS1_8__reduce10DrainAgentIiEEJN3cub18CUB_300001_SM_10009GridQueueIjEEiEEEvDpT0_,(.L_x_969 - _ZN6thrust24THRUST_300001_SM_1000_NS8cuda_cub4core6detail13_kernel_agentINS1_8__reduce10DrainAgentIiEEJN3cub18CUB_300001_SM_10009GridQueueIjEEiEEEvDpT0_)
        .other          _ZN6thrust24THRUST_300001_SM_1000_NS8cuda_cub4core6detail13_kernel_agentINS1_8__reduce10DrainAgentIiEEJN3cub18CUB_300001_SM_10009GridQueueIjEEiEEEvDpT0_,@"STO_CUDA_ENTRY STV_DEFAULT"
_ZN6thrust24THRUST_300001_SM_1000_NS8cuda_cub4core6detail13_kernel_agentINS1_8__reduce10DrainAgentIiEEJN3cub18CUB_300001_SM_10009GridQueueIjEEiEEEvDpT0_:
.text._ZN6thrust24THRUST_300001_SM_1000_NS8cuda_cub4core6detail13_kernel_agentINS1_8__reduce10DrainAgentIiEEJN3cub18CUB_300001_SM_10009GridQueueIjEEiEEEvDpT0_:
[----:B------:R-:W-:Y:S08]  /*0000*/  LDC R1, c[0x0][0x37c] ;  /* 0x0000df00ff017b82 */ /* 0x000ff00000000800 */
[----:B------:R-:W0:Y:S01]  /*0010*/  LDC.64 R2, c[0x0][0x380] ;  /* 0x0000e000ff027b82 */ /* 0x000e220000000a00 */
[----:B------:R-:W0:Y:S07]  /*0020*/  LDCU.64 UR4, c[0x0][0x358] ;  /* 0x00006b00ff0477ac */ /* 0x000e2e0008000a00 */
[----:B------:R-:W1:Y:S01]  /*0030*/  LDC R5, c[0x0][0x388] ;  /* 0x0000e200ff057b82 */ /* 0x000e620000000800 */
[----:B0-----:R-:W-:Y:S04]  /*0040*/  STG.E desc[UR4][R2.64+0x4], RZ ;  /* 0x000004ff02007986 */ /* 0x001fe8000c101904 */
[----:B-1----:R-:W-:Y:S01]  /*0050*/  STG.E desc[UR4][R2.64], R5 ;  /* 0x0000000502007986 */ /* 0x002fe2000c101904 */
[----:B------:R-:W-:Y:S05]  /*0060*/  EXIT ;  /* 0x000000000000794d */ /* 0x000fea0003800000 */
.L_x_690:
        /* <DEDUP_REMOVED lines=9> */
.L_x_969:


//--------------------- .text._ZN6thrust24THRUST_300001_SM_1000_NS8cuda_cub4core6detail13_kernel_agentINS1_8__reduce11ReduceAgentINS0_12zip_iteratorIN4cuda3std3__45tupleIJNS0_10device_ptrIiEENS0_17counting_iteratorIlNS0_11use_defaultESF_SF_EEEEEEEPNSB_IJilEEESJ_iNS1_9__extrema9arg_max_fIilNSA_4lessIiEEEEEEJSI_SK_iN3cub18CUB_300001_SM_100013GridEvenShareIiEENSS_9GridQueueIjEESP_EEEvDpT0_ --------------------------
	.section	.text._ZN6thrust24THRUST_300001_SM_1000_NS8cuda_cub4core6detail13_kernel_agentINS1_8__reduce11ReduceAgentINS0_12zip_iteratorIN4cuda3std3__45tupleIJNS0_10device_ptrIiEENS0_17counting_iteratorIlNS0_11use_defaultESF_SF_EEEEEEEPNSB_IJilEEESJ_iNS1_9__extrema9arg_max_fIilNSA_4lessIiEEEEEEJSI_SK_iN3cub18CUB_300001_SM_100013GridEvenShareIiEENSS_9GridQueueIjEESP_EEEvDpT0_,"ax",@progbits
	.align	128
        .global         _ZN6thrust24THRUST_300001_SM_1000_NS8cuda_cub4core6detail13_kernel_agentINS1_8__reduce11ReduceAgentINS0_12zip_iteratorIN4cuda3std3__45tupleIJNS0_10device_ptrIiEENS0_17counting_iteratorIlNS0_11use_defaultESF_SF_EEEEEEEPNSB_IJilEEESJ_iNS1_9__extrema9arg_max_fIilNSA_4lessIiEEEEEEJSI_SK_iN3cub18CUB_300001_SM_100013GridEvenShareIiEENSS_9GridQueueIjEESP_EEEvDpT0_
        .type           _ZN6thrust24THRUST_300001_SM_1000_NS8cuda_cub4core6detail13_kernel_agentINS1_8__reduce11ReduceAgentINS0_12zip_iteratorIN4cuda3std3__45tupleIJNS0_10device_ptrIiEENS0_17counting_iteratorIlNS0_11use_defaultESF_SF_EEEEEEEPNSB_IJilEEESJ_iNS1_9__extrema9arg_max_fIilNSA_4lessIiEEEEEEJSI_SK_iN3cub18CUB_300001_SM_100013GridEvenShareIiEENSS_9GridQueueIjEESP_EEEvDpT0_,@function
        .size           _ZN6thrust24THRUST_300001_SM_1000_NS8cuda_cub4core6detail13_kernel_agentINS1_8__reduce11ReduceAgentINS0_12zip_iteratorIN4cuda3std3__45tupleIJNS0_10device_ptrIiEENS0_17counting_iteratorIlNS0_11use_defaultESF_SF_EEEEEEEPNSB_IJilEEESJ_iNS1_9__extrema9arg_max_fIilNSA_4lessIiEEEEEEJSI_SK_iN3cub18CUB_300001_SM_100013GridEvenShareIiEENSS_9GridQueueIjEESP_EEEvDpT0_,(.L_x_970 - _ZN6thrust24THRUST_300001_SM_1000_NS8cuda_cub4core6detail13_kernel_agentINS1_8__reduce11ReduceAgentINS0_12zip_iteratorIN4cuda3std3__45tupleIJNS0_10device_ptrIiEENS0_17counting_iteratorIlNS0_11use_defaultESF_SF_EEEEEEEPNSB_IJilEEESJ_iNS1_9__extrema9arg_max_fIilNSA_4lessIiEEEEEEJSI_SK_iN3cub18CUB_300001_SM_100013GridEvenShareIiEENSS_9GridQueueIjEESP_EEEvDpT0_)
        .other          _ZN6thrust24THRUST_300001_SM_1000_NS8cuda_cub4core6detail13_kernel_agentINS1_8__reduce11ReduceAgentINS0_12zip_iteratorIN4cuda3std3__45tupleIJNS0_10device_ptrIiEENS0_17counting_iteratorIlNS0_11use_defaultESF_SF_EEEEEEEPNSB_IJilEEESJ_iNS1_9__extrema9arg_max_fIilNSA_4lessIiEEEEEEJSI_SK_iN3cub18CUB_300001_SM_100013GridEvenShareIiEENSS_9GridQueueIjEESP_EEEvDpT0_,@"STO_CUDA_ENTRY STV_DEFAULT"
_ZN6thrust24THRUST_300001_SM_1000_NS8cuda_cub4core6detail13_kernel_agentINS1_8__reduce11ReduceAgentINS0_12zip_iteratorIN4cuda3std3__45tupleIJNS0_10device_ptrIiEENS0_17counting_iteratorIlNS0_11use_defaultESF_SF_EEEEEEEPNSB_IJilEEESJ_iNS1_9__extrema9arg_max_fIilNSA_4lessIiEEEEEEJSI_SK_iN3cub18CUB_300001_SM_100013GridEvenShareIiEENSS_9GridQueueIjEESP_EEEvDpT0_:
.text._ZN6thrust24THRUST_300001_SM_1000_NS8cuda_cub4core6detail13_kernel_agentINS1_8__reduce11ReduceAgentINS0_12zip_iteratorIN4cuda3std3__45tupleIJNS0_10device_ptrIiEENS0_17counting_iteratorIlNS0_11use_defaultESF_SF_EEEEEEEPNSB_IJilEEESJ_iNS1_9__extrema9arg_max_fIilNSA_4lessIiEEEEEEJSI_SK_iN3cub18CUB_300001_SM_100013GridEvenShareIiEENSS_9GridQueueIjEESP_EEEvDpT0_:
[----:B------:R-:W-:Y:S01]  /*0000*/  LDC R1, c[0x0][0x37c] ;  /* 0x0000df00ff017b82 */ /* 0x000fe20000000800 */
[----:B------:R-:W0:Y:S01]  /*0010*/  S2R R0, SR_CTAID.X ;  /* 0x0000000000007919 */ /* 0x000e220000002500 */
[----:B------:R-:W1:Y:S01]  /*0020*/  LDCU UR4, c[0x0][0x398] ;  /* 0x00007300ff0477ac */ /* 0x000e620008000800 */
[----:B------:R-:W-:Y:S01]  /*0030*/  BSSY.RECONVERGENT B0, `(.L_x_691) ;  /* 0x0000586000007945 */ /* 0x000fe20003800200 */
[----:B------:R-:W2:Y:S01]  /*0040*/  LDCU UR6, c[0x0][0x370] ;  /* 0x00006e00ff0677ac */ /* 0x000ea20008000800 */
[----:B------:R-:W3:Y:S01]  /*0050*/  LDCU.64 UR10, c[0x0][0x358] ;  /* 0x00006b00ff0a77ac */ /* 0x000ee20008000a00 */
[----:B-1----:R-:W-:Y:S01]  /*0060*/  IMAD.U32 R4, RZ, RZ, UR4 ;  /* 0x00000004ff047e24 */ /* 0x002fe2000f8e00ff */
[----:B--2---:R-:W-:Y:S01]  /*0070*/  UIMAD UR6, UR6, 0x500, URZ ;  /* 0x00000500060678a4 */ /* 0x004fe2000f8e02ff */
[----:B0-----:R-:W-:-:S04]  /*0080*/  IMAD R5, R0, 0x500, RZ ;  /* 0x0000050000057824 */ /* 0x001fc800078e02ff */
[----:B------:R-:W-:-:S05]  /*0090*/  VIADD R3, R5, 0x500 ;  /* 0x0000050005037836 */ /* 0x000fca0000000000 */
[----:B------:R-:W-:-:S13]  /*00a0*/  ISETP.GT.AND P0, PT, R3, R4, PT ;  /* 0x000000040300720c */ /* 0x000fda0003f04270 */
[----:B---3--:R-:W-:Y:S05]  /*00b0*/  @!P0 BRA `(.L_x_692) ;  /* 0x0000003000b48947 */ /* 0x008fea0003800000 */
[----:B------:R-:W0:Y:S01]  /*00c0*/  S2R R2, SR_TID.X ;  /* 0x0000000000027919 */ /* 0x000e220000002100 */
[----:B------:R-:W-:Y:S01]  /*00d0*/  IMAD.IADD R3, R4, 0x1, -R5 ;  /* 0x0000000104037824 */ /* 0x000fe200078e0a05 */
[----:B------:R-:W1:Y:S01]  /*00e0*/  LDCU.64 UR6, c[0x0][0x388] ;  /* 0x00007100ff0677ac */ /* 0x000e620008000a00 */
[----:B------:R-:W-:Y:S01]  /*00f0*/  BSSY.RECONVERGENT B1, `(.L_x_693) ;  /* 0x000000f000017945 */ /* 0x000fe20003800200 */
[----:B------:R-:W-:Y:S01]  /*0100*/  CS2R R6, SRZ ;  /* 0x0000000000067805 */ /* 0x000fe2000001ff00 */
[----:B------:R-:W-:Y:S01]  /*0110*/  IMAD.MOV.U32 R8, RZ, RZ, RZ ;  /* 0x000000ffff087224 */ /* 0x000fe200078e00ff */
[----:B------:R-:W2:Y:S01]  /*0120*/  LDCU.64 UR8, c[0x0][0x388] ;  /* 0x00007100ff0877ac */ /* 0x000ea20008000a00 */
[----:B0-----:R-:W-:Y:S01]  /*0130*/  ISETP.GE.AND P0, PT, R2, R3, PT ;  /* 0x000000030200720c */ /* 0x001fe20003f06270 */
[----:B------:R-:W-:-:S12]  /*0140*/  IMAD.MOV.U32 R10, RZ, RZ, R2 ;  /* 0x000000ffff0a7224 */ /* 0x000fd800078e0002 */
[----:B-12---:R-:W-:Y:S05]  /*0150*/  @P0 BRA `(.L_x_694) ;  /* 0x0000000000200947 */ /* 0x006fea0003800000 */
[----:B------:R-:W0:Y:S01]  /*0160*/  LDC.64 R12, c[0x0][0x380] ;  /* 0x0000e000ff0c7b82 */ /* 0x000e220000000a00 */
[----:B------:R-:W-:Y:S01]  /*0170*/  IMAD.IADD R9, R5, 0x1, R2 ;  /* 0x0000000105097824 */ /* 0x000fe200078e0202 */
[----:B------:R-:W1:Y:S03]  /*0180*/  LDCU.64 UR4, c[0x0][0x388] ;  /* 0x00007100ff0477ac */ /* 0x000e660008000a00 */
[----:B0-----:R-:W-:-:S05]  /*0190*/  IMAD.WIDE R12, R9, 0x4, R12 ;  /* 0x00000004090c7825 */ /* 0x001fca00078e020c */
[----:B------:R0:W5:Y:S01]  /*01a0*/  LDG.E R7, desc[UR10][R12.64] ;  /* 0x0000000a0c077981 */ /* 0x000162000c1e1900 */
[----:B-1----:R-:W-:Y:S01]  /*01b0*/  IADD3 R6, P0, PT, R9, UR4, RZ ;  /* 0x0000000409067c10 */ /* 0x002fe2000ff1e0ff */
[----:B------:R-:W-:-:S03]  /*01c0*/  VIADD R10, R2, 0x100 ;  /* 0x00000100020a7836 */ /* 0x000fc60000000000 */
[----:B------:R-:W-:-:S09]  /*01d0*/  LEA.HI.X.SX32 R8, R9, UR5, 0x1, P0 ;  /* 0x0000000509087c11 */ /* 0x000fd200080f0eff */
.L_x_694:
[----:B------:R-:W-:Y:S05]  /*01e0*/  BSYNC.RECONVERGENT B1 ;  /* 0x0000000000017941 */ /* 0x000fea0003800200 */
.L_x_693:
[----:B------:R-:W-:Y:S01]  /*01f0*/  ISETP.GE.AND P0, PT, R10, R3, PT ;  /* 0x000000030a00720c */ /* 0x000fe20003f06270 */
[----:B------:R-:W-:-:S12]  /*0200*/  BSSY.RECONVERGENT B1, `(.L_x_695) ;  /* 0x0000091000017945 */ /* 0x000fd80003800200 */
[----:B------:R-:W-:Y:S05]  /*0210*/  @P0 BRA `(.L_x_696) ;  /* 0x00000008003c0947 */ /* 0x000fea0003800000 */
[----:B------:R-:W-:Y:S01]  /*0220*/  LOP3.LUT R9, RZ, R10, RZ, 0x33, !PT ;  /* 0x0000000aff097212 */ /* 0x000fe200078e33ff */
[----:B------:R-:W-:Y:S03]  /*0230*/  BSSY.RECONVERGENT B2, `(.L_x_697) ;  /* 0x0000028000027945 */ /* 0x000fe60003800200 */
[----:B------:R-:W-:-:S04]  /*0240*/  IADD3 R11, PT, PT, -R5, R4, R9 ;  /* 0x00000004050b7210 */ /* 0x000fc80007ffe109 */
[----:B------:R-:W-:-:S04]  /*0250*/  LOP3.LUT R4, R11, 0x300, RZ, 0xc0, !PT ;  /* 0x000003000b047812 */ /* 0x000fc800078ec0ff */
[----:B------:R-:W-:-:S13]  /*0260*/  ISETP.NE.AND P0, PT, R4, 0x300, PT ;  /* 0x000003000400780c */ /* 0x000fda0003f05270 */
[----:B------:R-:W-:Y:S05]  /*0270*/  @!P0 BRA `(.L_x_698) ;  /* 0x00000000008c8947 */ /* 0x000fea0003800000 */
[----:B0-----:R-:W0:Y:S01]  /*0280*/  LDC.64 R12, c[0x0][0x380] ;  /* 0x0000e000ff0c7b82 */ /* 0x001e220000000a00 */
[----:B------:R-:W-:Y:S01]  /*0290*/  LEA.HI R4, R11, 0x1, RZ, 0x18 ;  /* 0x000000010b047811 */ /* 0x000fe200078fc0ff */
[----:B------:R-:W-:-:S03]  /*02a0*/  IMAD.IADD R9, R5, 0x1, R10 ;  /* 0x0000000105097824 */ /* 0x000fc600078e020a */
[----:B------:R-:W-:-:S05]  /*02b0*/  LOP3.LUT R4, R4, 0x3, RZ, 0xc0, !PT ;  /* 0x0000000304047812 */ /* 0x000fca00078ec0ff */
[----:B------:R-:W-:-:S07]  /*02c0*/  IMAD.MOV R4, RZ, RZ, -R4 ;  /* 0x000000ffff047224 */ /* 0x000fce00078e0a04 */
.L_x_701:
[----:B0-----:R-:W-:-:S06]  /*02d0*/  IMAD.WIDE R14, R9, 0x4, R12 ;  /* 0x00000004090e7825 */ /* 0x001fcc00078e020c */
[----:B------:R-:W2:Y:S01]  /*02e0*/  LDG.E R15, desc[UR10][R14.64] ;  /* 0x0000000a0e0f7981 */ /* 0x000ea2000c1e1900 */
[C---:B------:R-:W-:Y:S01]  /*02f0*/  IADD3 R20, P1, PT, R9.reuse, UR6, RZ ;  /* 0x0000000609147c10 */ /* 0x040fe2000ff3e0ff */
[----:B------:R-:W-:Y:S01]  /*0300*/  VIADD R4, R4, 0x1 ;  /* 0x0000000104047836 */ /* 0x000fe20000000000 */
[----:B------:R-:W-:Y:S01]  /*0310*/  BSSY.RECONVERGENT B3, `(.L_x_699) ;  /* 0x0000016000037945 */ /* 0x000fe20003800200 */
[----:B------:R-:W-:Y:S01]  /*0320*/  IMAD.MOV.U32 R17, RZ, RZ, R6 ;  /* 0x000000ffff117224 */ /* 0x000fe200078e0006 */
[----:B------:R-:W-:Y:S01]  /*0330*/  LEA.HI.X.SX32 R19, R9, UR7, 0x1, P1 ;  /* 0x0000000709137c11 */ /* 0x000fe200088f0eff */
[----:B------:R-:W-:Y:S01]  /*0340*/  IMAD.MOV.U32 R18, RZ, RZ, R8 ;  /* 0x000000ffff127224 */ /* 0x000fe200078e0008 */
[----:B------:R-:W-:Y:S01]  /*0350*/  ISETP.NE.AND P2, PT, R4, RZ, PT ;  /* 0x000000ff0400720c */ /* 0x000fe20003f45270 */
[----:B-----5:R-:W-:Y:S02]  /*0360*/  IMAD.MOV.U32 R16, RZ, RZ, R7 ;  /* 0x000000ffff107224 */ /* 0x020fe400078e0007 */
[----:B------:R-:W-:-:S02]  /*0370*/  IMAD.MOV.U32 R6, RZ, RZ, R20 ;  /* 0x000000ffff067224 */ /* 0x000fc400078e0014 */
        /* <DEDUP_REMOVED lines=15> */
.L_x_700:
[----:B------:R-:W-:Y:S05]  /*0470*/  BSYNC.RECONVERGENT B3 ;  /* 0x0000000000037941 */ /* 0x000fea0003800200 */
.L_x_699:
[----:B------:R-:W-:Y:S02]  /*0480*/  VIADD R10, R10, 0x100 ;  /* 0x000001000a0a7836 */ /* 0x000fe40000000000 */
[----:B------:R-:W-:Y:S01]  /*0490*/  VIADD R9, R9, 0x100 ;  /* 0x0000010009097836 */ /* 0x000fe20000000000 */
[----:B------:R-:W-:Y:S06]  /*04a0*/  @P2 BRA `(.L_x_701) ;  /* 0xfffffffc00882947 */ /* 0x000fec000383ffff */
.L_x_698:
[----:B------:R-:W-:Y:S05]  /*04b0*/  BSYNC.RECONVERGENT B2 ;  /* 0x0000000000027941 */ /* 0x000fea0003800200 */
.L_x_697:
[----:B------:R-:W-:-:S13]  /*04c0*/  ISETP.GE.U32.AND P0, PT, R11, 0x300, PT ;  /* 0x000003000b00780c */ /* 0x000fda0003f06070 */
[----:B------:R-:W-:Y:S05]  /*04d0*/  @!P0 BRA `(.L_x_696) ;  /* 0x00000004008c8947 */ /* 0x000fea0003800000 */
[----:B0-----:R-:W0:Y:S01]  /*04e0*/  LDC.64 R12, c[0x0][0x380] ;  /* 0x0000e000ff0c7b82 */ /* 0x001e220000000a00 */
[----:B------:R-:W-:-:S04]  /*04f0*/  IMAD.IADD R9, R5, 0x1, R10 ;  /* 0x0000000105097824 */ /* 0x000fc800078e020a */
[C---:B------:R-:W-:Y:S02]  /*0500*/  VIADD R19, R9.reuse, 0x100 ;  /* 0x0000010009137836 */ /* 0x040fe40000000000 */
[C---:B------:R-:W-:Y:S02]  /*0510*/  VIADD R18, R9.reuse, 0x200 ;  /* 0x0000020009127836 */ /* 0x040fe40000000000 */
[----:B------:R-:W-:Y:S01]  /*0520*/  VIADD R20, R9, 0x300 ;  /* 0x0000030009147836 */ /* 0x000fe20000000000 */
[----:B0-----:R-:W-:-:S05]  /*0530*/  IADD3 R4, P0, PT, R12, 0x800, RZ ;  /* 0x000008000c047810 */ /* 0x001fca0007f1e0ff */
[----:B------:R-:W-:-:S08]  /*0540*/  IMAD.X R5, RZ, RZ, R13, P0 ;  /* 0x000000ffff057224 */ /* 0x000fd000000e060d */
.L_x_710:
[----:B------:R-:W-:-:S05]  /*0550*/  IMAD.WIDE R14, R9, 0x4, R4 ;  /* 0x00000004090e7825 */ /* 0x000fca00078e0204 */
[----:B------:R-:W2:Y:S04]  /*0560*/  LDG.E R22, desc[UR10][R14.64+-0x800] ;  /* 0xfff8000a0e167981 */ /* 0x000ea8000c1e1900 */
[----:B-----5:R0:W5:Y:S04]  /*0570*/  LDG.E R24, desc[UR10][R14.64+-0x400] ;  /* 0xfffc000a0e187981 */ /* 0x020168000c1e1900 */
[----:B------:R0:W5:Y:S04]  /*0580*/  LDG.E R11, desc[UR10][R14.64] ;  /* 0x0000000a0e0b7981 */ /* 0x000168000c1e1900 */
[----:B------:R0:W5:Y:S01]  /*0590*/  LDG.E R12, desc[UR10][R14.64+0x400] ;  /* 0x0004000a0e0c7981 */ /* 0x000162000c1e1900 */
[C---:B------:R-:W-:Y:S01]  /*05a0*/  IADD3 R21, P1, PT, R9.reuse, UR8, RZ ;  /* 0x0000000809157c10 */ /* 0x040fe2000ff3e0ff */
[----:B------:R-:W-:Y:S03]  /*05b0*/  BSSY.RECONVERGENT B2, `(.L_x_702) ;  /* 0x0000012000027945 */ /* 0x000fe60003800200 */
[----:B------:R-:W-:Y:S01]  /*05c0*/  LEA.HI.X.SX32 R23, R9, UR9, 0x1, P1 ;  /* 0x0000000909177c11 */ /* 0x000fe200088f0eff */
[----:B------:R-:W-:-:S04]  /*05d0*/  IMAD.MOV.U32 R16, RZ, RZ, R21 ;  /* 0x000000ffff107224 */ /* 0x000fc800078e0015 */
        /* <DEDUP_REMOVED lines=15> */
.L_x_703:
[----:B------:R-:W-:Y:S05]  /*06d0*/  BSYNC.RECONVERGENT B2 ;  /* 0x0000000000027941 */ /* 0x000fea0003800200 */
.L_x_702:
[----:B-----5:R-:W-:Y:S01]  /*06e0*/  ISETP.GE.AND P0, PT, R13, R24, PT ;  /* 0x000000180d00720c */ /* 0x020fe20003f06270 */
[----:B------:R-:W-:Y:S01]  /*06f0*/  BSSY.RECONVERGENT B2, `(.L_x_704) ;  /* 0x0000012000027945 */ /* 0x000fe20003800200 */
[----:B------:R-:W-:Y:S01]  /*0700*/  IADD3 R15, P1, PT, R19, UR8, RZ ;  /* 0x00000008130f7c10 */ /* 0x000fe2000ff3e0ff */
[----:B------:R-:W-:-:S03]  /*0710*/  IMAD.MOV.U32 R6, RZ, RZ, R24 ;  /* 0x000000ffff067224 */ /* 0x000fc600078e0018 */
[----:B------:R-:W-:Y:S01]  /*0720*/  LEA.HI.X.SX32 R14, R19, UR9, 0x1, P1 ;  /* 0x00000009130e7c11 */ /* 0x000fe200088f0eff */
        /* <DEDUP_REMOVED lines=14> */
.L_x_705:
[----:B------:R-:W-:Y:S05]  /*0810*/  BSYNC.RECONVERGENT B2 ;  /* 0x0000000000027941 */ /* 0x000fea0003800200 */
.L_x_704:
[----:B------:R-:W-:Y:S01]  /*0820*/  ISETP.GE.AND P0, PT, R6, R11, PT ;  /* 0x0000000b0600720c */ /* 0x000fe20003f06270 */
[----:B------:R-:W-:Y:S01]  /*0830*/  BSSY.RECONVERGENT B2, `(.L_x_706) ;  /* 0x0000013000027945 */ /* 0x000fe20003800200 */
[----:B------:R-:W-:Y:S01]  /*0840*/  IADD3 R16, P1, PT, R18, UR8, RZ ;  /* 0x0000000812107c10 */ /* 0x000fe2000ff3e0ff */
[----:B------:R-:W-:Y:S01]  /*0850*/  IMAD.MOV.U32 R13, RZ, RZ, R11 ;  /* 0x000000ffff0d7224 */ /* 0x000fe200078e000b */
[----:B------:R-:W-:Y:S02]  /*0860*/  IADD3 R21, P2, PT, R20, UR8, RZ ;  /* 0x0000000814157c10 */ /* 0x000fe4000ff5e0ff */
        /* <DEDUP_REMOVED lines=15> */
.L_x_707:
[----:B------:R-:W-:Y:S05]  /*0960*/  BSYNC.RECONVERGENT B2 ;  /* 0x0000000000027941 */ /* 0x000fea0003800200 */
.L_x_706:
[----:B------:R-:W-:Y:S01]  /*0970*/  ISETP.GE.AND P0, PT, R13, R12, PT ;  /* 0x0000000c0d00720c */ /* 0x000fe20003f06270 */
[----:B------:R-:W-:Y:S01]  /*0980*/  BSSY.RECONVERGENT B2, `(.L_x_708) ;  /* 0x0000011000027945 */ /* 0x000fe20003800200 */
[----:B------:R-:W-:Y:S01]  /*0990*/  LEA.HI.X.SX32 R16, R20, UR9, 0x1, P2 ;  /* 0x0000000914107c11 */ /* 0x000fe200090f0eff */
        /* <DEDUP_REMOVED lines=15> */
.L_x_709:
[----:B------:R-:W-:Y:S05]  /*0a90*/  BSYNC.RECONVERGENT B2 ;  /* 0x0000000000027941 */ /* 0x000fea0003800200 */
.L_x_708:
[----:B------:R-:W-:Y:S02]  /*0aa0*/  VIADD R10, R10, 0x400 ;  /* 0x000004000a0a7836 */ /* 0x000fe40000000000 */
[----:B------:R-:W-:Y:S02]  /*0ab0*/  VIADD R19, R19, 0x400 ;  /* 0x0000040013137836 */ /* 0x000fe40000000000 */
[----:B------:R-:W-:Y:S01]  /*0ac0*/  VIADD R18, R18, 0x400 ;  /* 0x0000040012127836 */ /* 0x000fe20000000000 */
[----:B------:R-:W-:Y:S01]  /*0ad0*/  ISETP.GE.AND P0, PT, R10, R3, PT ;  /* 0x000000030a00720c */ /* 0x000fe20003f06270 */
[----:B------:R-:W-:Y:S02]  /*0ae0*/  VIADD R20, R20, 0x400 ;  /* 0x0000040014147836 */ /* 0x000fe40000000000 */
[----:B------:R-:W-:-:S10]  /*0af0*/  VIADD R9, R9, 0x400 ;  /* 0x0000040009097836 */ /* 0x000fd40000000000 */
[----:B------:R-:W-:Y:S05]  /*0b00*/  @!P0 BRA `(.L_x_710) ;  /* 0xfffffff800908947 */ /* 0x000fea000383ffff */
.L_x_696:
[----:B------:R-:W-:Y:S05]  /*0b10*/  BSYNC.RECONVERGENT B1 ;  /* 0x0000000000017941 */ /* 0x000fea0003800200 */
.L_x_695:
[----:B------:R-:W-:-:S13]  /*0b20*/  ISETP.GE.AND P0, PT, R3, 0x100, PT ;  /* 0x000001000300780c */ /* 0x000fda0003f06270 */
[----:B------:R-:W-:Y:S05]  /*0b30*/  @!P0 BRA `(.L_x_711) ;  /* 0x00000010008c8947 */ /* 0x000fea0003800000 */
[----:B0-----:R-:W0:Y:S01]  /*0b40*/  S2R R12, SR_LANEID ;  /* 0x00000000000c7919 */ /* 0x001e220000000000 */
[----:B------:R-:W-:Y:S01]  /*0b50*/  BSSY.RECONVERGENT B1, `(.L_x_712) ;  /* 0x000001b000017945 */ /* 0x000fe20003800200 */
[----:B------:R-:W-:Y:S01]  /*0b60*/  IMAD.MOV.U32 R9, RZ, RZ, R6 ;  /* 0x000000ffff097224 */ /* 0x000fe200078e0006 */
[----:B-----5:R1:W2:Y:S01]  /*0b70*/  SHFL.DOWN PT, R4, R7, 0x1, 0x1f ;  /* 0x08201f0007047f89 */ /* 0x0202a200000e0000 */
        /* <DEDUP_REMOVED lines=24> */
.L_x_713:
[----:B------:R-:W-:Y:S05]  /*0d00*/  BSYNC.RECONVERGENT B1 ;  /* 0x0000000000017941 */ /* 0x000fea0003800200 */
.L_x_712:
        /* <DEDUP_REMOVED lines=12> */
[----:B---3--:R-:W-:Y:S02]  /*0dd0*/  IMAD.MOV.U32 R5, RZ, RZ, R12 ;  /* 0x000000ffff057224 */ /* 0x008fe400078e000c */
        /* <DEDUP_REMOVED lines=14> */
.L_x_715:
[----:B------:R-:W-:Y:S05]  /*0ec0*/  BSYNC.RECONVERGENT B1 ;  /* 0x0000000000017941 */ /* 0x000fea0003800200 */
.L_x_714:
[----:B0-----:R0:W4:Y:S01]  /*0ed0*/  SHFL.DOWN PT, R9, R4, 0x4, 0x1f ;  /* 0x08801f0004097f89 */ /* 0x00112200000e0000 */
[----:B------:R-:W-:Y:S01]  /*0ee0*/  BSSY.RECONVERGENT B1, `(.L_x_716) ;  /* 0x0000017000017945 */ /* 0x000fe20003800200 */
[----:B-1----:R-:W-:Y:S02]  /*0ef0*/  IMAD.MOV.U32 R6, RZ, RZ, R5 ;  /* 0x000000ffff067224 */ /* 0x002fe400078e0005 */
[----:B------:R0:W1:Y:S01]  /*0f00*/  SHFL.DOWN PT, R10, R5, 0x4, 0x1f ;  /* 0x08801f00050a7f89 */ /* 0x00006200000e0000 */
[----:B--2---:R-:W-:Y:S02]  /*0f10*/  IMAD.MOV.U32 R7, RZ, RZ, R8 ;  /* 0x000000ffff077224 */ /* 0x004fe400078e0008 */
[----:B------:R-:W-:Y:S01]  /*0f20*/  IMAD.MOV.U32 R3, RZ, RZ, R4 ;  /* 0x000000ffff037224 */ /* 0x000fe200078e0004 */
[----:B------:R0:W2:Y:S01]  /*0f30*/  SHFL.DOWN PT, R11, R8, 0x4, 0x1f ;  /* 0x08801f00080b7f89 */ /* 0x0000a200000e0000 */
[----:B------:R-:W-:Y:S05]  /*0f40*/  @P3 BRA `(.L_x_717) ;  /* 0x0000000000403947 */ /* 0x000fea0003800000 */
[----:B----4-:R-:W-:Y:S01]  /*0f50*/  ISETP.GE.AND P0, PT, R4, R9, PT ;  /* 0x000000090400720c */ /* 0x010fe20003f06270 */
[----:B-1----:R-:W-:Y:S02]  /*0f60*/  IMAD.MOV.U32 R6, RZ, RZ, R10 ;  /* 0x000000ffff067224 */ /* 0x002fe400078e000a */
        /* <DEDUP_REMOVED lines=14> */
.L_x_717:
[----:B------:R-:W-:Y:S05]  /*1050*/  BSYNC.RECONVERGENT B1 ;  /* 0x0000000000017941 */ /* 0x000fea0003800200 */
.L_x_716:
[----:B0-----:R0:W0:Y:S01]  /*1060*/  SHFL.DOWN PT, R8, R3, 0x8, 0x1f ;  /* 0x09001f0003087f89 */ /* 0x00102200000e0000 */
[----:B------:R-:W-:Y:S01]  /*1070*/  BSSY.RECONVERGENT B1, `(.L_x_718) ;  /* 0x0000017000017945 */ /* 0x000fe20003800200 */
[----:B------:R-:W-:Y:S02]  /*1080*/  IMAD.MOV.U32 R5, RZ, RZ, R6 ;  /* 0x000000ffff057224 */ /* 0x000fe400078e0006 */
[----:B--2---:R2:W0:Y:S01]  /*1090*/  SHFL.DOWN PT, R11, R6, 0x8, 0x1f ;  /* 0x09001f00060b7f89 */ /* 0x00442200000e0000 */
        /* <DEDUP_REMOVED lines=20> */
.L_x_719:
[----:B------:R-:W-:Y:S05]  /*11e0*/  BSYNC.RECONVERGENT B1 ;  /* 0x0000000000017941 */ /* 0x000fea0003800200 */
.L_x_718:
[----:B0-----:R0:W4:Y:S01]  /*11f0*/  SHFL.DOWN PT, R3, R4, 0x10, 0x1f ;  /* 0x0a001f0004037f89 */ /* 0x00112200000e0000 */
[----:B------:R-:W-:Y:S01]  /*1200*/  BSSY.RECONVERGENT B1, `(.L_x_720) ;  /* 0x0000017000017945 */ /* 0x000fe20003800200 */
[----:B--2---:R-:W-:Y:S02]  /*1210*/  IMAD.MOV.U32 R7, RZ, RZ, R5 ;  /* 0x000000ffff077224 */ /* 0x004fe400078e0005 */
[----:B-1----:R0:W1:Y:S01]  /*1220*/  SHFL.DOWN PT, R10, R5, 0x10, 0x1f ;  /* 0x0a001f00050a7f89 */ /* 0x00206200000e0000 */
[----:B------:R-:W-:Y:S02]  /*1230*/  IMAD.MOV.U32 R8, RZ, RZ, R9 ;  /* 0x000000ffff087224 */ /* 0x000fe400078e0009 */
[----:B------:R-:W-:Y:S01]  /*1240*/  IMAD.MOV.U32 R6, RZ, RZ, R4 ;  /* 0x000000ffff067224 */ /* 0x000fe200078e0004 */
[----:B---3--:R0:W2:Y:S01]  /*1250*/  SHFL.DOWN PT, R12, R9, 0x10, 0x1f ;  /* 0x0a001f00090c7f89 */ /* 0x0080a200000e0000 */
        /* <DEDUP_REMOVED lines=17> */
.L_x_721:
[----:B------:R-:W-:Y:S05]  /*1370*/  BSYNC.RECONVERGENT B1 ;  /* 0x0000000000017941 */ /* 0x000fea0003800200 */
.L_x_720:
[----:B------:R-:W-:Y:S04]  /*1380*/  BSSY.RECONVERGENT B1, `(.L_x_722) ;  /* 0x000000c000017945 */ /* 0x000fe80003800200 */
[----:B------:R-:W-:Y:S05]  /*1390*/  @P2 BRA `(.L_x_723) ;  /* 0x0000000000282947 */ /* 0x000fea0003800000 */
[----:B0-----:R-:W0:Y:S01]  /*13a0*/  S2R R5, SR_CgaCtaId ;  /* 0x0000000000057919 */ /* 0x001e220000008800 */
[----:B------:R-:W-:Y:S02]  /*13b0*/  MOV R4, 0x400 ;  /* 0x0000040000047802 */ /* 0x000fe40000000f00 */
[----:B----4-:R-:W-:-:S04]  /*13c0*/  SHF.R.U32.HI R3, RZ, 0x1, R2 ;  /* 0x00000001ff037819 */ /* 0x010fc80000011602 */
[----:B------:R-:W-:Y:S02]  /*13d0*/  LOP3.LUT R3, R3, 0x1f0, RZ, 0xc0, !PT ;  /* 0x000001f003037812 */ /* 0x000fe400078ec0ff */
[----:B0-----:R-:W-:Y:S01]  /*13e0*/  LEA R4, R5, R4, 0x18 ;  /* 0x0000000405047211 */ /* 0x001fe200078ec0ff */
[----:B------:R-:W-:-:S04]  /*13f0*/  IMAD.MOV.U32 R5, RZ, RZ, R8 ;  /* 0x000000ffff057224 */ /* 0x000fc800078e0008 */
[----:B------:R-:W-:Y:S02]  /*1400*/  IMAD.IADD R3, R3, 0x1, R4 ;  /* 0x0000000103037824 */ /* 0x000fe400078e0204 */
[----:B------:R-:W-:-:S03]  /*1410*/  IMAD.MOV.U32 R4, RZ, RZ, R7 ;  /* 0x000000ffff047224 */ /* 0x000fc600078e0007 */
[----:B------:R3:W-:Y:S04]  /*1420*/  STS [R3+0x8], R6 ;  /* 0x0000080603007388 */ /* 0x0007e80000000800 */
[----:B------:R3:W-:Y:S02]  /*1430*/  STS.64 [R3+0x10], R4 ;  /* 0x0000100403007388 */ /* 0x0007e40000000a00 */
.L_x_723:
[----:B------:R-:W-:Y:S05]  /*1440*/  BSYNC.RECONVERGENT B1 ;  /* 0x0000000000017941 */ /* 0x000fea0003800200 */
.L_x_722:
[----:B------:R-:W-:Y:S01]  /*1450*/  BAR.SYNC.DEFER_BLOCKING 0x0 ;  /* 0x0000000000007b1d */ /* 0x000fe20000010000 */
[----:B------:R-:W-:-:S13]  /*1460*/  ISETP.NE.AND P2, PT, R2, RZ, PT ;  /* 0x000000ff0200720c */ /* 0x000fda0003f45270 */
[----:B------:R-:W-:Y:S05]  /*1470*/  @P2 BRA `(.L_x_724) ;  /* 0x0000004400042947 */ /* 0x000fea0003800000 */
[----:B---34-:R-:W3:Y:S01]  /*1480*/  S2R R3, SR_CgaCtaId ;  /* 0x0000000000037919 */ /* 0x018ee20000008800 */
[----:B------:R-:W-:Y:S01]  /*1490*/  MOV R2, 0x400 ;  /* 0x0000040000027802 */ /* 0x000fe20000000f00 */
[----:B------:R-:W-:Y:S03]  /*14a0*/  BSSY.RECONVERGENT B1, `(.L_x_725) ;  /* 0x0000016000017945 */ /* 0x000fe60003800200 */
[----:B---3--:R-:W-:-:S05]  /*14b0*/  LEA R26, R3, R2, 0x18 ;  /* 0x00000002031a7211 */ /* 0x008fca00078ec0ff */
[----:B0-----:R-:W0:Y:S04]  /*14c0*/  LDS R5, [R26+0x18] ;  /* 0x000018001a057984 */ /* 0x001e280000000800 */
        /* <DEDUP_REMOVED lines=19> */
.L_x_726:
[----:B------:R-:W-:Y:S05]  /*1600*/  BSYNC.RECONVERGENT B1 ;  /* 0x0000000000017941 */ /* 0x000fea0003800200 */
.L_x_725:
[----:B------:R-:W0:Y:S01]  /*1610*/  LDS.64 R6, [R26+0x30] ;  /* 0x000030001a067984 */ /* 0x000e220000000a00 */
[----:B------:R-:W-:Y:S01]  /*1620*/  ISETP.GE.AND P0, PT, R21, R22, PT ;  /* 0x000000161500720c */ /* 0x000fe20003f06270 */
[----:B------:R-:W-:Y:S01]  /*1630*/  BSSY.RECONVERGENT B1, `(.L_x_727) ;  /* 0x0000019000017945 */ /* 0x000fe20003800200 */
[----:B------:R-:W-:Y:S01]  /*1640*/  IMAD.MOV.U32 R23, RZ, RZ, R22 ;  /* 0x000000ffff177224 */ /* 0x000fe200078e0016 */
[----:B------:R1:W3:Y:S04]  /*1650*/  LDS R20, [R26+0x48] ;  /* 0x000048001a147984 */ /* 0x0002e80000000800 */
[----:B------:R1:W4:Y:S04]  /*1660*/  LDS R19, [R26+0x58] ;  /* 0x000058001a137984 */ /* 0x0003280000000800 */
[----:B------:R1:W1:Y:S04]  /*1670*/  LDS R18, [R26+0x68] ;  /* 0x000068001a127984 */ /* 0x0002680000000800 */
[----:B------:R0:W1:Y:S04]  /*1680*/  LDS R17, [R26+0x78] ;  /* 0x000078001a117984 */ /* 0x0000680000000800 */
[----:B------:R0:W1:Y:S04]  /*1690*/  LDS.64 R8, [R26+0x40] ;  /* 0x000040001a087984 */ /* 0x0000680000000a00 */
[----:B------:R0:W1:Y:S04]  /*16a0*/  LDS.64 R10, [R26+0x50] ;  /* 0x000050001a0a7984 */ /* 0x0000680000000a00 */
[----:B--2---:R2:W1:Y:S04]  /*16b0*/  LDS.64 R12, [R26+0x60] ;  /* 0x000060001a0c7984 */ /* 0x0044680000000a00 */
        /* <DEDUP_REMOVED lines=16> */
.L_x_728:
[----:B------:R-:W-:Y:S05]  /*17c0*/  BSYNC.RECONVERGENT B1 ;  /* 0x0000000000017941 */ /* 0x000fea0003800200 */
.L_x_727:
        /* <DEDUP_REMOVED lines=17> */
.L_x_730:
[----:B------:R-:W-:Y:S05]  /*18e0*/  BSYNC.RECONVERGENT B1 ;  /* 0x0000000000017941 */ /* 0x000fea0003800200 */
.L_x_729:
[----:B---3--:R-:W-:Y:S01]  /*18f0*/  ISETP.GE.AND P0, PT, R3, R20, PT ;  /* 0x000000140300720c */ /* 0x008fe20003f06270 */
        /* <DEDUP_REMOVED lines=16> */
.L_x_732:
[----:B------:R-:W-:Y:S05]  /*1a00*/  BSYNC.RECONVERGENT B1 ;  /* 0x0000000000017941 */ /* 0x000fea0003800200 */
.L_x_731:
        /* <DEDUP_REMOVED lines=17> */
.L_x_734:
[----:B------:R-:W-:Y:S05]  /*1b20*/  BSYNC.RECONVERGENT B1 ;  /* 0x0000000000017941 */ /* 0x000fea0003800200 */
.L_x_733:
        /* <DEDUP_REMOVED lines=17> */
.L_x_736:
[----:B------:R-:W-:Y:S05]  /*1c40*/  BSYNC.RECONVERGENT B1 ;  /* 0x0000000000017941 */ /* 0x000fea0003800200 */
.L_x_735:
        /* <DEDUP_REMOVED lines=18> */
.L_x_711:
[----:B------:R-:W1:Y:S01]  /*1d70*/  S2R R14, SR_LANEID ;  /* 0x00000000000e7919 */ /* 0x000e620000000000 */
[----:B------:R-:W-:Y:S01]  /*1d80*/  LOP3.LUT R4, R2, 0x3e0, RZ, 0xc0, !PT ;  /* 0x000003e002047812 */ /* 0x000fe200078ec0ff */
[----:B------:R-:W-:Y:S01]  /*1d90*/  BSSY.RECONVERGENT B1, `(.L_x_737) ;  /* 0x0000027000017945 */ /* 0x000fe20003800200 */
[----:B------:R-:W-:-:S03]  /*1da0*/  IMAD.MOV.U32 R16, RZ, RZ, R8 ;  /* 0x000000ffff107224 */ /* 0x000fc600078e0008 */
[----:B------:R-:W-:Y:S01]  /*1db0*/  VIADD R10, R4, 0x20 ;  /* 0x00000020040a7836 */ /* 0x000fe20000000000 */
[----:B------:R-:W-:-:S04]  /*1dc0*/  LOP3.LUT R4, RZ, R4, RZ, 0x33, !PT ;  /* 0x00000004ff047212 */ /* 0x000fc800078e33ff */
[----:B------:R-:W-:Y:S01]  /*1dd0*/  ISETP.GT.AND P0, PT, R10, R3, PT ;  /* 0x000000030a00720c */ /* 0x000fe20003f04270 */
[----:B------:R-:W-:-:S05]  /*1de0*/  IMAD.IADD R4, R3, 0x1, R4 ;  /* 0x0000000103047824 */ /* 0x000fca00078e0204 */
[----:B------:R-:W-:-:S05]  /*1df0*/  SEL R5, R4, 0x1f, P0 ;  /* 0x0000001f04057807 */ /* 0x000fca0000000000 */
[----:B------:R2:W3:Y:S04]  /*1e00*/  SHFL.DOWN PT, R9, R6, 0x1, R5 ;  /* 0x0820000006097989 */ /* 0x0004e800000e0005 */
[----:B------:R2:W4:Y:S01]  /*1e10*/  SHFL.DOWN PT, R11, R8, 0x1, R5 ;  /* 0x08200000080b7989 */ /* 0x00052200000e0005 */
[CC--:B-1----:R-:W-:Y:S01]  /*1e20*/  ISETP.GE.AND P0, PT, R14.reuse, R5.reuse, PT ;  /* 0x000000050e00720c */ /* 0x0c2fe20003f06270 */
[C---:B------:R-:W-:Y:S01]  /*1e30*/  VIADD R10, R14.reuse, 0x4 ;  /* 0x000000040e0a7836 */ /* 0x040fe20000000000 */
[C---:B------:R-:W-:Y:S01]  /*1e40*/  ISETP.NE.AND P2, PT, R14.reuse, RZ, PT ;  /* 0x000000ff0e00720c */ /* 0x040fe20003f45270 */
[C---:B------:R-:W-:Y:S02]  /*1e50*/  VIADD R4, R14.reuse, 0x2 ;  /* 0x000000020e047836 */ /* 0x040fe40000000000 */
[----:B0-----:R-:W-:Y:S01]  /*1e60*/  VIADD R12, R14, 0x8 ;  /* 0x000000080e0c7836 */ /* 0x001fe20000000000 */
[-C--:B------:R-:W-:Y:S01]  /*1e70*/  ISETP.GT.AND P5, PT, R10, R5.reuse, PT ;  /* 0x000000050a00720c */ /* 0x080fe20003fa4270 */
[----:B------:R-:W-:Y:S01]  /*1e80*/  VIADD R14, R14, 0x10 ;  /* 0x000000100e0e7836 */ /* 0x000fe20000000000 */
[----:B-----5:R2:W0:Y:S01]  /*1e90*/  SHFL.DOWN PT, R10, R7, 0x1, R5 ;  /* 0x08200000070a7989 */ /* 0x02042200000e0005 */
[-C--:B------:R-:W-:Y:S01]  /*1ea0*/  ISETP.GT.AND P1, PT, R4, R5.reuse, PT ;  /* 0x000000050400720c */ /* 0x080fe20003f24270 */
[----:B------:R-:W-:Y:S01]  /*1eb0*/  IMAD.MOV.U32 R4, RZ, RZ, R7 ;  /* 0x000000ffff047224 */ /* 0x000fe200078e0007 */
[----:B------:R-:W-:-:S02]  /*1ec0*/  ISETP.GT.AND P4, PT, R12, R5, PT ;  /* 0x000000050c00720c */ /* 0x000fc40003f84270 */
[----:B------:R-:W-:Y:S01]  /*1ed0*/  ISETP.GT.AND P3, PT, R14, R5, PT ;  /* 0x000000050e00720c */ /* 0x000fe20003f64270 */
[----:B------:R-:W-:Y:S01]  /*1ee0*/  IMAD.MOV.U32 R14, RZ, RZ, R6 ;  /* 0x000000ffff0e7224 */ /* 0x000fe200078e0006 */
[----:B---3--:R-:W-:Y:S11]  /*1ef0*/  @P0 BRA `(.L_x_738) ;  /* 0x0000000000400947 */ /* 0x008ff60003800000 */
[----:B0-----:R-:W-:Y:S01]  /*1f00*/  ISETP.GE.AND P0, PT, R7, R10, PT ;  /* 0x0000000a0700720c */ /* 0x001fe20003f06270 */
[----:B------:R-:W-:Y:S02]  /*1f10*/  IMAD.MOV.U32 R4, RZ, RZ, R10 ;  /* 0x000000ffff047224 */ /* 0x000fe400078e000a */
[----:B------:R-:W-:Y:S02]  /*1f20*/  IMAD.MOV.U32 R14, RZ, RZ, R9 ;  /* 0x000000ffff0e7224 */ /* 0x000fe400078e0009 */
[----:B----4-:R-:W-:-:S08]  /*1f30*/  IMAD.MOV.U32 R16, RZ, RZ, R11 ;  /* 0x000000ffff107224 */ /* 0x010fd000078e000b */
        /* <DEDUP_REMOVED lines=12> */
.L_x_738:
[----:B------:R-:W-:Y:S05]  /*2000*/  BSYNC.RECONVERGENT B1 ;  /* 0x0000000000017941 */ /* 0x000fea0003800200 */
.L_x_737:
[----:B--2---:R1:W2:Y:S01]  /*2010*/  SHFL.DOWN PT, R7, R4, 0x2, R5 ;  /* 0x0840000004077989 */ /* 0x0042a200000e0005 */
[----:B------:R-:W-:Y:S01]  /*2020*/  BSSY.RECONVERGENT B1, `(.L_x_739) ;  /* 0x0000017000017945 */ /* 0x000fe20003800200 */
[----:B------:R-:W-:Y:S02]  /*2030*/  IMAD.MOV.U32 R6, RZ, RZ, R4 ;  /* 0x000000ffff067224 */ /* 0x000fe400078e0004 */
[----:B------:R1:W3:Y:S01]  /*2040*/  SHFL.DOWN PT, R9, R14, 0x2, R5 ;  /* 0x084000000e097989 */ /* 0x0002e200000e0005 */
[----:B0-----:R-:W-:Y:S02]  /*2050*/  IMAD.MOV.U32 R10, RZ, RZ, R14 ;  /* 0x000000ffff0a7224 */ /* 0x001fe400078e000e */
[----:B------:R-:W-:Y:S01]  /*2060*/  IMAD.MOV.U32 R12, RZ, RZ, R16 ;  /* 0x000000ffff0c7224 */ /* 0x000fe200078e0010 */
[----:B----4-:R1:W0:Y:S01]  /*2070*/  SHFL.DOWN PT, R11, R16, 0x2, R5 ;  /* 0x08400000100b7989 */ /* 0x01022200000e0005 */
[----:B------:R-:W-:Y:S05]  /*2080*/  @P1 BRA `(.L_x_740) ;  /* 0x0000000000401947 */ /* 0x000fea0003800000 */
[----:B--2---:R-:W-:Y:S01]  /*2090*/  ISETP.GE.AND P0, PT, R4, R7, PT ;  /* 0x000000070400720c */ /* 0x004fe20003f06270 */
[----:B------:R-:W-:Y:S02]  /*20a0*/  IMAD.MOV.U32 R6, RZ, RZ, R7 ;  /* 0x000000ffff067224 */ /* 0x000fe400078e0007 */
[----:B---3--:R-:W-:Y:S02]  /*20b0*/  IMAD.MOV.U32 R10, RZ, RZ, R9 ;  /* 0x000000ffff0a7224 */ /* 0x008fe400078e0009 */
        /* <DEDUP_REMOVED lines=13> */
.L_x_740:
[----:B------:R-:W-:Y:S05]  /*2190*/  BSYNC.RECONVERGENT B1 ;  /* 0x0000000000017941 */ /* 0x000fea0003800200 */
.L_x_739:
[----:B--2---:R2:W4:Y:S01]  /*21a0*/  SHFL.DOWN PT, R7, R6, 0x4, R5 ;  /* 0x0880000006077989 */ /* 0x00452200000e0005 */
[----:B------:R-:W-:Y:S01]  /*21b0*/  BSSY.RECONVERGENT B1, `(.L_x_741) ;  /* 0x0000017000017945 */ /* 0x000fe20003800200 */
[----:B-1----:R-:W-:Y:S02]  /*21c0*/  IMAD.MOV.U32 R4, RZ, RZ, R6 ;  /* 0x000000ffff047224 */ /* 0x002fe400078e0006 */
[----:B---3--:R2:W1:Y:S01]  /*21d0*/  SHFL.DOWN PT, R9, R10, 0x4, R5 ;  /* 0x088000000a097989 */ /* 0x00846200000e0005 */
        /* <DEDUP_REMOVED lines=20> */
.L_x_742:
[----:B------:R-:W-:Y:S05]  /*2320*/  BSYNC.RECONVERGENT B1 ;  /* 0x0000000000017941 */ /* 0x000fea0003800200 */
.L_x_741:
        /* <DEDUP_REMOVED lines=24> */
.L_x_744:
[----:B------:R-:W-:Y:S05]  /*24b0*/  BSYNC.RECONVERGENT B1 ;  /* 0x0000000000017941 */ /* 0x000fea0003800200 */
.L_x_743:
[----:B-1----:R1:W2:Y:S01]  /*24c0*/  SHFL.DOWN PT, R9, R10, 0x10, R5 ;  /* 0x0a0000000a097989 */ /* 0x0022a200000e0005 */
[----:B------:R-:W-:Y:S01]  /*24d0*/  BSSY.RECONVERGENT B1, `(.L_x_745) ;  /* 0x0000017000017945 */ /* 0x000fe20003800200 */
[----:B------:R-:W-:Y:S02]  /*24e0*/  IMAD.MOV.U32 R6, RZ, RZ, R10 ;  /* 0x000000ffff067224 */ /* 0x000fe400078e000a */
[----:B0-----:R1:W0:Y:S01]  /*24f0*/  SHFL.DOWN PT, R11, R12, 0x10, R5 ;  /* 0x0a0000000c0b7989 */ /* 0x00122200000e0005 */
[----:B----4-:R-:W-:Y:S02]  /*2500*/  IMAD.MOV.U32 R7, RZ, RZ, R12 ;  /* 0x000000ffff077224 */ /* 0x010fe400078e000c */
[----:B---3--:R-:W-:Y:S01]  /*2510*/  IMAD.MOV.U32 R8, RZ, RZ, R14 ;  /* 0x000000ffff087224 */ /* 0x008fe200078e000e */
[----:B------:R1:W3:Y:S01]  /*2520*/  SHFL.DOWN PT, R13, R14, 0x10, R5 ;  /* 0x0a0000000e0d7989 */ /* 0x0002e200000e0005 */
[----:B------:R-:W-:Y:S05]  /*2530*/  @P3 BRA `(.L_x_746) ;  /* 0x0000000000403947 */ /* 0x000fea0003800000 */
        /* <DEDUP_REMOVED lines=16> */
.L_x_746:
[----:B------:R-:W-:Y:S05]  /*2640*/  BSYNC.RECONVERGENT B1 ;  /* 0x0000000000017941 */ /* 0x000fea0003800200 */
.L_x_745:
[----:B------:R-:W-:Y:S04]  /*2650*/  BSSY.RECONVERGENT B1, `(.L_x_747) ;  /* 0x000000c000017945 */ /* 0x000fe80003800200 */
[----:B------:R-:W-:Y:S05]  /*2660*/  @P2 BRA `(.L_x_748) ;  /* 0x0000000000282947 */ /* 0x000fea0003800000 */
[----:B-1----:R-:W1:Y:S01]  /*2670*/  S2R R10, SR_CgaCtaId ;  /* 0x00000000000a7919 */ /* 0x002e620000008800 */
[----:B------:R-:W-:Y:S02]  /*2680*/  MOV R5, 0x400 ;  /* 0x0000040000057802 */ /* 0x000fe40000000f00 */
[----:B------:R-:W-:-:S04]  /*2690*/  SHF.R.U32.HI R4, RZ, 0x1, R2 ;  /* 0x00000001ff047819 */ /* 0x000fc80000011602 */
[----:B------:R-:W-:Y:S02]  /*26a0*/  LOP3.LUT R4, R4, 0x1f0, RZ, 0xc0, !PT ;  /* 0x000001f004047812 */ /* 0x000fe400078ec0ff */
[----:B-1----:R-:W-:-:S05]  /*26b0*/  LEA R5, R10, R5, 0x18 ;  /* 0x000000050a057211 */ /* 0x002fca00078ec0ff */
[----:B--2---:R-:W-:Y:S02]  /*26c0*/  IMAD.IADD R9, R4, 0x1, R5 ;  /* 0x0000000104097824 */ /* 0x004fe400078e0205 */
[----:B------:R-:W-:Y:S02]  /*26d0*/  IMAD.MOV.U32 R4, RZ, RZ, R7 ;  /* 0x000000ffff047224 */ /* 0x000fe400078e0007 */
[----:B------:R-:W-:Y:S01]  /*26e0*/  IMAD.MOV.U32 R5, RZ, RZ, R8 ;  /* 0x000000ffff057224 */ /* 0x000fe200078e0008 */
[----:B------:R4:W-:Y:S04]  /*26f0*/  STS [R9+0x8], R6 ;  /* 0x0000080609007388 */ /* 0x0009e80000000800 */
[----:B------:R4:W-:Y:S02]  /*2700*/  STS.64 [R9+0x10], R4 ;  /* 0x0000100409007388 */ /* 0x0009e40000000a00 */
.L_x_748:
[----:B------:R-:W-:Y:S05]  /*2710*/  BSYNC.RECONVERGENT B1 ;  /* 0x0000000000017941 */ /* 0x000fea0003800200 */
.L_x_747:
[----:B------:R-:W-:Y:S01]  /*2720*/  BAR.SYNC.DEFER_BLOCKING 0x0 ;  /* 0x0000000000007b1d */ /* 0x000fe20000010000 */
[----:B------:R-:W-:-:S13]  /*2730*/  ISETP.NE.AND P2, PT, R2, RZ, PT ;  /* 0x000000ff0200720c */ /* 0x000fda0003f45270 */
[----:B------:R-:W-:Y:S05]  /*2740*/  @P2 BRA `(.L_x_724) ;  /* 0x0000003000502947 */ /* 0x000fea0003800000 */
[C---:B------:R-:W-:Y:S01]  /*2750*/  ISETP.GE.AND P0, PT, R3.reuse, 0x21, PT ;  /* 0x000000210300780c */ /* 0x040fe20003f06270 */
[----:B------:R-:W-:Y:S01]  /*2760*/  IMAD.MOV.U32 R2, RZ, RZ, R6 ;  /* 0x000000ffff027224 */ /* 0x000fe200078e0006 */
[C---:B------:R-:W-:Y:S01]  /*2770*/  ISETP.GE.AND P5, PT, R3.reuse, 0x41, PT ;  /* 0x000000410300780c */ /* 0x040fe20003fa6270 */
[----:B0-----:R-:W-:Y:S01]  /*2780*/  IMAD.MOV.U32 R11, RZ, RZ, R7 ;  /* 0x000000ffff0b7224 */ /* 0x001fe200078e0007 */
[C---:B------:R-:W-:Y:S01]  /*2790*/  ISETP.GE.AND P4, PT, R3.reuse, 0x61, PT ;  /* 0x000000610300780c */ /* 0x040fe20003f86270 */
[----:B-1----:R-:W-:Y:S01]  /*27a0*/  IMAD.MOV.U32 R10, RZ, RZ, R8 ;  /* 0x000000ffff0a7224 */ /* 0x002fe200078e0008 */
[----:B------:R-:W-:-:S07]  /*27b0*/  ISETP.GE.AND P3, PT, R3, 0x81, PT ;  /* 0x000000810300780c */ /* 0x000fce0003f66270 */
[----:B------:R-:W-:Y:S06]  /*27c0*/  @!P0 BRA `(.L_x_749) ;  /* 0x00000000005c8947 */ /* 0x000fec0003800000 */
[----:B------:R-:W0:Y:S01]  /*27d0*/  S2UR UR5, SR_CgaCtaId ;  /* 0x00000000000579c3 */ /* 0x000e220000008800 */
[----:B------:R-:W-:Y:S01]  /*27e0*/  UMOV UR4, 0x400 ;  /* 0x0000040000047882 */ /* 0x000fe20000000000 */
[----:B------:R-:W-:Y:S01]  /*27f0*/  BSSY.RECONVERGENT B1, `(.L_x_749) ;  /* 0x0000014000017945 */ /* 0x000fe20003800200 */
[----:B0-----:R-:W-:-:S09]  /*2800*/  ULEA UR4, UR5, UR4, 0x18 ;  /* 0x0000000405047291 */ /* 0x001fd2000f8ec0ff */
[----:B----4-:R-:W0:Y:S04]  /*2810*/  LDS R5, [UR4+0x18] ;  /* 0x00001804ff057984 */ /* 0x010e280008000800 */
[----:B---3--:R-:W1:Y:S01]  /*2820*/  LDS.64 R12, [UR4+0x20] ;  /* 0x00002004ff0c7984 */ /* 0x008e620008000a00 */
        /* <DEDUP_REMOVED lines=16> */
.L_x_750:
[----:B------:R-:W-:Y:S05]  /*2930*/  BSYNC.RECONVERGENT B1 ;  /* 0x0000000000017941 */ /* 0x000fea0003800200 */
.L_x_749:
[----:B----4-:R-:W-:Y:S02]  /*2940*/  IMAD.MOV.U32 R4, RZ, RZ, R2 ;  /* 0x000000ffff047224 */ /* 0x010fe400078e0002 */
[----:B--2---:R-:W-:Y:S02]  /*2950*/  IMAD.MOV.U32 R9, RZ, RZ, R11 ;  /* 0x000000ffff097224 */ /* 0x004fe400078e000b */
[----:B------:R-:W-:Y:S01]  /*2960*/  IMAD.MOV.U32 R8, RZ, RZ, R10 ;  /* 0x000000ffff087224 */ /* 0x000fe200078e000a */
[----:B------:R-:W-:Y:S06]  /*2970*/  @!P5 BRA `(.L_x_751) ;  /* 0x00000000005cd947 */ /* 0x000fec0003800000 */
[----:B------:R-:W0:Y:S01]  /*2980*/  S2UR UR5, SR_CgaCtaId ;  /* 0x00000000000579c3 */ /* 0x000e220000008800 */
[----:B------:R-:W-:Y:S01]  /*2990*/  UMOV UR4, 0x400 ;  /* 0x0000040000047882 */ /* 0x000fe20000000000 */
[----:B------:R-:W-:Y:S01]  /*29a0*/  BSSY.RECONVERGENT B1, `(.L_x_751) ;  /* 0x0000014000017945 */ /* 0x000fe20003800200 */
[----:B0-----:R-:W-:-:S09]  /*29b0*/  ULEA UR4, UR5, UR4, 0x18 ;  /* 0x0000000405047291 */ /* 0x001fd2000f8ec0ff */
[----:B------:R-:W0:Y:S04]  /*29c0*/  LDS R5, [UR4+0x28] ;  /* 0x00002804ff057984 */ /* 0x000e280008000800 */
[----:B------:R-:W1:Y:S01]  /*29d0*/  LDS.64 R6, [UR4+0x30] ;  /* 0x00003004ff067984 */ /* 0x000e620008000a00 */
        /* <DEDUP_REMOVED lines=16> */
.L_x_752:
[----:B------:R-:W-:Y:S05]  /*2ae0*/  BSYNC.RECONVERGENT B1 ;  /* 0x0000000000017941 */ /* 0x000fea0003800200 */
.L_x_751:
        /* <DEDUP_REMOVED lines=29> */
.L_x_754:
[----:B------:R-:W-:Y:S05]  /*2cc0*/  BSYNC.RECONVERGENT B1 ;  /* 0x0000000000017941 */ /* 0x000fea0003800200 */
.L_x_753:
        /* <DEDUP_REMOVED lines=26> */
.L_x_756:
[----:B------:R-:W-:Y:S05]  /*2e70*/  BSYNC.RECONVERGENT B1 ;  /* 0x0000000000017941 */ /* 0x000fea0003800200 */
.L_x_755:
        /* <DEDUP_REMOVED lines=26> */
.L_x_758:
[----:B------:R-:W-:Y:S05]  /*3020*/  BSYNC.RECONVERGENT B1 ;  /* 0x0000000000017941 */ /* 0x000fea0003800200 */
.L_x_757:
        /* <DEDUP_REMOVED lines=26> */
.L_x_760:
[----:B------:R-:W-:Y:S05]  /*31d0*/  BSYNC.RECONVERGENT B1 ;  /* 0x0000000000017941 */ /* 0x000fea0003800200 */
.L_x_759:
        /* <DEDUP_REMOVED lines=27> */
.L_x_692:
[----:B------:R-:W0:Y:S01]  /*3390*/  S2R R2, SR_TID.X ;  /* 0x0000000000027919 */ /* 0x000e220000002100 */
[----:B------:R-:W1:Y:S01]  /*33a0*/  LDCU.128 UR12, c[0x0][0x380] ;  /* 0x00007000ff0c77ac */ /* 0x000e620008000c00 */
[----:B------:R-:W-:Y:S02]  /*33b0*/  SHF.R.S32.HI R14, RZ, 0x1f, R5 ;  /* 0x0000001fff0e7819 */ /* 0x000fe40000011405 */
[----:B0-----:R-:W-:-:S04]  /*33c0*/  IADD3 R3, P0, PT, R5, R2, RZ ;  /* 0x0000000205037210 */ /* 0x001fc80007f1e0ff */
[----:B-1----:R-:W-:Y:S01]  /*33d0*/  LEA R6, P1, R3, UR12, 0x2 ;  /* 0x0000000c03067c11 */ /* 0x002fe2000f8210ff */
[----:B------:R-:W-:-:S05]  /*33e0*/  IMAD.X R8, RZ, RZ, R14, P0 ;  /* 0x000000ffff087224 */ /* 0x000fca00000e060e */
[----:B------:R-:W-:-:S05]  /*33f0*/  LEA.HI.X R7, R3, UR13, R8, 0x2, P1 ;  /* 0x0000000d03077c11 */ /* 0x000fca00088f1408 */
[----:B------:R-:W2:Y:S04]  /*3400*/  LDG.E R8, desc[UR10][R6.64] ;  /* 0x0000000a06087981 */ /* 0x000ea8000c1e1900 */
[----:B------:R-:W2:Y:S04]  /*3410*/  LDG.E R9, desc[UR10][R6.64+0x400] ;  /* 0x0004000a06097981 */ /* 0x000ea8000c1e1900 */
[----:B------:R-:W3:Y:S04]  /*3420*/  LDG.E R10, desc[UR10][R6.64+0x800] ;  /* 0x0008000a060a7981 */ /* 0x000ee8000c1e1900 */
[----:B------:R-:W4:Y:S04]  /*3430*/  LDG.E R11, desc[UR10][R6.64+0xc00] ;  /* 0x000c000a060b7981 */ /* 0x000f28000c1e1900 */
[----:B------:R0:W5:Y:S02]  /*3440*/  LDG.E R3, desc[UR10][R6.64+0x1000] ;  /* 0x0010000a06037981 */ /* 0x000164000c1e1900 */
[----:B0-----:R-:W-:-:S02]  /*3450*/  LOP3.LUT R6, R2, 0x400, RZ, 0xfc, !PT ;  /* 0x0000040002067812 */ /* 0x001fc400078efcff */
[CC--:B--2---:R-:W-:Y:S02]  /*3460*/  VIMNMX R13, PT, PT, R8.reuse, R9.reuse, !PT ;  /* 0x00000009080d7248 */ /* 0x0c4fe40007fe0100 */
[----:B------:R-:W-:Y:S01]  /*3470*/  ISETP.GE.AND P0, PT, R8, R9, PT ;  /* 0x000000090800720c */ /* 0x000fe20003f06270 */
[----:B------:R-:W-:Y:S01]  /*3480*/  VIADD R9, R2, 0x200 ;  /* 0x0000020002097836 */ /* 0x000fe20000000000 */
[----:B---3--:R-:W-:Y:S02]  /*3490*/  VIMNMX R12, PT, PT, R10, R13, !PT ;  /* 0x0000000d0a0c7248 */ /* 0x008fe40007fe0100 */
[----:B------:R-:W-:Y:S02]  /*34a0*/  ISETP.GE.AND P2, PT, R13, R10, PT ;  /* 0x0000000a0d00720c */ /* 0x000fe40003f46270 */
[----:B----4-:R-:W-:Y:S02]  /*34b0*/  ISETP.GE.AND P3, PT, R12, R11, PT ;  /* 0x0000000b0c00720c */ /* 0x010fe40003f66270 */
[----:B------:R-:W-:Y:S01]  /*34c0*/  VIMNMX R12, PT, PT, R11, R12, !PT ;  /* 0x0000000c0b0c7248 */ /* 0x000fe20007fe0100 */
[----:B------:R-:W-:-:S03]  /*34d0*/  VIADD R11, R2, 0x100 ;  /* 0x00000100020b7836 */ /* 0x000fc60000000000 */
[----:B-----5:R-:W-:-:S05]  /*34e0*/  ISETP.GE.AND P1, PT, R12, R3, PT ;  /* 0x000000030c00720c */ /* 0x020fca0003f26270 */
[----:B------:R-:W-:Y:S02]  /*34f0*/  @P2 SEL R9, R11, R2, !P0 ;  /* 0x000000020b092207 */ /* 0x000fe40004000000 */
[----:B------:R-:W-:Y:S01]  /*3500*/  IADD3 R8, P2, PT, R5, UR14, RZ ;  /* 0x0000000e05087c10 */ /* 0x000fe2000ff5e0ff */
[----:B------:R-:W-:-:S03]  /*3510*/  @!P3 VIADD R9, R2, 0x300 ;  /* 0x000003000209b836 */ /* 0x000fc60000000000 */
[----:B------:R-:W-:Y:S02]  /*3520*/  IADD3.X R7, PT, PT, R14, UR15, RZ, P2, !PT ;  /* 0x0000000f0e077c10 */ /* 0x000fe400097fe4ff */
[----:B------:R-:W-:Y:S02]  /*3530*/  ISETP.LE.AND P2, PT, R4, UR6, PT ;  /* 0x0000000604007c0c */ /* 0x000fe4000bf43270 */
[C---:B------:R-:W-:Y:S02]  /*3540*/  @P1 ISETP.GE.U32.AND P0, PT, R9.reuse, R6, PT ;  /* 0x000000060900120c */ /* 0x040fe40003f06070 */
[-C--:B------:R-:W-:Y:S02]  /*3550*/  IADD3 R5, P3, PT, R6, R8.reuse, RZ ;  /* 0x0000000806057210 */ /* 0x080fe40007f7e0ff */
[----:B------:R-:W-:Y:S02]  /*3560*/  @P1 IADD3 R8, P4, PT, R9, R8, RZ ;  /* 0x0000000809081210 */ /* 0x000fe40007f9e0ff */
[----:B------:R-:W-:Y:S01]  /*3570*/  @P1 ISETP.GE.U32.AND.EX P0, PT, RZ, RZ, PT, P0 ;  /* 0x000000ffff00120c */ /* 0x000fe20003f06100 */
[----:B------:R-:W-:-:S02]  /*3580*/  IMAD.X R6, RZ, RZ, R7, P3 ;  /* 0x000000ffff067224 */ /* 0x000fc400018e0607 */
        /* <DEDUP_REMOVED lines=17> */
[----:B------:R-:W-:-:S05]  /*36a0*/  IMAD.MOV.U32 R11, RZ, RZ, 0x500 ;  /* 0x00000500ff0b7424 */ /* 0x000fca00078e00ff */
[----:B------:R-:W2:Y:S01]  /*36b0*/  ATOMG.E.ADD.STRONG.GPU PT, R7, desc[UR10][R8.64], R11 ;  /* 0x8000000b080779a8 */ /* 0x000ea200081ef10a */
[----:B------:R-:W0:Y:S01]  /*36c0*/  S2UR UR5, SR_CgaCtaId ;  /* 0x00000000000579c3 */ /* 0x000e220000008800 */
[----:B------:R-:W-:Y:S02]  /*36d0*/  UMOV UR4, 0x400 ;  /* 0x0000040000047882 */ /* 0x000fe40000000000 */
[----:B0-----:R-:W-:Y:S01]  /*36e0*/  ULEA UR4, UR5, UR4, 0x18 ;  /* 0x0000000405047291 */ /* 0x001fe2000f8ec0ff */
[----:B--2---:R-:W-:-:S08]  /*36f0*/  VIADD R7, R7, UR6 ;  /* 0x0000000607077c36 */ /* 0x004fd00008000000 */
[----:B------:R0:W-:Y:S03]  /*3700*/  STS [UR4+0x98], R7 ;  /* 0x00009807ff007988 */ /* 0x0001e60008000804 */
.L_x_763:
[----:B------:R-:W-:Y:S05]  /*3710*/  BSYNC.RECONVERGENT B1 ;  /* 0x0000000000017941 */ /* 0x000fea0003800200 */
.L_x_762:
[----:B------:R-:W1:Y:S08]  /*3720*/  S2UR UR5, SR_CgaCtaId ;  /* 0x00000000000579c3 */ /* 0x000e700000008800 */
[----:B------:R-:W-:Y:S06]  /*3730*/  BAR.SYNC.DEFER_BLOCKING 0x0 ;  /* 0x0000000000007b1d */ /* 0x000fec0000010000 */
[----:B------:R-:W-:-:S02]  /*3740*/  UMOV UR4, 0x400 ;  /* 0x0000040000047882 */ /* 0x000fc40000000000 */
[----:B-1----:R-:W-:-:S06]  /*3750*/  ULEA UR4, UR5, UR4, 0x18 ;  /* 0x0000000405047291 */ /* 0x002fcc000f8ec0ff */
[----:B0-----:R-:W-:-:S05]  /*3760*/  IMAD.U32 R7, RZ, RZ, UR4 ;  /* 0x00000004ff077e24 */ /* 0x001fca000f8e00ff */
[----:B------:R-:W0:Y:S02]  /*3770*/  LDS R11, [R7+0x98] ;  /* 0x00009800070b7984 */ /* 0x000e240000000800 */
[----:B0-----:R-:W-:-:S05]  /*3780*/  VIADD R13, R11, 0x500 ;  /* 0x000005000b0d7836 */ /* 0x001fca0000000000 */
[----:B------:R-:W-:-:S13]  /*3790*/  ISETP.GT.AND P0, PT, R13, R4, PT ;  /* 0x000000040d00720c */ /* 0x000fda0003f04270 */
[----:B------:R-:W-:Y:S05]  /*37a0*/  @P0 BRA `(.L_x_764) ;  /* 0x00000004004c0947 */ /* 0x000fea0003800000 */
[----:B------:R-:W-:Y:S01]  /*37b0*/  BSSY.RECONVERGENT B1, `(.L_x_764) ;  /* 0x0000052000017945 */ /* 0x000fe20003800200 */
[----:B------:R-:W-:Y:S01]  /*37c0*/  IMAD.MOV.U32 R12, RZ, RZ, R3 ;  /* 0x000000ffff0c7224 */ /* 0x000fe200078e0003 */
[----:B------:R-:W0:Y:S01]  /*37d0*/  LDCU UR7, c[0x0][0x398] ;  /* 0x00007300ff0777ac */ /* 0x000e220008000800 */
[----:B------:R-:W-:Y:S02]  /*37e0*/  IMAD.MOV.U32 R16, RZ, RZ, R5 ;  /* 0x000000ffff107224 */ /* 0x000fe400078e0005 */
[----:B------:R-:W-:Y:S01]  /*37f0*/  IMAD.MOV.U32 R23, RZ, RZ, R6 ;  /* 0x000000ffff177224 */ /* 0x000fe200078e0006 */
[----:B------:R-:W1:Y:S06]  /*3800*/  LDCU.128 UR12, c[0x0][0x380] ;  /* 0x00007000ff0c77ac */ /* 0x000e6c0008000c00 */
.L_x_767:
[----:B------:R-:W-:-:S04]  /*3810*/  IADD3 R21, P0, PT, R2, R11, RZ ;  /* 0x0000000b02157210 */ /* 0x000fc80007f1e0ff */
[----:B------:R-:W-:Y:S02]  /*3820*/  LEA.HI.X.SX32 R20, R11, RZ, 0x1, P0 ;  /* 0x000000ff0b147211 */ /* 0x000fe400000f0eff */
[----:B-1----:R-:W-:-:S04]  /*3830*/  LEA R4, P0, R21, UR12, 0x2 ;  /* 0x0000000c15047c11 */ /* 0x002fc8000f8010ff */
[----:B------:R-:W-:-:S05]  /*3840*/  LEA.HI.X R5, R21, UR13, R20, 0x2, P0 ;  /* 0x0000000d15057c11 */ /* 0x000fca00080f1414 */
[----:B------:R-:W2:Y:S04]  /*3850*/  LDG.E R11, desc[UR10][R4.64] ;  /* 0x0000000a040b7981 */ /* 0x000ea8000c1e1900 */
[----:B------:R-:W3:Y:S04]  /*3860*/  LDG.E R14, desc[UR10][R4.64+0x400] ;  /* 0x0004000a040e7981 */ /* 0x000ee8000c1e1900 */
[----:B------:R-:W4:Y:S04]  /*3870*/  LDG.E R13, desc[UR10][R4.64+0x800] ;  /* 0x0008000a040d7981 */ /* 0x000f28000c1e1900 */
[----:B------:R-:W4:Y:S01]  /*3880*/  LDG.E R10, desc[UR10][R4.64+0xc00] ;  /* 0x000c000a040a7981 */ /* 0x000f22000c1e1900 */
[----:B------:R-:W-:-:S03]  /*3890*/  IADD3 R21, P0, PT, R21, UR14, RZ ;  /* 0x0000000e15157c10 */ /* 0x000fc6000ff1e0ff */
[----:B------:R1:W5:Y:S01]  /*38a0*/  LDG.E R3, desc[UR10][R4.64+0x1000] ;  /* 0x0010000a04037981 */ /* 0x000362000c1e1900 */
[----:B------:R-:W-:Y:S01]  /*38b0*/  IADD3.X R20, PT, PT, R20, UR15, RZ, P0, !PT ;  /* 0x0000000f14147c10 */ /* 0x000fe200087fe4ff */
[----:B------:R-:W-:Y:S01]  /*38c0*/  BSSY.RECONVERGENT B2, `(.L_x_765) ;  /* 0x000002a000027945 */ /* 0x000fe20003800200 */
[----:B------:R-:W-:Y:S01]  /*38d0*/  BAR.SYNC.DEFER_BLOCKING 0x0 ;  /* 0x0000000000007b1d */ /* 0x000fe20000010000 */
[C---:B------:R-:W-:Y:S02]  /*38e0*/  IADD3 R18, P3, PT, R21.reuse, 0x100, RZ ;  /* 0x0000010015127810 */ /* 0x040fe40007f7e0ff */
[C---:B------:R-:W-:Y:S02]  /*38f0*/  IADD3 R17, P4, PT, R21.reuse, 0x200, RZ ;  /* 0x0000020015117810 */ /* 0x040fe40007f9e0ff */
[----:B-1----:R-:W-:Y:S01]  /*3900*/  IADD3 R5, P6, PT, R21, 0x400, RZ ;  /* 0x0000040015057810 */ /* 0x002fe20007fde0ff */
[----:B------:R-:W-:Y:S01]  /*3910*/  IMAD.X R19, RZ, RZ, R20, P3 ;  /* 0x000000ffff137224 */ /* 0x000fe200018e0614 */
[----:B------:R-:W-:-:S03]  /*3920*/  ISETP.NE.AND P3, PT, R2, RZ, PT ;  /* 0x000000ff0200720c */ /* 0x000fc60003f65270 */
        /* <DEDUP_REMOVED lines=9> */
[--C-:B------:R-:W-:Y:S02]  /*39c0*/  IMAD.X R16, RZ, RZ, R20.reuse, P4 ;  /* 0x000000ffff107224 */ /* 0x100fe400020e0614 */
[----:B------:R-:W-:Y:S01]  /*39d0*/  IMAD.X R15, RZ, RZ, R20, P5 ;  /* 0x000000ffff0f7224 */ /* 0x000fe200028e0614 */
[----:B------:R-:W-:-:S07]  /*39e0*/  @P2 SEL R20, R23, R20, P0 ;  /* 0x0000001417142207 */ /* 0x000fce0000000000 */
        /* <DEDUP_REMOVED lines=10> */
[----:B------:R-:W-:Y:S02]  /*3a90*/  @P2 SEL R13, R14, R13, P0 ;  /* 0x0000000d0e0d2207 */ /* 0x000fe40000000000 */
[----:B------:R-:W-:Y:S02]  /*3aa0*/  @P2 SEL R17, R18, R17, P0 ;  /* 0x0000001112112207 */ /* 0x000fe40000000000 */
[----:B------:R-:W-:Y:S02]  /*3ab0*/  ISETP.GE.AND P1, PT, R13, R10, PT ;  /* 0x0000000a0d00720c */ /* 0x000fe40003f26270 */
[----:B------:R-:W-:Y:S01]  /*3ac0*/  @P2 SEL R16, R19, R16, P0 ;  /* 0x0000001013102207 */ /* 0x000fe20000000000 */
[----:B------:R-:W-:Y:S10]  /*3ad0*/  @P3 BRA `(.L_x_766) ;  /* 0x0000000000203947 */ /* 0x000ff40003800000 */
[----:B------:R-:W-:-:S05]  /*3ae0*/  IMAD.MOV.U32 R11, RZ, RZ, 0x500 ;  /* 0x00000500ff0b7424 */ /* 0x000fca00078e00ff */
[----:B------:R-:W2:Y:S01]  /*3af0*/  ATOMG.E.ADD.STRONG.GPU PT, R4, desc[UR10][R8.64], R11 ;  /* 0x8000000b080479a8 */ /* 0x000ea200081ef10a */
[----:B------:R-:W1:Y:S01]  /*3b00*/  S2UR UR5, SR_CgaCtaId ;  /* 0x00000000000579c3 */ /* 0x000e620000008800 */
[----:B------:R-:W-:Y:S02]  /*3b10*/  UMOV UR4, 0x400 ;  /* 0x0000040000047882 */ /* 0x000fe40000000000 */
[----:B-1----:R-:W-:-:S06]  /*3b20*/  ULEA UR4, UR5, UR4, 0x18 ;  /* 0x0000000405047291 */ /* 0x002fcc000f8ec0ff */
[----:B------:R-:W-:Y:S02]  /*3b30*/  IMAD.U32 R7, RZ, RZ, UR4 ;  /* 0x00000004ff077e24 */ /* 0x000fe4000f8e00ff */
[----:B--2---:R-:W-:-:S05]  /*3b40*/  VIADD R4, R4, UR6 ;  /* 0x0000000604047c36 */ /* 0x004fca0008000000 */
[----:B------:R1:W-:Y:S02]  /*3b50*/  STS [R7+0x98], R4 ;  /* 0x0000980407007388 */ /* 0x0003e40000000800 */
.L_x_766:
[----:B0-----:R-:W-:Y:S05]  /*3b60*/  BSYNC.RECONVERGENT B2 ;  /* 0x0000000000027941 */ /* 0x001fea0003800200 */
.L_x_765:
[----:B------:R-:W-:Y:S01]  /*3b70*/  BAR.SYNC.DEFER_BLOCKING 0x0 ;  /* 0x0000000000007b1d */ /* 0x000fe20000010000 */
[----:B------:R-:W-:Y:S01]  /*3b80*/  @P1 ISETP.GE.U32.AND P0, PT, R17, R12, PT ;  /* 0x0000000c1100120c */ /* 0x000fe20003f06070 */
[----:B-1----:R-:W-:-:S03]  /*3b90*/  IMAD.U32 R4, RZ, RZ, UR7 ;  /* 0x00000007ff047e24 */ /* 0x002fc6000f8e00ff */
[----:B------:R-:W-:-:S04]  /*3ba0*/  @P1 ISETP.GE.AND.EX P0, PT, R16, R15, PT, P0 ;  /* 0x0000000f1000120c */ /* 0x000fc80003f06300 */
[----:B------:R-:W-:-:S04]  /*3bb0*/  @P1 ISETP.LT.OR P0, PT, R10, R13, !P0 ;  /* 0x0000000d0a00120c */ /* 0x000fc80004701670 */
[----:B------:R-:W-:Y:S02]  /*3bc0*/  @P1 SEL R10, R13, R10, P0 ;  /* 0x0000000a0d0a1207 */ /* 0x000fe40000000000 */
[----:B------:R-:W-:Y:S02]  /*3bd0*/  @P1 SEL R12, R17, R12, P0 ;  /* 0x0000000c110c1207 */ /* 0x000fe40000000000 */
[----:B-----5:R-:W-:Y:S02]  /*3be0*/  ISETP.GE.AND P2, PT, R10, R3, PT ;  /* 0x000000030a00720c */ /* 0x020fe40003f46270 */
[----:B------:R-:W-:Y:S01]  /*3bf0*/  @P1 SEL R15, R16, R15, P0 ;  /* 0x0000000f100f1207 */ /* 0x000fe20000000000 */
[----:B------:R-:W0:Y:S10]  /*3c00*/  LDS R11, [R7+0x98] ;  /* 0x00009800070b7984 */ /* 0x000e340000000800 */
        /* <DEDUP_REMOVED lines=8> */
[----:B------:R-:W-:Y:S02]  /*3c90*/  IMAD.MOV.U32 R23, RZ, RZ, R6 ;  /* 0x000000ffff177224 */ /* 0x000fe400078e0006 */
[----:B0-----:R-:W-:-:S05]  /*3ca0*/  VIADD R13, R11, 0x500 ;  /* 0x000005000b0d7836 */ /* 0x001fca0000000000 */
[----:B------:R-:W-:-:S13]  /*3cb0*/  ISETP.GT.AND P0, PT, R13, R4, PT ;  /* 0x000000040d00720c */ /* 0x000fda0003f04270 */
[----:B------:R-:W-:Y:S05]  /*3cc0*/  @!P0 BRA `(.L_x_767) ;  /* 0xfffffff800d08947 */ /* 0x000fea000383ffff */
[----:B------:R-:W-:Y:S05]  /*3cd0*/  BSYNC.RECONVERGENT B1 ;  /* 0x0000000000017941 */ /* 0x000fea0003800200 */
.L_x_764:
[----:B------:R-:W-:Y:S01]  /*3ce0*/  ISETP.GE.AND P0, PT, R11, R4, PT ;  /* 0x000000040b00720c */ /* 0x000fe20003f06270 */
[----:B------:R-:W0:Y:S01]  /*3cf0*/  LDCU.64 UR6, c[0x0][0x388] ;  /* 0x00007100ff0677ac */ /* 0x000e220008000a00 */
[----:B------:R-:W-:Y:S01]  /*3d00*/  BSSY.RECONVERGENT B1, `(.L_x_761) ;  /* 0x0000097000017945 */ /* 0x000fe20003800200 */
[----:B------:R-:W1:Y:S10]  /*3d10*/  LDCU.64 UR4, c[0x0][0x388] ;  /* 0x00007100ff0477ac */ /* 0x000e740008000a00 */
[----:B------:R-:W-:Y:S05]  /*3d20*/  @P0 BRA `(.L_x_768) ;  /* 0x0000000800500947 */ /* 0x000fea0003800000 */
[----:B------:R-:W-:-:S05]  /*3d30*/  IMAD.IADD R7, R4, 0x1, -R11 ;  /* 0x0000000104077824 */ /* 0x000fca00078e0a0b */
[----:B------:R-:W-:-:S13]  /*3d40*/  ISETP.GE.AND P0, PT, R2, R7, PT ;  /* 0x000000070200720c */ /* 0x000fda0003f06270 */
[----:B------:R-:W-:Y:S05]  /*3d50*/  @P0 BRA `(.L_x_768) ;  /* 0x0000000800440947 */ /* 0x000fea0003800000 */
[----:B------:R-:W-:Y:S01]  /*3d60*/  LOP3.LUT R8, RZ, R2, RZ, 0x33, !PT ;  /* 0x00000002ff087212 */ /* 0x000fe200078e33ff */
[----:B------:R-:W-:Y:S03]  /*3d70*/  BSSY.RECONVERGENT B2, `(.L_x_769) ;  /* 0x000002a000027945 */ /* 0x000fe60003800200 */
[----:B------:R-:W-:-:S04]  /*3d80*/  IADD3 R14, PT, PT, -R11, R4, R8 ;  /* 0x000000040b0e7210 */ /* 0x000fc80007ffe108 */
[----:B------:R-:W-:-:S04]  /*3d90*/  LOP3.LUT R4, R14, 0x300, RZ, 0xc0, !PT ;  /* 0x000003000e047812 */ /* 0x000fc800078ec0ff */
[----:B------:R-:W-:Y:S01]  /*3da0*/  ISETP.NE.AND P0, PT, R4, 0x300, PT ;  /* 0x000003000400780c */ /* 0x000fe20003f05270 */
[----:B------:R-:W-:-:S12]  /*3db0*/  IMAD.MOV.U32 R4, RZ, RZ, R2 ;  /* 0x000000ffff047224 */ /* 0x000fd800078e0002 */
[----:B------:R-:W-:Y:S05]  /*3dc0*/  @!P0 BRA `(.L_x_770) ;  /* 0x0000000000908947 */ /* 0x000fea0003800000 */
[----:B------:R-:W2:Y:S01]  /*3dd0*/  LDC.64 R8, c[0x0][0x380] ;  /* 0x0000e000ff087b82 */ /* 0x000ea20000000a00 */
[----:B------:R-:W-:Y:S01]  /*3de0*/  LEA.HI R4, R14, 0x1, RZ, 0x18 ;  /* 0x000000010e047811 */ /* 0x000fe200078fc0ff */
[----:B------:R-:W-:-:S03]  /*3df0*/  IMAD.IADD R15, R2, 0x1, R11 ;  /* 0x00000001020f7824 */ /* 0x000fc600078e020b */
[----:B------:R-:W-:Y:S01]  /*3e00*/  LOP3.LUT R10, R4, 0x3, RZ, 0xc0, !PT ;  /* 0x00000003040a7812 */ /* 0x000fe200078ec0ff */
[----:B------:R-:W-:-:S04]  /*3e10*/  IMAD.MOV.U32 R4, RZ, RZ, R2 ;  /* 0x000000ffff047224 */ /* 0x000fc800078e0002 */
[----:B------:R-:W-:-:S07]  /*3e20*/  IMAD.MOV R10, RZ, RZ, -R10 ;  /* 0x000000ffff0a7224 */ /* 0x000fce00078e0a0a */
.L_x_773:
[----:B--2---:R-:W-:-:S06]  /*3e30*/  IMAD.WIDE R12, R15, 0x4, R8 ;  /* 0x000000040f0c7825 */ /* 0x004fcc00078e0208 */
[----:B------:R-:W2:Y:S01]  /*3e40*/  LDG.E R13, desc[UR10][R12.64] ;  /* 0x0000000a0c0d7981 */ /* 0x000ea2000c1e1900 */
[C---:B-1----:R-:W-:Y:S01]  /*3e50*/  IADD3 R19, P1, PT, R15.reuse, UR4, RZ ;  /* 0x000000040f137c10 */ /* 0x042fe2000ff3e0ff */
[----:B------:R-:W-:Y:S01]  /*3e60*/  VIADD R10, R10, 0x1 ;  /* 0x000000010a0a7836 */ /* 0x000fe20000000000 */
[----:B------:R-:W-:Y:S01]  /*3e70*/  BSSY.RECONVERGENT B3, `(.L_x_771) ;  /* 0x0000016000037945 */ /* 0x000fe20003800200 */
[----:B------:R-:W-:Y:S01]  /*3e80*/  IMAD.MOV.U32 R16, RZ, RZ, R5 ;  /* 0x000000ffff107224 */ /* 0x000fe200078e0005 */
[----:B------:R-:W-:Y:S01]  /*3e90*/  LEA.HI.X.SX32 R20, R15, UR5, 0x1, P1 ;  /* 0x000000050f147c11 */ /* 0x000fe200088f0eff */
[----:B------:R-:W-:Y:S01]  /*3ea0*/  IMAD.MOV.U32 R17, RZ, RZ, R6 ;  /* 0x000000ffff117224 */ /* 0x000fe200078e0006 */
[----:B------:R-:W-:Y:S01]  /*3eb0*/  ISETP.NE.AND P2, PT, R10, RZ, PT ;  /* 0x000000ff0a00720c */ /* 0x000fe20003f45270 */
[----:B------:R-:W-:Y:S02]  /*3ec0*/  IMAD.MOV.U32 R18, RZ, RZ, R3 ;  /* 0x000000ffff127224 */ /* 0x000fe400078e0003 */
        /* <DEDUP_REMOVED lines=16> */
.L_x_772:
[----:B0-----:R-:W-:Y:S05]  /*3fd0*/  BSYNC.RECONVERGENT B3 ;  /* 0x0000000000037941 */ /* 0x001fea0003800200 */
.L_x_771:
[----:B------:R-:W-:Y:S02]  /*3fe0*/  VIADD R4, R4, 0x100 ;  /* 0x0000010004047836 */ /* 0x000fe40000000000 */
[----:B------:R-:W-:Y:S01]  /*3ff0*/  VIADD R15, R15, 0x100 ;  /* 0x000001000f0f7836 */ /* 0x000fe20000000000 */
[----:B------:R-:W-:Y:S06]  /*4000*/  @P2 BRA `(.L_x_773) ;  /* 0xfffffffc00882947 */ /* 0x000fec000383ffff */
.L_x_770:
[----:B01----:R-:W-:Y:S05]  /*4010*/  BSYNC.RECONVERGENT B2 ;  /* 0x0000000000027941 */ /* 0x003fea0003800200 */
.L_x_769:
[----:B------:R-:W-:-:S13]  /*4020*/  ISETP.GE.U32.AND P0, PT, R14, 0x300, PT ;  /* 0x000003000e00780c */ /* 0x000fda0003f06070 */
[----:B------:R-:W-:Y:S05]  /*4030*/  @!P0 BRA `(.L_x_768) ;  /* 0x00000004008c8947 */ /* 0x000fea0003800000 */
[----:B------:R-:W0:Y:S01]  /*4040*/  LDC.64 R8, c[0x0][0x380] ;  /* 0x0000e000ff087b82 */ /* 0x000e220000000a00 */
[----:B------:R-:W-:-:S04]  /*4050*/  IMAD.IADD R11, R4, 0x1, R11 ;  /* 0x00000001040b7824 */ /* 0x000fc800078e020b */
[C---:B------:R-:W-:Y:S02]  /*4060*/  VIADD R20, R11.reuse, 0x100 ;  /* 0x000001000b147836 */ /* 0x040fe40000000000 */
[C---:B------:R-:W-:Y:S02]  /*4070*/  VIADD R19, R11.reuse, 0x200 ;  /* 0x000002000b137836 */ /* 0x040fe40000000000 */
[----:B------:R-:W-:Y:S01]  /*4080*/  VIADD R18, R11, 0x300 ;  /* 0x000003000b127836 */ /* 0x000fe20000000000 */
[----:B0-----:R-:W-:-:S05]  /*4090*/  IADD3 R8, P0, PT, R8, 0x800, RZ ;  /* 0x0000080008087810 */ /* 0x001fca0007f1e0ff */
[----:B------:R-:W-:-:S08]  /*40a0*/  IMAD.X R9, RZ, RZ, R9, P0 ;  /* 0x000000ffff097224 */ /* 0x000fd000000e0609 */
.L_x_782:
[----:B------:R-:W-:-:S05]  /*40b0*/  IMAD.WIDE R14, R11, 0x4, R8 ;  /* 0x000000040b0e7825 */ /* 0x000fca00078e0208 */
[----:B------:R-:W2:Y:S04]  /*40c0*/  LDG.E R24, desc[UR10][R14.64+-0x800] ;  /* 0xfff8000a0e187981 */ /* 0x000ea8000c1e1900 */
[----:B------:R0:W5:Y:S04]  /*40d0*/  LDG.E R26, desc[UR10][R14.64+-0x400] ;  /* 0xfffc000a0e1a7981 */ /* 0x000168000c1e1900 */
        /* <DEDUP_REMOVED lines=21> */
.L_x_775:
[----:B------:R-:W-:Y:S05]  /*4230*/  BSYNC.RECONVERGENT B2 ;  /* 0x0000000000027941 */ /* 0x000fea0003800200 */
.L_x_774:
        /* <DEDUP_REMOVED lines=19> */
.L_x_777:
[----:B------:R-:W-:Y:S05]  /*4370*/  BSYNC.RECONVERGENT B2 ;  /* 0x0000000000027941 */ /* 0x000fea0003800200 */
.L_x_776:
[----:B------:R-:W-:Y:S01]  /*4380*/  ISETP.GE.AND P0, PT, R3, R10, PT ;  /* 0x0000000a0300720c */ /* 0x000fe20003f06270 */
[----:B------:R-:W-:Y:S01]  /*4390*/  BSSY.RECONVERGENT B2, `(.L_x_778) ;  /* 0x0000013000027945 */ /* 0x000fe20003800200 */
[C---:B------:R-:W-:Y:S01]  /*43a0*/  IADD3 R16, P1, PT, R19.reuse, UR6, RZ ;  /* 0x0000000613107c10 */ /* 0x040fe2000ff3e0ff */
        /* <DEDUP_REMOVED lines=17> */
.L_x_779:
[----:B------:R-:W-:Y:S05]  /*44c0*/  BSYNC.RECONVERGENT B2 ;  /* 0x0000000000027941 */ /* 0x000fea0003800200 */
.L_x_778:
        /* <DEDUP_REMOVED lines=18> */
.L_x_781:
[----:B------:R-:W-:Y:S05]  /*45f0*/  BSYNC.RECONVERGENT B2 ;  /* 0x0000000000027941 */ /* 0x000fea0003800200 */
.L_x_780:
[----:B------:R-:W-:Y:S02]  /*4600*/  VIADD R4, R4, 0x400 ;  /* 0x0000040004047836 */ /* 0x000fe40000000000 */
[----:B------:R-:W-:Y:S02]  /*4610*/  VIADD R20, R20, 0x400 ;  /* 0x0000040014147836 */ /* 0x000fe40000000000 */
[----:B------:R-:W-:Y:S01]  /*4620*/  VIADD R19, R19, 0x400 ;  /* 0x0000040013137836 */ /* 0x000fe20000000000 */
[----:B------:R-:W-:Y:S01]  /*4630*/  ISETP.GE.AND P0, PT, R4, R7, PT ;  /* 0x000000070400720c */ /* 0x000fe20003f06270 */
[----:B------:R-:W-:Y:S02]  /*4640*/  VIADD R18, R18, 0x400 ;  /* 0x0000040012127836 */ /* 0x000fe40000000000 */
[----:B------:R-:W-:-:S10]  /*4650*/  VIADD R11, R11, 0x400 ;  /* 0x000004000b0b7836 */ /* 0x000fd40000000000 */
[----:B------:R-:W-:Y:S05]  /*4660*/  @!P0 BRA `(.L_x_782) ;  /* 0xfffffff800908947 */ /* 0x000fea000383ffff */
.L_x_768:
[----:B01----:R-:W-:Y:S05]  /*4670*/  BSYNC.RECONVERGENT B1 ;  /* 0x0000000000017941 */ /* 0x003fea0003800200 */
.L_x_761:
        /* <DEDUP_REMOVED lines=31> */
.L_x_784:
[----:B------:R-:W-:Y:S05]  /*4870*/  BSYNC.RECONVERGENT B1 ;  /* 0x0000000000017941 */ /* 0x000fea0003800200 */
.L_x_783:
        /* <DEDUP_REMOVED lines=24> */
.L_x_786:
[----:B------:R-:W-:Y:S05]  /*4a00*/  BSYNC.RECONVERGENT B1 ;  /* 0x0000000000017941 */ /* 0x000fea0003800200 */
.L_x_785:
[----:B---3--:R3:W4:Y:S01]  /*4a10*/  SHFL.DOWN PT, R10, R3, 0x4, 0x1f ;  /* 0x08801f00030a7f89 */ /* 0x00872200000e0000 */
[----:B------:R-:W-:Y:S01]  /*4a20*/  BSSY.RECONVERGENT B1, `(.L_x_787) ;  /* 0x0000017000017945 */ /* 0x000fe20003800200 */
[----:B0-----:R-:W-:Y:S02]  /*4a30*/  IMAD.MOV.U32 R4, RZ, RZ, R3 ;  /* 0x000000ffff047224 */ /* 0x001fe400078e0003 */
[----:B------:R3:W0:Y:S01]  /*4a40*/  SHFL.DOWN PT, R12, R5, 0x4, 0x1f ;  /* 0x08801f00050c7f89 */ /* 0x00062200000e0000 */
[----:B--2---:R-:W-:Y:S02]  /*4a50*/  IMAD.MOV.U32 R6, RZ, RZ, R5 ;  /* 0x000000ffff067224 */ /* 0x004fe400078e0005 */
[----:B------:R-:W-:Y:S01]  /*4a60*/  IMAD.MOV.U32 R7, RZ, RZ, R8 ;  /* 0x000000ffff077224 */ /* 0x000fe200078e0008 */
[----:B------:R3:W2:Y:S01]  /*4a70*/  SHFL.DOWN PT, R9, R8, 0x4, 0x1f ;  /* 0x08801f0008097f89 */ /* 0x0006a200000e0000 */
        /* <DEDUP_REMOVED lines=17> */
.L_x_788:
[----:B------:R-:W-:Y:S05]  /*4b90*/  BSYNC.RECONVERGENT B1 ;  /* 0x0000000000017941 */ /* 0x000fea0003800200 */
.L_x_787:
[----:B-1----:R1:W0:Y:S01]  /*4ba0*/  SHFL.DOWN PT, R11, R4, 0x8, 0x1f ;  /* 0x09001f00040b7f89 */ /* 0x00222200000e0000 */
[----:B------:R-:W-:Y:S01]  /*4bb0*/  BSSY.RECONVERGENT B1, `(.L_x_789) ;  /* 0x0000017000017945 */ /* 0x000fe20003800200 */
[----:B---3--:R-:W-:Y:S02]  /*4bc0*/  IMAD.MOV.U32 R3, RZ, RZ, R4 ;  /* 0x000000ffff037224 */ /* 0x008fe400078e0004 */
[----:B------:R1:W3:Y:S01]  /*4bd0*/  SHFL.DOWN PT, R13, R6, 0x8, 0x1f ;  /* 0x09001f00060d7f89 */ /* 0x0002e200000e0000 */
[----:B------:R-:W-:Y:S02]  /*4be0*/  IMAD.MOV.U32 R5, RZ, RZ, R6 ;  /* 0x000000ffff057224 */ /* 0x000fe400078e0006 */
[----:B--2---:R-:W-:Y:S01]  /*4bf0*/  IMAD.MOV.U32 R9, RZ, RZ, R7 ;  /* 0x000000ffff097224 */ /* 0x004fe200078e0007 */
[----:B------:R1:W2:Y:S01]  /*4c00*/  SHFL.DOWN PT, R8, R7, 0x8, 0x1f ;  /* 0x09001f0007087f89 */ /* 0x0002a200000e0000 */
[----:B------:R-:W-:Y:S05]  /*4c10*/  @P4 BRA `(.L_x_790) ;  /* 0x0000000000404947 */ /* 0x000fea0003800000 */
[----:B0-----:R-:W-:Y:S01]  /*4c20*/  ISETP.GE.AND P0, PT, R4, R11, PT ;  /* 0x0000000b0400720c */ /* 0x001fe20003f06270 */
[----:B------:R-:W-:Y:S02]  /*4c30*/  IMAD.MOV.U32 R3, RZ, RZ, R11 ;  /* 0x000000ffff037224 */ /* 0x000fe400078e000b */
[----:B---3--:R-:W-:Y:S02]  /*4c40*/  IMAD.MOV.U32 R5, RZ, RZ, R13 ;  /* 0x000000ffff057224 */ /* 0x008fe400078e000d */
        /* <DEDUP_REMOVED lines=13> */
.L_x_790:
[----:B------:R-:W-:Y:S05]  /*4d20*/  BSYNC.RECONVERGENT B1 ;  /* 0x0000000000017941 */ /* 0x000fea0003800200 */
.L_x_789:
[----:B-1----:R1:W1:Y:S01]  /*4d30*/  SHFL.DOWN PT, R4, R3, 0x10, 0x1f ;  /* 0x0a001f0003047f89 */ /* 0x00226200000e0000 */
[----:B------:R-:W-:Y:S01]  /*4d40*/  BSSY.RECONVERGENT B1, `(.L_x_791) ;  /* 0x0000017000017945 */ /* 0x000fe20003800200 */
[----:B------:R-:W-:Y:S02]  /*4d50*/  IMAD.MOV.U32 R6, RZ, RZ, R3 ;  /* 0x000000ffff067224 */ /* 0x000fe400078e0003 */
[----:B----4-:R4:W1:Y:S01]  /*4d60*/  SHFL.DOWN PT, R10, R5, 0x10, 0x1f ;  /* 0x0a001f00050a7f89 */ /* 0x01086200000e0000 */
[----:B------:R-:W-:Y:S02]  /*4d70*/  IMAD.MOV.U32 R7, RZ, RZ, R5 ;  /* 0x000000ffff077224 */ /* 0x000fe400078e0005 */
[----:B--2---:R-:W-:Y:S01]  /*4d80*/  IMAD.MOV.U32 R8, RZ, RZ, R9 ;  /* 0x000000ffff087224 */ /* 0x004fe200078e0009 */
[----:B0-----:R4:W0:Y:S01]  /*4d90*/  SHFL.DOWN PT, R12, R9, 0x10, 0x1f ;  /* 0x0a001f00090c7f89 */ /* 0x00182200000e0000 */
        /* <DEDUP_REMOVED lines=17> */
.L_x_792:
[----:B------:R-:W-:Y:S05]  /*4eb0*/  BSYNC.RECONVERGENT B1 ;  /* 0x0000000000017941 */ /* 0x000fea0003800200 */
.L_x_791:
[----:B------:R-:W-:Y:S04]  /*4ec0*/  BSSY.RECONVERGENT B1, `(.L_x_793) ;  /* 0x000000c000017945 */ /* 0x000fe80003800200 */
[----:B------:R-:W-:Y:S05]  /*4ed0*/  @P2 BRA `(.L_x_794) ;  /* 0x0000000000282947 */ /* 0x000fea0003800000 */
[----:B----4-:R-:W2:Y:S01]  /*4ee0*/  S2R R5, SR_CgaCtaId ;  /* 0x0000000000057919 */ /* 0x010ea20000008800 */
[----:B-1----:R-:W-:Y:S02]  /*4ef0*/  MOV R4, 0x400 ;  /* 0x0000040000047802 */ /* 0x002fe40000000f00 */
[----:B------:R-:W-:-:S04]  /*4f00*/  SHF.R.U32.HI R3, RZ, 0x1, R2 ;  /* 0x00000001ff037819 */ /* 0x000fc80000011602 */
[----:B------:R-:W-:Y:S02]  /*4f10*/  LOP3.LUT R3, R3, 0x1f0, RZ, 0xc0, !PT ;  /* 0x000001f003037812 */ /* 0x000fe400078ec0ff */
[----:B--2---:R-:W-:Y:S01]  /*4f20*/  LEA R4, R5, R4, 0x18 ;  /* 0x0000000405047211 */ /* 0x004fe200078ec0ff */
[----:B------:R-:W-:-:S04]  /*4f30*/  IMAD.MOV.U32 R5, RZ, RZ, R8 ;  /* 0x000000ffff057224 */ /* 0x000fc800078e0008 */
[----:B------:R-:W-:Y:S02]  /*4f40*/  IMAD.IADD R3, R3, 0x1, R4 ;  /* 0x0000000103037824 */ /* 0x000fe400078e0204 */
[----:B------:R-:W-:-:S03]  /*4f50*/  IMAD.MOV.U32 R4, RZ, RZ, R7 ;  /* 0x000000ffff047224 */ /* 0x000fc600078e0007 */
[----:B------:R2:W-:Y:S04]  /*4f60*/  STS [R3+0x8], R6 ;  /* 0x0000080603007388 */ /* 0x0005e80000000800 */
[----:B------:R2:W-:Y:S02]  /*4f70*/  STS.64 [R3+0x10], R4 ;  /* 0x0000100403007388 */ /* 0x0005e40000000a00 */
.L_x_794:
[----:B------:R-:W-:Y:S05]  /*4f80*/  BSYNC.RECONVERGENT B1 ;  /* 0x0000000000017941 */ /* 0x000fea0003800200 */
.L_x_793:
        /* <DEDUP_REMOVED lines=27> */
.L_x_796:
[----:B------:R-:W-:Y:S05]  /*5140*/  BSYNC.RECONVERGENT B1 ;  /* 0x0000000000017941 */ /* 0x000fea0003800200 */
.L_x_795:
        /* <DEDUP_REMOVED lines=27> */
.L_x_798:
[----:B------:R-:W-:Y:S05]  /*5300*/  BSYNC.RECONVERGENT B1 ;  /* 0x0000000000017941 */ /* 0x000fea0003800200 */
.L_x_797:
        /* <DEDUP_REMOVED lines=17> */
.L_x_800:
[----:B------:R-:W-:Y:S05]  /*5420*/  BSYNC.RECONVERGENT B1 ;  /* 0x0000000000017941 */ /* 0x000fea0003800200 */
.L_x_799:
        /* <DEDUP_REMOVED lines=17> */
.L_x_802:
[----:B------:R-:W-:Y:S05]  /*5540*/  BSYNC.RECONVERGENT B1 ;  /* 0x0000000000017941 */ /* 0x000fea0003800200 */
.L_x_801:
        /* <DEDUP_REMOVED lines=17> */
.L_x_804:
[----:B------:R-:W-:Y:S05]  /*5660*/  BSYNC.RECONVERGENT B1 ;  /* 0x0000000000017941 */ /* 0x000fea0003800200 */
.L_x_803:
        /* <DEDUP_REMOVED lines=17> */
.L_x_806:
[----:B------:R-:W-:Y:S05]  /*5780*/  BSYNC.RECONVERGENT B1 ;  /* 0x0000000000017941 */ /* 0x000fea0003800200 */
.L_x_805:
        /* <DEDUP_REMOVED lines=16> */
.L_x_724:
[----:B------:R-:W-:Y:S05]  /*5890*/  BSYNC.RECONVERGENT B0 ;  /* 0x0000000000007941 */ /* 0x000fea0003800200 */
.L_x_691:
[----:B------:R-:W-:Y:S05]  /*58a0*/  @P2 EXIT ;  /* 0x000000000000294d */ /* 0x000fea0003800000 */
[----:B-1234-:R-:W1:Y:S01]  /*58b0*/  LDC.64 R2, c[0x0][0x390] ;  /* 0x0000e400ff027b82 */ /* 0x01ee620000000a00 */
[----:B0-----:R-:W-:Y:S02]  /*58c0*/  IMAD.MOV.U32 R9, RZ, RZ, R8 ;  /* 0x000000ffff097224 */ /* 0x001fe400078e0008 */
[----:B------:R-:W-:Y:S02]  /*58d0*/  IMAD.MOV.U32 R8, RZ, RZ, R7 ;  /* 0x000000ffff087224 */ /* 0x000fe400078e0007 */
[----:B-1----:R-:W-:-:S05]  /*58e0*/  IMAD.WIDE.U32 R2, R0, 0x10, R2 ;  /* 0x0000001000027825 */ /* 0x002fca00078e0002 */
[----:B------:R-:W-:Y:S04]  /*58f0*/  STG.E.64 desc[UR10][R2.64+0x8], R8 ;  /* 0x0000080802007986 */ /* 0x000fe8000c101b0a */
[----:B------:R-:W-:Y:S01]  /*5900*/  STG.E desc[UR10][R2.64], R6 ;  /* 0x0000000602007986 */ /* 0x000fe2000c10190a */
[----:B------:R-:W-:Y:S05]  /*5910*/  EXIT ;  /* 0x000000000000794d */ /* 0x000fea0003800000 */
.L_x_807:
        /* <DEDUP_REMOVED lines=14> */
.L_x_970:


//--------------------- .text._ZN6thrust24THRUST_300001_SM_1000_NS8cuda_cub4core6detail13_kernel_agentINS1_8__reduce11ReduceAgentINS0_12zip_iteratorIN4cuda3std3__45tupleIJNS0_10device_ptrIiEENS0_17counting_iteratorIlNS0_11use_defaultESF_SF_EEEEEEEPNSB_IJilEEESJ_iNS1_9__extrema9arg_max_fIilNSA_4lessIiEEEEEEJSI_SK_iSP_EEEvDpT0_ --------------------------
	.section	.text._ZN6thrust24THRUST_300001_SM_1000_NS8cuda_cub4core6detail13_kernel_agentINS1_8__reduce11ReduceAgentINS0_12zip_iteratorIN4cuda3std3__45tupleIJNS0_10device_ptrIiEENS0_17counting_iteratorIlNS0_11use_defaultESF_SF_EEEEEEEPNSB_IJilEEESJ_iNS1_9__extrema9arg_max_fIilNSA_4lessIiEEEEEEJSI_SK_iSP_EEEvDpT0_,"ax",@progbits
	.align	128
        .global         _ZN6thrust24THRUST_300001_SM_1000_NS8cuda_cub4core6detail13_kernel_agentINS1_8__reduce11ReduceAgentINS0_12zip_iteratorIN4cuda3std3__45tupleIJNS0_10device_ptrIiEENS0_17counting_iteratorIlNS0_11use_defaultESF_SF_EEEEEEEPNSB_IJilEEESJ_iNS1_9__extrema9arg_max_fIilNSA_4lessIiEEEEEEJSI_SK_iSP_EEEvDpT0_
        .type           _ZN6thrust24THRUST_300001_SM_1000_NS8cuda_cub4core6detail13_kernel_agentINS1_8__reduce11ReduceAgentINS0_12zip_iteratorIN4cuda3std3__45tupleIJNS0_10device_ptrIiEENS0_17counting_iteratorIlNS0_11use_defaultESF_SF_EEEEEEEPNSB_IJilEEESJ_iNS1_9__extrema9arg_max_fIilNSA_4lessIiEEEEEEJSI_SK_iSP_EEEvDpT0_,@function
        .size           _ZN6thrust24THRUST_300001_SM_1000_NS8cuda_cub4core6detail13_kernel_agentINS1_8__reduce11ReduceAgentINS0_12zip_iteratorIN4cuda3std3__45tupleIJNS0_10device_ptrIiEENS0_17counting_iteratorIlNS0_11use_defaultESF_SF_EEEEEEEPNSB_IJilEEESJ_iNS1_9__extrema9arg_max_fIilNSA_4lessIiEEEEEEJSI_SK_iSP_EEEvDpT0_,(.L_x_971 - _ZN6thrust24THRUST_300001_SM_1000_NS8cuda_cub4core6detail13_kernel_agentINS1_8__reduce11ReduceAgentINS0_12zip_iteratorIN4cuda3std3__45tupleIJNS0_10device_ptrIiEENS0_17counting_iteratorIlNS0_11use_defaultESF_SF_EEEEEEEPNSB_IJilEEESJ_iNS1_9__extrema9arg_max_fIilNSA_4lessIiEEEEEEJSI_SK_iSP_EEEvDpT0_)
        .other          _ZN6thrust24THRUST_300001_SM_1000_NS8cuda_cub4core6detail13_kernel_agentINS1_8__reduce11ReduceAgentINS0_12zip_iteratorIN4cuda3std3__45tupleIJNS0_10device_ptrIiEENS0_17counting_iteratorIlNS0_11use_defaultESF_SF_EEEEEEEPNSB_IJilEEESJ_iNS1_9__extrema9arg_max_fIilNSA_4lessIiEEEEEEJSI_SK_iSP_EEEvDpT0_,@"STO_CUDA_ENTRY STV_DEFAULT"
_ZN6thrust24THRUST_300001_SM_1000_NS8cuda_cub4core6detail13_kernel_agentINS1_8__reduce11ReduceAgentINS0_12zip_iteratorIN4cuda3std3__45tupleIJNS0_10device_ptrIiEENS0_17counting_iteratorIlNS0_11use_defaultESF_SF_EEEEEEEPNSB_IJilEEESJ_iNS1_9__extrema9arg_max_fIilNSA_4lessIiEEEEEEJSI_SK_iSP_EEEvDpT0_:
.text._ZN6thrust24THRUST_300001_SM_1000_NS8cuda_cub4core6detail13_kernel_agentINS1_8__reduce11ReduceAgentINS0_12zip_iteratorIN4cuda3std3__45tupleIJNS0_10device_ptrIiEENS0_17counting_iteratorIlNS0_11use_defaultESF_SF_EEEEEEEPNSB_IJilEEESJ_iNS1_9__extrema9arg_max_fIilNSA_4lessIiEEEEEEJSI_SK_iSP_EEEvDpT0_:
        /* <DEDUP_REMOVED lines=23> */
.L_x_811:
[----:B0-----:R-:W-:Y:S05]  /*0170*/  BSYNC.RECONVERGENT B1 ;  /* 0x0000000000017941 */ /* 0x001fea0003800200 */
.L_x_810:
        /* <DEDUP_REMOVED lines=17> */
.L_x_818:
        /* <DEDUP_REMOVED lines=24> */
.L_x_817:
[----:B------:R-:W-:Y:S05]  /*0410*/  BSYNC.RECONVERGENT B3 ;  /* 0x0000000000037941 */ /* 0x000fea0003800200 */
.L_x_816:
[----:B------:R-:W-:Y:S01]  /*0420*/  IADD3 R5, P0, PT, R5, 0x100, RZ ;  /* 0x0000010005057810 */ /* 0x000fe20007f1e0ff */
[----:B------:R-:W-:Y:S02]  /*0430*/  VIADD R9, R9, 0x100 ;  /* 0x0000010009097836 */ /* 0x000fe40000000000 */
[----:B------:R-:W-:Y:S02]  /*0440*/  IMAD.X R3, RZ, RZ, R3, P3 ;  /* 0x000000ffff037224 */ /* 0x000fe400018e0603 */
[----:B------:R-:W-:Y:S01]  /*0450*/  IMAD.X R10, RZ, RZ, R10, P0 ;  /* 0x000000ffff0a7224 */ /* 0x000fe200000e060a */
[----:B------:R-:W-:Y:S07]  /*0460*/  @P2 BRA `(.L_x_818) ;  /* 0xfffffffc00882947 */ /* 0x000fee000383ffff */
.L_x_815:
[----:B------:R-:W-:Y:S05]  /*0470*/  BSYNC.RECONVERGENT B2 ;  /* 0x0000000000027941 */ /* 0x000fea0003800200 */
.L_x_814:
[----:B------:R-:W-:-:S13]  /*0480*/  ISETP.GE.U32.AND P0, PT, R11, 0x300, PT ;  /* 0x000003000b00780c */ /* 0x000fda0003f06070 */
[----:B------:R-:W-:Y:S05]  /*0490*/  @!P0 BRA `(.L_x_813) ;  /* 0x00000004007c8947 */ /* 0x000fea0003800000 */
[----:B------:R-:W0:Y:S01]  /*04a0*/  LDC.64 R4, c[0x0][0x380] ;  /* 0x0000e000ff047b82 */ /* 0x000e220000000a00 */
[----:B------:R-:W-:-:S07]  /*04b0*/  VIADD R10, R9, 0x200 ;  /* 0x00000200090a7836 */ /* 0x000fce0000000000 */
[----:B------:R-:W1:Y:S02]  /*04c0*/  LDC.64 R2, c[0x0][0x388] ;  /* 0x0000e200ff027b82 */ /* 0x000e640000000a00 */
.L_x_827:
        /* <DEDUP_REMOVED lines=26> */
.L_x_820:
[----:B------:R-:W-:Y:S05]  /*0670*/  BSYNC.RECONVERGENT B2 ;  /* 0x0000000000027941 */ /* 0x000fea0003800200 */
.L_x_819:
        /* <DEDUP_REMOVED lines=20> */
.L_x_822:
[----:B------:R-:W-:Y:S05]  /*07c0*/  BSYNC.RECONVERGENT B2 ;  /* 0x0000000000027941 */ /* 0x000fea0003800200 */
.L_x_821:
        /* <DEDUP_REMOVED lines=20> */
.L_x_824:
[----:B------:R-:W-:Y:S05]  /*0910*/  BSYNC.RECONVERGENT B2 ;  /* 0x0000000000027941 */ /* 0x000fea0003800200 */
.L_x_823:
        /* <DEDUP_REMOVED lines=18> */
.L_x_826:
[----:B------:R-:W-:Y:S05]  /*0a40*/  BSYNC.RECONVERGENT B2 ;  /* 0x0000000000027941 */ /* 0x000fea0003800200 */
.L_x_825:
[C---:B------:R-:W-:Y:S02]  /*0a50*/  VIADD R9, R10.reuse, 0x200 ;  /* 0x000002000a097836 */ /* 0x040fe40000000000 */
[----:B------:R-:W-:-:S03]  /*0a60*/  VIADD R10, R10, 0x400 ;  /* 0x000004000a0a7836 */ /* 0x000fc60000000000 */
[----:B------:R-:W-:-:S13]  /*0a70*/  ISETP.GE.AND P0, PT, R9, UR5, PT ;  /* 0x0000000509007c0c */ /* 0x000fda000bf06270 */
[----:B------:R-:W-:Y:S05]  /*0a80*/  @!P0 BRA `(.L_x_827) ;  /* 0xfffffff800908947 */ /* 0x000fea000383ffff */
.L_x_813:
[----:B------:R-:W-:Y:S05]  /*0a90*/  BSYNC.RECONVERGENT B1 ;  /* 0x0000000000017941 */ /* 0x000fea0003800200 */
.L_x_812:
        /* <DEDUP_REMOVED lines=31> */
.L_x_830:
[----:B------:R-:W-:Y:S05]  /*0c90*/  BSYNC.RECONVERGENT B1 ;  /* 0x0000000000017941 */ /* 0x000fea0003800200 */
.L_x_829:
        /* <DEDUP_REMOVED lines=27> */
.L_x_832:
[----:B------:R-:W-:Y:S05]  /*0e50*/  BSYNC.RECONVERGENT B1 ;  /* 0x0000000000017941 */ /* 0x000fea0003800200 */
.L_x_831:
        /* <DEDUP_REMOVED lines=24> */
.L_x_834:
[----:B------:R-:W-:Y:S05]  /*0fe0*/  BSYNC.RECONVERGENT B1 ;  /* 0x0000000000017941 */ /* 0x000fea0003800200 */
.L_x_833:
        /* <DEDUP_REMOVED lines=24> */
.L_x_836:
[----:B------:R-:W-:Y:S05]  /*1170*/  BSYNC.RECONVERGENT B1 ;  /* 0x0000000000017941 */ /* 0x000fea0003800200 */
.L_x_835:
        /* <DEDUP_REMOVED lines=24> */
.L_x_838:
[----:B------:R-:W-:Y:S05]  /*1300*/  BSYNC.RECONVERGENT B1 ;  /* 0x0000000000017941 */ /* 0x000fea0003800200 */
.L_x_837:
        /* <DEDUP_REMOVED lines=12> */
.L_x_840:
[----:B------:R-:W-:Y:S05]  /*13d0*/  BSYNC.RECONVERGENT B1 ;  /* 0x0000000000017941 */ /* 0x000fea0003800200 */
.L_x_839:
        /* <DEDUP_REMOVED lines=27> */
.L_x_843:
[----:B------:R-:W-:Y:S05]  /*1590*/  BSYNC.RECONVERGENT B1 ;  /* 0x0000000000017941 */ /* 0x000fea0003800200 */
.L_x_842:
        /* <DEDUP_REMOVED lines=27> */
.L_x_845:
[----:B------:R-:W-:Y:S05]  /*1750*/  BSYNC.RECONVERGENT B1 ;  /* 0x0000000000017941 */ /* 0x000fea0003800200 */
.L_x_844:
        /* <DEDUP_REMOVED lines=17> */
.L_x_847:
[----:B------:R-:W-:Y:S05]  /*1870*/  BSYNC.RECONVERGENT B1 ;  /* 0x0000000000017941 */ /* 0x000fea0003800200 */
.L_x_846:
        /* <DEDUP_REMOVED lines=17> */
.L_x_849:
[----:B------:R-:W-:Y:S05]  /*1990*/  BSYNC.RECONVERGENT B1 ;  /* 0x0000000000017941 */ /* 0x000fea0003800200 */
.L_x_848:
        /* <DEDUP_REMOVED lines=17> */
.L_x_851:
[----:B------:R-:W-:Y:S05]  /*1ab0*/  BSYNC.RECONVERGENT B1 ;  /* 0x0000000000017941 */ /* 0x000fea0003800200 */
.L_x_850:
        /* <DEDUP_REMOVED lines=17> */
.L_x_853:
[----:B------:R-:W-:Y:S05]  /*1bd0*/  BSYNC.RECONVERGENT B1 ;  /* 0x0000000000017941 */ /* 0x000fea0003800200 */
.L_x_852:
        /* <DEDUP_REMOVED lines=18> */
.L_x_828:
        /* <DEDUP_REMOVED lines=41> */
.L_x_855:
[----:B------:R-:W-:Y:S05]  /*1f90*/  BSYNC.RECONVERGENT B1 ;  /* 0x0000000000017941 */ /* 0x000fea0003800200 */
.L_x_854:
        /* <DEDUP_REMOVED lines=24> */
.L_x_857:
[----:B------:R-:W-:Y:S05]  /*2120*/  BSYNC.RECONVERGENT B1 ;  /* 0x0000000000017941 */ /* 0x000fea0003800200 */
.L_x_856:
        /* <DEDUP_REMOVED lines=24> */
.L_x_859:
[----:B------:R-:W-:Y:S05]  /*22b0*/  BSYNC.RECONVERGENT B1 ;  /* 0x0000000000017941 */ /* 0x000fea0003800200 */
.L_x_858:
        /* <DEDUP_REMOVED lines=24> */
.L_x_861:
[----:B------:R-:W-:Y:S05]  /*2440*/  BSYNC.RECONVERGENT B1 ;  /* 0x0000000000017941 */ /* 0x000fea0003800200 */
.L_x_860:
        /* <DEDUP_REMOVED lines=24> */
.L_x_863:
[----:B------:R-:W-:Y:S05]  /*25d0*/  BSYNC.RECONVERGENT B1 ;  /* 0x0000000000017941 */ /* 0x000fea0003800200 */
.L_x_862:
        /* <DEDUP_REMOVED lines=12> */
.L_x_865:
[----:B------:R-:W-:Y:S05]  /*26a0*/  BSYNC.RECONVERGENT B1 ;  /* 0x0000000000017941 */ /* 0x000fea0003800200 */
.L_x_864:
        /* <DEDUP_REMOVED lines=30> */
.L_x_867:
[----:B------:R-:W-:Y:S05]  /*2890*/  BSYNC.RECONVERGENT B1 ;  /* 0x0000000000017941 */ /* 0x000fea0003800200 */
.L_x_866:
        /* <DEDUP_REMOVED lines=27> */
.L_x_869:
[----:B------:R-:W-:Y:S05]  /*2a50*/  BSYNC.RECONVERGENT B1 ;  /* 0x0000000000017941 */ /* 0x000fea0003800200 */
.L_x_868:
        /* <DEDUP_REMOVED lines=27> */
.L_x_871:
[----:B------:R-:W-:Y:S05]  /*2c10*/  BSYNC.RECONVERGENT B1 ;  /* 0x0000000000017941 */ /* 0x000fea0003800200 */
.L_x_870:
        /* <DEDUP_REMOVED lines=27> */
.L_x_873:
[----:B------:R-:W-:Y:S05]  /*2dd0*/  BSYNC.RECONVERGENT B1 ;  /* 0x0000000000017941 */ /* 0x000fea0003800200 */
.L_x_872:
        /* <DEDUP_REMOVED lines=27> */
.L_x_875:
[----:B------:R-:W-:Y:S05]  /*2f90*/  BSYNC.RECONVERGENT B1 ;  /* 0x0000000000017941 */ /* 0x000fea0003800200 */
.L_x_874:
        /* <DEDUP_REMOVED lines=27> */
.L_x_877:
[----:B------:R-:W-:Y:S05]  /*3150*/  BSYNC.RECONVERGENT B1 ;  /* 0x0000000000017941 */ /* 0x000fea0003800200 */
.L_x_876:
        /* <DEDUP_REMOVED lines=28> */
.L_x_809:
        /* <DEDUP_REMOVED lines=9> */
[----:B------:R-:W-:Y:S01]  /*33b0*/  UISETP.GE.U32.AND UP0, UPT, UR4, 0xa00, UPT ;  /* 0x00000a000400788c */ /* 0x000fe2000bf06070 */
[----:B---3--:R-:W-:-:S02]  /*33c0*/  VIMNMX R10, PT, PT, R4, R5, !PT ;  /* 0x00000005040a7248 */ /* 0x008fc40007fe0100 */
[----:B------:R-:W-:Y:S01]  /*33d0*/  ISETP.GE.AND P0, PT, R4, R5, PT ;  /* 0x000000050400720c */ /* 0x000fe20003f06270 */
[----:B------:R-:W-:Y:S01]  /*33e0*/  VIADD R5, R0, 0x200 ;  /* 0x0000020000057836 */ /* 0x000fe20000000000 */
[----:B----4-:R-:W-:Y:S02]  /*33f0*/  VIMNMX R9, PT, PT, R7, R10, !PT ;  /* 0x0000000a07097248 */ /* 0x010fe40007fe0100 */
[----:B------:R-:W-:Y:S02]  /*3400*/  ISETP.GE.AND P2, PT, R10, R7, PT ;  /* 0x000000070a00720c */ /* 0x000fe40003f46270 */
[----:B-----5:R-:W-:Y:S02]  /*3410*/  ISETP.GE.AND P3, PT, R9, R8, PT ;  /* 0x000000080900720c */ /* 0x020fe40003f66270 */
[----:B------:R-:W-:Y:S01]  /*3420*/  VIMNMX R7, PT, PT, R8, R9, !PT ;  /* 0x0000000908077248 */ /* 0x000fe20007fe0100 */
[C---:B------:R-:W-:Y:S01]  /*3430*/  VIADD R9, R0.reuse, 0x100 ;  /* 0x0000010000097836 */ /* 0x040fe20000000000 */
[----:B------:R-:W-:-:S02]  /*3440*/  LOP3.LUT R8, R0, 0x400, RZ, 0xfc, !PT ;  /* 0x0000040000087812 */ /* 0x000fc400078efcff */
[----:B--2---:R-:W-:-:S05]  /*3450*/  ISETP.GE.AND P1, PT, R7, R6, PT ;  /* 0x000000060700720c */ /* 0x004fca0003f26270 */
[----:B------:R-:W-:Y:S02]  /*3460*/  @P2 SEL R5, R9, R0, !P0 ;  /* 0x0000000009052207 */ /* 0x000fe40004000000 */
[----:B------:R-:W-:-:S06]  /*3470*/  @!P3 VIADD R5, R0, 0x300 ;  /* 0x000003000005b836 */ /* 0x000fcc0000000000 */
        /* <DEDUP_REMOVED lines=13> */
[----:B------:R-:W0:Y:S01]  /*3550*/  LDCU UR4, c[0x0][0x398] ;  /* 0x00007300ff0477ac */ /* 0x000e220008000800 */
[----:B------:R-:W-:Y:S02]  /*3560*/  IMAD.MOV.U32 R21, RZ, RZ, R8 ;  /* 0x000000ffff157224 */ /* 0x000fe400078e0008 */
[----:B------:R-:W-:Y:S01]  /*3570*/  IMAD.MOV.U32 R20, RZ, RZ, R9 ;  /* 0x000000ffff147224 */ /* 0x000fe200078e0009 */
[----:B------:R-:W1:Y:S01]  /*3580*/  LDCU.64 UR6, c[0x0][0x388] ;  /* 0x00007100ff0677ac */ /* 0x000e620008000a00 */
[----:B------:R-:W-:-:S07]  /*3590*/  IMAD.MOV.U32 R7, RZ, RZ, 0x500 ;  /* 0x00000500ff077424 */ /* 0x000fce00078e00ff */
.L_x_879:
[----:B------:R-:W-:-:S05]  /*35a0*/  IMAD.WIDE.U32 R4, R7, 0x4, R2 ;  /* 0x0000000407047825 */ /* 0x000fca00078e0002 */
[----:B------:R-:W2:Y:S04]  /*35b0*/  LDG.E R11, desc[UR8][R4.64] ;  /* 0x00000008040b7981 */ /* 0x000ea8000c1e1900 */
[----:B------:R-:W3:Y:S04]  /*35c0*/  LDG.E R12, desc[UR8][R4.64+0x400] ;  /* 0x00040008040c7981 */ /* 0x000ee8000c1e1900 */
[----:B------:R-:W4:Y:S04]  /*35d0*/  LDG.E R13, desc[UR8][R4.64+0x800] ;  /* 0x00080008040d7981 */ /* 0x000f28000c1e1900 */
[----:B------:R-:W5:Y:S04]  /*35e0*/  LDG.E R14, desc[UR8][R4.64+0xc00] ;  /* 0x000c0008040e7981 */ /* 0x000f68000c1e1900 */
[----:B------:R0:W5:Y:S01]  /*35f0*/  LDG.E R6, desc[UR8][R4.64+0x1000] ;  /* 0x0010000804067981 */ /* 0x000162000c1e1900 */
[----:B-1----:R-:W-:-:S04]  /*3600*/  IADD3 R18, P0, P1, R0, UR6, R7 ;  /* 0x0000000600127c10 */ /* 0x002fc8000f91e007 */
[----:B------:R-:W-:Y:S02]  /*3610*/  IADD3.X R19, PT, PT, RZ, UR7, RZ, P0, P1 ;  /* 0x00000007ff137c10 */ /* 0x000fe400087e24ff */
[C---:B------:R-:W-:Y:S02]  /*3620*/  IADD3 R17, P3, PT, R18.reuse, 0x100, RZ ;  /* 0x0000010012117810 */ /* 0x040fe40007f7e0ff */
[C---:B------:R-:W-:Y:S02]  /*3630*/  IADD3 R15, P5, PT, R18.reuse, 0x300, RZ ;  /* 0x00000300120f7810 */ /* 0x040fe40007fbe0ff */
[----:B------:R-:W-:Y:S01]  /*3640*/  IADD3 R8, P6, PT, R18, 0x400, RZ ;  /* 0x0000040012087810 */ /* 0x000fe20007fde0ff */
[--C-:B------:R-:W-:Y:S02]  /*3650*/  IMAD.X R16, RZ, RZ, R19.reuse, P3 ;  /* 0x000000ffff107224 */ /* 0x100fe400018e0613 */
[--C-:B0-----:R-:W-:Y:S02]  /*3660*/  IMAD.X R4, RZ, RZ, R19.reuse, P5 ;  /* 0x000000ffff047224 */ /* 0x101fe400028e0613 */
        /* <DEDUP_REMOVED lines=23> */
[----:B-----5:R-:W-:Y:S02]  /*37e0*/  ISETP.GE.AND P1, PT, R13, R14, PT ;  /* 0x0000000e0d00720c */ /* 0x020fe40003f26270 */
[----:B------:R-:W-:-:S11]  /*37f0*/  @P2 SEL R5, R16, R5, P0 ;  /* 0x0000000510052207 */ /* 0x000fd60000000000 */
[----:B------:R-:W-:-:S04]  /*3800*/  @P1 ISETP.GE.U32.AND P0, PT, R10, R15, PT ;  /* 0x0000000f0a00120c */ /* 0x000fc80003f06070 */
[----:B------:R-:W-:-:S04]  /*3810*/  @P1 ISETP.GE.AND.EX P0, PT, R5, R4, PT, P0 ;  /* 0x000000040500120c */ /* 0x000fc80003f06300 */
[----:B------:R-:W-:-:S04]  /*3820*/  @P1 ISETP.LT.OR P0, PT, R14, R13, !P0 ;  /* 0x0000000d0e00120c */ /* 0x000fc80004701670 */
[----:B------:R-:W-:Y:S02]  /*3830*/  @P1 SEL R14, R13, R14, P0 ;  /* 0x0000000e0d0e1207 */ /* 0x000fe40000000000 */
[----:B------:R-:W-:Y:S01]  /*3840*/  @P1 SEL R15, R10, R15, P0 ;  /* 0x0000000f0a0f1207 */ /* 0x000fe20000000000 */
[----:B------:R-:W-:Y:S01]  /*3850*/  VIADD R10, R7, 0xa00 ;  /* 0x00000a00070a7836 */ /* 0x000fe20000000000 */
[----:B------:R-:W-:Y:S02]  /*3860*/  ISETP.GE.AND P2, PT, R14, R6, PT ;  /* 0x000000060e00720c */ /* 0x000fe40003f46270 */
[----:B------:R-:W-:Y:S01]  /*3870*/  @P1 SEL R4, R5, R4, P0 ;  /* 0x0000000405041207 */ /* 0x000fe20000000000 */
[----:B------:R-:W-:Y:S01]  /*3880*/  VIADD R5, R7, 0x500 ;  /* 0x0000050007057836 */ /* 0x000fe20000000000 */
[----:B------:R-:W-:-:S03]  /*3890*/  ISETP.GT.AND P1, PT, R10, UR4, PT ;  /* 0x000000040a007c0c */ /* 0x000fc6000bf24270 */
[----:B------:R-:W-:-:S06]  /*38a0*/  IMAD.MOV.U32 R7, RZ, RZ, R5 ;  /* 0x000000ffff077224 */ /* 0x000fcc00078e0005 */
        /* <DEDUP_REMOVED lines=10> */
.L_x_878:
        /* <DEDUP_REMOVED lines=14> */
[----:B------:R-:W-:Y:S01]  /*3a30*/  IMAD.IADD R11, R0, 0x1, R5 ;  /* 0x00000001000b7824 */ /* 0x000fe200078e0205 */
[----:B------:R-:W-:-:S04]  /*3a40*/  LEA.HI R4, R13, 0x1, RZ, 0x18 ;  /* 0x000000010d047811 */ /* 0x000fc800078fc0ff */
[----:B------:R-:W-:Y:S01]  /*3a50*/  LOP3.LUT R10, R4, 0x3, RZ, 0xc0, !PT ;  /* 0x00000003040a7812 */ /* 0x000fe200078ec0ff */
[----:B------:R-:W-:-:S04]  /*3a60*/  IMAD.MOV.U32 R4, RZ, RZ, R0 ;  /* 0x000000ffff047224 */ /* 0x000fc800078e0000 */
[----:B------:R-:W-:Y:S02]  /*3a70*/  IMAD.MOV R10, RZ, RZ, -R10 ;  /* 0x000000ffff0a7224 */ /* 0x000fe400078e0a0a */
[C---:B0-----:R-:W-:Y:S01]  /*3a80*/  IMAD.WIDE.U32 R2, R11.reuse, 0x4, R2 ;  /* 0x000000040b027825 */ /* 0x041fe200078e0002 */
[----:B------:R-:W-:-:S05]  /*3a90*/  IADD3 R11, P0, PT, R11, UR6, RZ ;  /* 0x000000060b0b7c10 */ /* 0x000fca000ff1e0ff */
[----:B------:R-:W-:-:S08]  /*3aa0*/  IMAD.X R12, RZ, RZ, UR7, P0 ;  /* 0x00000007ff0c7e24 */ /* 0x000fd000080e06ff */
.L_x_886:
[----:B------:R0:W2:Y:S01]  /*3ab0*/  LDG.E R17, desc[UR8][R2.64] ;  /* 0x0000000802117981 */ /* 0x0000a2000c1e1900 */
[----:B------:R-:W-:Y:S01]  /*3ac0*/  VIADD R10, R10, 0x1 ;  /* 0x000000010a0a7836 */ /* 0x000fe20000000000 */
[----:B------:R-:W-:Y:S01]  /*3ad0*/  BSSY.RECONVERGENT B3, `(.L_x_884) ;  /* 0x0000016000037945 */ /* 0x000fe20003800200 */
[----:B------:R-:W-:Y:S02]  /*3ae0*/  IMAD.MOV.U32 R14, RZ, RZ, R8 ;  /* 0x000000ffff0e7224 */ /* 0x000fe400078e0008 */
[----:B------:R-:W-:Y:S01]  /*3af0*/  IMAD.MOV.U32 R15, RZ, RZ, R9 ;  /* 0x000000ffff0f7224 */ /* 0x000fe200078e0009 */
[----:B------:R-:W-:Y:S01]  /*3b00*/  ISETP.NE.AND P2, PT, R10, RZ, PT ;  /* 0x000000ff0a00720c */ /* 0x000fe20003f45270 */
[----:B------:R-:W-:Y:S02]  /*3b10*/  IMAD.MOV.U32 R16, RZ, RZ, R6 ;  /* 0x000000ffff107224 */ /* 0x000fe400078e0006 */
        /* <DEDUP_REMOVED lines=17> */
.L_x_885:
[----:B------:R-:W-:Y:S05]  /*3c30*/  BSYNC.RECONVERGENT B3 ;  /* 0x0000000000037941 */ /* 0x000fea0003800200 */
.L_x_884:
[----:B------:R-:W-:Y:S01]  /*3c40*/  IADD3 R11, P0, PT, R11, 0x100, RZ ;  /* 0x000001000b0b7810 */ /* 0x000fe20007f1e0ff */
[----:B------:R-:W-:Y:S02]  /*3c50*/  VIADD R4, R4, 0x100 ;  /* 0x0000010004047836 */ /* 0x000fe40000000000 */
[----:B------:R-:W-:Y:S02]  /*3c60*/  IMAD.X R3, RZ, RZ, R3, P3 ;  /* 0x000000ffff037224 */ /* 0x000fe400018e0603 */
[----:B------:R-:W-:Y:S01]  /*3c70*/  IMAD.X R12, RZ, RZ, R12, P0 ;  /* 0x000000ffff0c7224 */ /* 0x000fe200000e060c */
[----:B------:R-:W-:Y:S07]  /*3c80*/  @P2 BRA `(.L_x_886) ;  /* 0xfffffffc00882947 */ /* 0x000fee000383ffff */
.L_x_883:
[----:B------:R-:W-:Y:S05]  /*3c90*/  BSYNC.RECONVERGENT B2 ;  /* 0x0000000000027941 */ /* 0x000fea0003800200 */
.L_x_882:
[----:B------:R-:W-:-:S13]  /*3ca0*/  ISETP.GE.U32.AND P0, PT, R13, 0x300, PT ;  /* 0x000003000d00780c */ /* 0x000fda0003f06070 */
[----:B------:R-:W-:Y:S05]  /*3cb0*/  @!P0 BRA `(.L_x_881) ;  /* 0x0000000400bc8947 */ /* 0x000fea0003800000 */
[----:B------:R-:W0:Y:S01]  /*3cc0*/  LDCU.128 UR12, c[0x0][0x380] ;  /* 0x00007000ff0c77ac */ /* 0x000e220008000c00 */
[----:B------:R-:W1:Y:S01]  /*3cd0*/  LDC.64 R14, c[0x0][0x380] ;  /* 0x0000e000ff0e7b82 */ /* 0x000e620000000a00 */
[C---:B------:R-:W-:Y:S01]  /*3ce0*/  IADD3 R12, P1, PT, R4.reuse, R5, RZ ;  /* 0x00000005040c7210 */ /* 0x040fe20007f3e0ff */
[C---:B------:R-:W-:Y:S02]  /*3cf0*/  IMAD.IADD R10, R4.reuse, 0x1, R5 ;  /* 0x00000001040a7824 */ /* 0x040fe400078e0205 */
[----:B------:R-:W-:Y:S02]  /*3d00*/  VIADD R13, R4, 0x200 ;  /* 0x00000200040d7836 */ /* 0x000fe40000000000 */
[----:B------:R-:W-:Y:S02]  /*3d10*/  IMAD.X R5, RZ, RZ, RZ, P1 ;  /* 0x000000ffff057224 */ /* 0x000fe400008e06ff */
[----:B------:R-:W2:Y:S01]  /*3d20*/  LDC.64 R2, c[0x0][0x388] ;  /* 0x0000e200ff027b82 */ /* 0x000ea20000000a00 */
[----:B0-----:R-:W-:-:S02]  /*3d30*/  LEA R17, P2, R12, UR12, 0x2 ;  /* 0x0000000c0c117c11 */ /* 0x001fc4000f8410ff */
[----:B------:R-:W-:Y:S02]  /*3d40*/  IADD3 R11, P0, PT, R10, UR14, RZ ;  /* 0x0000000e0a0b7c10 */ /* 0x000fe4000ff1e0ff */
[----:B------:R-:W-:Y:S02]  /*3d50*/  IADD3 R17, P1, PT, R17, 0xc00, RZ ;  /* 0x00000c0011117810 */ /* 0x000fe40007f3e0ff */
[----:B------:R-:W-:Y:S01]  /*3d60*/  LEA.HI.X R5, R12, UR13, R5, 0x2, P2 ;  /* 0x0000000d0c057c11 */ /* 0x000fe200090f1405 */
[----:B-1----:R-:W-:-:S04]  /*3d70*/  IMAD.WIDE.U32 R14, R10, 0x4, R14 ;  /* 0x000000040a0e7825 */ /* 0x002fc800078e000e */
[----:B------:R-:W-:Y:S02]  /*3d80*/  IMAD.X R12, RZ, RZ, UR15, P0 ;  /* 0x0000000fff0c7e24 */ /* 0x000fe400080e06ff */
[----:B------:R-:W-:-:S07]  /*3d90*/  IMAD.X R5, RZ, RZ, R5, P1 ;  /* 0x000000ffff057224 */ /* 0x000fce00008e0605 */
.L_x_895:
[----:B------:R-:W3:Y:S01]  /*3da0*/  LDG.E R23, desc[UR8][R14.64] ;  /* 0x000000080e177981 */ /* 0x000ee2000c1e1900 */
[----:B------:R-:W-:-:S05]  /*3db0*/  IMAD.MOV.U32 R4, RZ, RZ, R17 ;  /* 0x000000ffff047224 */ /* 0x000fca00078e0011 */
[----:B------:R0:W5:Y:S04]  /*3dc0*/  LDG.E R25, desc[UR8][R4.64+-0x800] ;  /* 0xfff8000804197981 */ /* 0x000168000c1e1900 */
[----:B------:R0:W5:Y:S04]  /*3dd0*/  LDG.E R16, desc[UR8][R4.64+-0x400] ;  /* 0xfffc000804107981 */ /* 0x000168000c1e1900 */
[----:B------:R0:W5:Y:S01]  /*3de0*/  LDG.E R17, desc[UR8][R4.64] ;  /* 0x0000000804117981 */ /* 0x000162000c1e1900 */
[----:B------:R-:W-:Y:S01]  /*3df0*/  BSSY.RECONVERGENT B2, `(.L_x_887) ;  /* 0x0000012000027945 */ /* 0x000fe20003800200 */
[----:B------:R-:W-:-:S02]  /*3e00*/  IMAD.MOV.U32 R20, RZ, RZ, R11 ;  /* 0x000000ffff147224 */ /* 0x000fc400078e000b */
[----:B------:R-:W-:Y:S02]  /*3e10*/  IMAD.MOV.U32 R21, RZ, RZ, R12 ;  /* 0x000000ffff157224 */ /* 0x000fe400078e000c */
[----:B------:R-:W-:Y:S01]  /*3e20*/  VIADD R19, R10, 0x100 ;  /* 0x000001000a137836 */ /* 0x000fe20000000000 */
[----:B---3--:R-:W-:Y:S01]  /*3e30*/  ISETP.GE.AND P0, PT, R6, R23, PT ;  /* 0x000000170600720c */ /* 0x008fe20003f06270 */
        /* <DEDUP_REMOVED lines=13> */
.L_x_888:
[----:B------:R-:W-:Y:S05]  /*3f10*/  BSYNC.RECONVERGENT B2 ;  /* 0x0000000000027941 */ /* 0x000fea0003800200 */
.L_x_887:
[----:B-----5:R-:W-:Y:S01]  /*3f20*/  ISETP.GE.AND P0, PT, R18, R25, PT ;  /* 0x000000191200720c */ /* 0x020fe20003f06270 */
[----:B------:R-:W-:Y:S01]  /*3f30*/  BSSY.RECONVERGENT B2, `(.L_x_889) ;  /* 0x0000013000027945 */ /* 0x000fe20003800200 */
[----:B--2---:R-:W-:Y:S01]  /*3f40*/  IADD3 R23, P1, PT, R19, R2, RZ ;  /* 0x0000000213177210 */ /* 0x004fe20007f3e0ff */
[----:B------:R-:W-:Y:S02]  /*3f50*/  VIADD R19, R10, 0x200 ;  /* 0x000002000a137836 */ /* 0x000fe40000000000 */
[----:B------:R-:W-:Y:S02]  /*3f60*/  IMAD.MOV.U32 R9, RZ, RZ, R25 ;  /* 0x000000ffff097224 */ /* 0x000fe400078e0019 */
[----:B------:R-:W-:Y:S02]  /*3f70*/  IMAD.X R22, RZ, RZ, R3, P1 ;  /* 0x000000ffff167224 */ /* 0x000fe400008e0603 */
[----:B------:R-:W-:Y:S02]  /*3f80*/  IMAD.MOV.U32 R8, RZ, RZ, R23 ;  /* 0x000000ffff087224 */ /* 0x000fe400078e0017 */
[----:B------:R-:W-:-:S02]  /*3f90*/  IMAD.MOV.U32 R6, RZ, RZ, R22 ;  /* 0x000000ffff067224 */ /* 0x000fc400078e0016 */
        /* <DEDUP_REMOVED lines=12> */
.L_x_890:
[----:B------:R-:W-:Y:S05]  /*4060*/  BSYNC.RECONVERGENT B2 ;  /* 0x0000000000027941 */ /* 0x000fea0003800200 */
.L_x_889:
[----:B------:R-:W-:Y:S01]  /*4070*/  ISETP.GE.AND P0, PT, R9, R16, PT ;  /* 0x000000100900720c */ /* 0x000fe20003f06270 */
[----:B------:R-:W-:Y:S01]  /*4080*/  VIADD R21, R10, 0x300 ;  /* 0x000003000a157836 */ /* 0x000fe20000000000 */
[-C--:B------:R-:W-:Y:S01]  /*4090*/  IADD3 R23, P1, PT, R19, R2.reuse, RZ ;  /* 0x0000000213177210 */ /* 0x080fe20007f3e0ff */
[----:B------:R-:W-:Y:S01]  /*40a0*/  BSSY.RECONVERGENT B2, `(.L_x_891) ;  /* 0x0000012000027945 */ /* 0x000fe20003800200 */
[----:B------:R-:W-:Y:S02]  /*40b0*/  IMAD.MOV.U32 R18, RZ, RZ, R16 ;  /* 0x000000ffff127224 */ /* 0x000fe400078e0010 */
[----:B------:R-:W-:Y:S01]  /*40c0*/  IADD3 R22, P2, PT, R21, R2, RZ ;  /* 0x0000000215167210 */ /* 0x000fe20007f5e0ff */
[----:B------:R-:W-:Y:S02]  /*40d0*/  IMAD.X R21, RZ, RZ, R3, P1 ;  /* 0x000000ffff157224 */ /* 0x000fe400008e0603 */
[----:B------:R-:W-:Y:S02]  /*40e0*/  IMAD.MOV.U32 R19, RZ, RZ, R23 ;  /* 0x000000ffff137224 */ /* 0x000fe400078e0017 */
[----:B------:R-:W-:-:S02]  /*40f0*/  IMAD.MOV.U32 R20, RZ, RZ, R21 ;  /* 0x000000ffff147224 */ /* 0x000fc400078e0015 */
        /* <DEDUP_REMOVED lines=12> */
.L_x_892:
[----:B------:R-:W-:Y:S05]  /*41c0*/  BSYNC.RECONVERGENT B2 ;  /* 0x0000000000027941 */ /* 0x000fea0003800200 */
.L_x_891:
[----:B------:R-:W-:Y:S01]  /*41d0*/  ISETP.GE.AND P0, PT, R18, R17, PT ;  /* 0x000000111200720c */ /* 0x000fe20003f06270 */
[----:B------:R-:W-:Y:S01]  /*41e0*/  IMAD.X R21, RZ, RZ, R3, P2 ;  /* 0x000000ffff157224 */ /* 0x000fe200010e0603 */
[----:B------:R-:W-:Y:S01]  /*41f0*/  BSSY.RECONVERGENT B2, `(.L_x_893) ;  /* 0x0000010000027945 */ /* 0x000fe20003800200 */
        /* <DEDUP_REMOVED lines=15> */
.L_x_894:
[----:B------:R-:W-:Y:S05]  /*42f0*/  BSYNC.RECONVERGENT B2 ;  /* 0x0000000000027941 */ /* 0x000fea0003800200 */
.L_x_893:
[C---:B------:R-:W-:Y:S01]  /*4300*/  VIADD R16, R13.reuse, 0x200 ;  /* 0x000002000d107836 */ /* 0x040fe20000000000 */
[----:B------:R-:W-:Y:S01]  /*4310*/  IADD3 R17, P2, PT, R4, 0x1000, RZ ;  /* 0x0000100004117810 */ /* 0x000fe20007f5e0ff */
[----:B------:R-:W-:Y:S01]  /*4320*/  VIADD R13, R13, 0x400 ;  /* 0x000004000d0d7836 */ /* 0x000fe20000000000 */
[----:B------:R-:W-:Y:S01]  /*4330*/  IADD3 R11, P1, PT, R11, 0x400, RZ ;  /* 0x000004000b0b7810 */ /* 0x000fe20007f3e0ff */
[----:B------:R-:W-:Y:S01]  /*4340*/  VIADD R10, R10, 0x400 ;  /* 0x000004000a0a7836 */ /* 0x000fe20000000000 */
[----:B------:R-:W-:Y:S01]  /*4350*/  ISETP.GE.AND P0, PT, R16, R7, PT ;  /* 0x000000071000720c */ /* 0x000fe20003f06270 */
[----:B------:R-:W-:Y:S01]  /*4360*/  IMAD.X R5, RZ, RZ, R5, P2 ;  /* 0x000000ffff057224 */ /* 0x000fe200010e0605 */
[----:B------:R-:W-:Y:S01]  /*4370*/  IADD3 R14, P2, PT, R14, 0x1000, RZ ;  /* 0x000010000e0e7810 */ /* 0x000fe20007f5e0ff */
[----:B------:R-:W-:-:S04]  /*4380*/  IMAD.X R12, RZ, RZ, R12, P1 ;  /* 0x000000ffff0c7224 */ /* 0x000fc800008e060c */
[----:B------:R-:W-:-:S06]  /*4390*/  IMAD.X R15, RZ, RZ, R15, P2 ;  /* 0x000000ffff0f7224 */ /* 0x000fcc00010e060f */
[----:B------:R-:W-:Y:S05]  /*43a0*/  @!P0 BRA `(.L_x_895) ;  /* 0xfffffff8007c8947 */ /* 0x000fea000383ffff */
.L_x_881:
[----:B------:R-:W-:Y:S05]  /*43b0*/  BSYNC.RECONVERGENT B1 ;  /* 0x0000000000017941 */ /* 0x000fea0003800200 */
.L_x_880:
        /* <DEDUP_REMOVED lines=31> */
.L_x_897:
[----:B------:R-:W-:Y:S05]  /*45b0*/  BSYNC.RECONVERGENT B1 ;  /* 0x0000000000017941 */ /* 0x000fea0003800200 */
.L_x_896:
        /* <DEDUP_REMOVED lines=24> */
.L_x_899:
[----:B------:R-:W-:Y:S05]  /*4740*/  BSYNC.RECONVERGENT B1 ;  /* 0x0000000000017941 */ /* 0x000fea0003800200 */
.L_x_898:
[----:B------:R4:W3:Y:S01]  /*4750*/  SHFL.DOWN PT, R8, R3, 0x4, 0x1f ;  /* 0x08801f0003087f89 */ /* 0x0008e200000e0000 */
[----:B------:R-:W-:Y:S01]  /*4760*/  BSSY.RECONVERGENT B1, `(.L_x_900) ;  /* 0x0000017000017945 */ /* 0x000fe20003800200 */
[----:B0-----:R-:W-:Y:S02]  /*4770*/  IMAD.MOV.U32 R2, RZ, RZ, R3 ;  /* 0x000000ffff027224 */ /* 0x001fe400078e0003 */
[----:B-1----:R4:W0:Y:S01]  /*4780*/  SHFL.DOWN PT, R9, R4, 0x4, 0x1f ;  /* 0x08801f0004097f89 */ /* 0x00282200000e0000 */
[----:B--2---:R-:W-:Y:S02]  /*4790*/  IMAD.MOV.U32 R6, RZ, RZ, R4 ;  /* 0x000000ffff067224 */ /* 0x004fe400078e0004 */
[----:B------:R-:W-:Y:S01]  /*47a0*/  IMAD.MOV.U32 R7, RZ, RZ, R5 ;  /* 0x000000ffff077224 */ /* 0x000fe200078e0005 */
[----:B------:R4:W1:Y:S01]  /*47b0*/  SHFL.DOWN PT, R10, R5, 0x4, 0x1f ;  /* 0x08801f00050a7f89 */ /* 0x00086200000e0000 */
[----:B------:R-:W-:Y:S05]  /*47c0*/  @P5 BRA `(.L_x_901) ;  /* 0x0000000000405947 */ /* 0x000fea0003800000 */
[----:B---3--:R-:W-:Y:S01]  /*47d0*/  ISETP.GE.AND P0, PT, R3, R8, PT ;  /* 0x000000080300720c */ /* 0x008fe20003f06270 */
        /* <DEDUP_REMOVED lines=15> */
.L_x_901:
[----:B------:R-:W-:Y:S05]  /*48d0*/  BSYNC.RECONVERGENT B1 ;  /* 0x0000000000017941 */ /* 0x000fea0003800200 */
.L_x_900:
        /* <DEDUP_REMOVED lines=24> */
.L_x_903:
[----:B------:R-:W-:Y:S05]  /*4a60*/  BSYNC.RECONVERGENT B1 ;  /* 0x0000000000017941 */ /* 0x000fea0003800200 */
.L_x_902:
[----:B0-----:R0:W0:Y:S01]  /*4a70*/  SHFL.DOWN PT, R2, R3, 0x10, 0x1f ;  /* 0x0a001f0003027f89 */ /* 0x00102200000e0000 */
[----:B------:R-:W-:Y:S01]  /*4a80*/  BSSY.RECONVERGENT B1, `(.L_x_904) ;  /* 0x0000017000017945 */ /* 0x000fe20003800200 */
[----:B----4-:R-:W-:Y:S02]  /*4a90*/  IMAD.MOV.U32 R8, RZ, RZ, R3 ;  /* 0x000000ffff087224 */ /* 0x010fe400078e0003 */
[----:B--2---:R2:W4:Y:S01]  /*4aa0*/  SHFL.DOWN PT, R9, R4, 0x10, 0x1f ;  /* 0x0a001f0004097f89 */ /* 0x00452200000e0000 */
[----:B------:R-:W-:Y:S02]  /*4ab0*/  IMAD.MOV.U32 R7, RZ, RZ, R4 ;  /* 0x000000ffff077224 */ /* 0x000fe400078e0004 */
[----:B------:R-:W-:Y:S01]  /*4ac0*/  IMAD.MOV.U32 R6, RZ, RZ, R5 ;  /* 0x000000ffff067224 */ /* 0x000fe200078e0005 */
[----:B-1----:R2:W1:Y:S01]  /*4ad0*/  SHFL.DOWN PT, R10, R5, 0x10, 0x1f ;  /* 0x0a001f00050a7f89 */ /* 0x00246200000e0000 */
[----:B------:R-:W-:Y:S05]  /*4ae0*/  @P3 BRA `(.L_x_905) ;  /* 0x0000000000403947 */ /* 0x000fea0003800000 */
[----:B0-----:R-:W-:Y:S01]  /*4af0*/  ISETP.GE.AND P0, PT, R3, R2, PT ;  /* 0x000000020300720c */ /* 0x001fe20003f06270 */
[----:B------:R-:W-:Y:S02]  /*4b00*/  IMAD.MOV.U32 R8, RZ, RZ, R2 ;  /* 0x000000ffff087224 */ /* 0x000fe400078e0002 */
[----:B----4-:R-:W-:Y:S02]  /*4b10*/  IMAD.MOV.U32 R7, RZ, RZ, R9 ;  /* 0x000000ffff077224 */ /* 0x010fe400078e0009 */
        /* <DEDUP_REMOVED lines=13> */
.L_x_905:
[----:B------:R-:W-:Y:S05]  /*4bf0*/  BSYNC.RECONVERGENT B1 ;  /* 0x0000000000017941 */ /* 0x000fea0003800200 */
.L_x_904:
        /* <DEDUP_REMOVED lines=12> */
.L_x_907:
[----:B------:R-:W-:Y:S05]  /*4cc0*/  BSYNC.RECONVERGENT B1 ;  /* 0x0000000000017941 */ /* 0x000fea0003800200 */
.L_x_906:
[----:B------:R-:W-:Y:S01]  /*4cd0*/  BAR.SYNC.DEFER_BLOCKING 0x0 ;  /* 0x0000000000007b1d */ /* 0x000fe20000010000 */
[----:B------:R-:W-:-:S13]  /*4ce0*/  ISETP.NE.AND P1, PT, R0, RZ, PT ;  /* 0x000000ff0000720c */ /* 0x000fda0003f25270 */
[----:B------:R-:W-:Y:S05]  /*4cf0*/  @P1 BRA `(.L_x_841) ;  /* 0x0000000800341947 */ /* 0x000fea0003800000 */
[----:B0-----:R-:W0:Y:S01]  /*4d00*/  S2R R3, SR_CgaCtaId ;  /* 0x0000000000037919 */ /* 0x001e220000008800 */
[----:B------:R-:W-:Y:S01]  /*4d10*/  MOV R0, 0x400 ;  /* 0x0000040000007802 */ /* 0x000fe20000000f00 */
[----:B------:R-:W-:Y:S03]  /*4d20*/  BSSY.RECONVERGENT B1, `(.L_x_908) ;  /* 0x0000016000017945 */ /* 0x000fe60003800200 */
[----:B0-----:R-:W-:-:S05]  /*4d30*/  LEA R24, R3, R0, 0x18 ;  /* 0x0000000003187211 */ /* 0x001fca00078ec0ff */
[----:B------:R-:W0:Y:S04]  /*4d40*/  LDS R3, [R24+0x18] ;  /* 0x0000180018037984 */ /* 0x000e280000000800 */
[----:B--2---:R-:W2:Y:S04]  /*4d50*/  LDS.64 R4, [R24+0x20] ;  /* 0x0000200018047984 */ /* 0x004ea80000000a00 */
[----:B------:R0:W1:Y:S04]  /*4d60*/  LDS R18, [R24+0x28] ;  /* 0x0000280018127984 */ /* 0x0000680000000800 */
[----:B------:R0:W1:Y:S02]  /*4d70*/  LDS R16, [R24+0x38] ;  /* 0x0000380018107984 */ /* 0x0000640000000800 */
[----:B0-----:R-:W-:Y:S01]  /*4d80*/  ISETP.GE.AND P0, PT, R8, R3, PT ;  /* 0x000000030800720c */ /* 0x001fe20003f06270 */
[----:B------:R-:W-:-:S02]  /*4d90*/  IMAD.MOV.U32 R19, RZ, RZ, R3 ;  /* 0x000000ffff137224 */ /* 0x000fc400078e0003 */
[----:B--2---:R-:W-:Y:S02]  /*4da0*/  IMAD.MOV.U32 R21, RZ, RZ, R4 ;  /* 0x000000ffff157224 */ /* 0x004fe400078e0004 */
[----:B------:R-:W-:-:S08]  /*4db0*/  IMAD.MOV.U32 R20, RZ, RZ, R5 ;  /* 0x000000ffff147224 */ /* 0x000fd000078e0005 */
[----:B-1----:R-:W-:Y:S05]  /*4dc0*/  @!P0 BRA `(.L_x_909) ;  /* 0x00000000002c8947 */ /* 0x002fea0003800000 */
        /* <DEDUP_REMOVED lines=11> */
.L_x_909:
[----:B------:R-:W-:Y:S05]  /*4e80*/  BSYNC.RECONVERGENT B1 ;  /* 0x0000000000017941 */ /* 0x000fea0003800200 */
.L_x_908:
        /* <DEDUP_REMOVED lines=8> */
[----:B------:R0:W1:Y:S04]  /*4f10*/  LDS.64 R6, [R24+0x40] ;  /* 0x0000400018067984 */ /* 0x0000680000000a00 */
[----:B----4-:R4:W1:Y:S04]  /*4f20*/  LDS.64 R8, [R24+0x50] ;  /* 0x0000500018087984 */ /* 0x0108680000000a00 */
[----:B---3--:R4:W3:Y:S04]  /*4f30*/  LDS.64 R10, [R24+0x60] ;  /* 0x00006000180a7984 */ /* 0x0088e80000000a00 */
        /* <DEDUP_REMOVED lines=16> */
.L_x_911:
[----:B------:R-:W-:Y:S05]  /*5040*/  BSYNC.RECONVERGENT B1 ;  /* 0x0000000000017941 */ /* 0x000fea0003800200 */
.L_x_910:
        /* <DEDUP_REMOVED lines=17> */
.L_x_913:
[----:B------:R-:W-:Y:S05]  /*5160*/  BSYNC.RECONVERGENT B1 ;  /* 0x0000000000017941 */ /* 0x000fea0003800200 */
.L_x_912:
        /* <DEDUP_REMOVED lines=17> */
.L_x_915:
[----:B------:R-:W-:Y:S05]  /*5280*/  BSYNC.RECONVERGENT B1 ;  /* 0x0000000000017941 */ /* 0x000fea0003800200 */
.L_x_914:
[----:B------:R-:W-:Y:S01]  /*5290*/  ISETP.GE.AND P0, PT, R6, R15, PT ;  /* 0x0000000f0600720c */ /* 0x000fe20003f06270 */
[----:B------:R-:W-:Y:S01]  /*52a0*/  BSSY.RECONVERGENT B1, `(.L_x_916) ;  /* 0x0000010000017945 */ /* 0x000fe20003800200 */
[----:B------:R-:W-:Y:S02]  /*52b0*/  IMAD.MOV.U32 R5, RZ, RZ, R15 ;  /* 0x000000ffff057224 */ /* 0x000fe400078e000f */
[----:B---3--:R-:W-:Y:S02]  /*52c0*/  IMAD.MOV.U32 R7, RZ, RZ, R10 ;  /* 0x000000ffff077224 */ /* 0x008fe400078e000a */
        /* <DEDUP_REMOVED lines=13> */
.L_x_917:
[----:B------:R-:W-:Y:S05]  /*53a0*/  BSYNC.RECONVERGENT B1 ;  /* 0x0000000000017941 */ /* 0x000fea0003800200 */
.L_x_916:
        /* <DEDUP_REMOVED lines=17> */
.L_x_919:
[----:B------:R-:W-:Y:S05]  /*54c0*/  BSYNC.RECONVERGENT B1 ;  /* 0x0000000000017941 */ /* 0x000fea0003800200 */
.L_x_918:
        /* <DEDUP_REMOVED lines=16> */
.L_x_841:
[----:B------:R-:W-:Y:S05]  /*55d0*/  BSYNC.RECONVERGENT B0 ;  /* 0x0000000000007941 */ /* 0x000fea0003800200 */
.L_x_808:
[----:B------:R-:W-:Y:S05]  /*55e0*/  @P1 EXIT ;  /* 0x000000000000194d */ /* 0x000fea0003800000 */
[----:B0-234-:R-:W0:Y:S01]  /*55f0*/  LDC.64 R2, c[0x0][0x390] ;  /* 0x0000e400ff027b82 */ /* 0x01de220000000a00 */
[----:B------:R-:W-:-:S04]  /*5600*/  LOP3.LUT R7, R7, R6, RZ, 0x3c, !PT ;  /* 0x0000000607077212 */ /* 0x000fc800078e3cff */
[----:B------:R-:W-:-:S04]  /*5610*/  LOP3.LUT R6, R7, R6, RZ, 0x3c, !PT ;  /* 0x0000000607067212 */ /* 0x000fc800078e3cff */
[----:B------:R-:W-:-:S05]  /*5620*/  LOP3.LUT R7, R7, R6, RZ, 0x3c, !PT ;  /* 0x0000000607077212 */ /* 0x000fca00078e3cff */
[----:B0-----:R-:W-:Y:S04]  /*5630*/  STG.E.64 desc[UR8][R2.64+0x8], R6 ;  /* 0x0000080602007986 */ /* 0x001fe8000c101b08 */
[----:B------:R-:W-:Y:S01]  /*5640*/  STG.E desc[UR8][R2.64], R8 ;  /* 0x0000000802007986 */ /* 0x000fe2000c101908 */
[----:B------:R-:W-:Y:S05]  /*5650*/  EXIT ;  /* 0x000000000000794d */ /* 0x000fea0003800000 */
.L_x_920:
        /* <DEDUP_REMOVED lines=10> */
.L_x_971:


//--------------------- .text._Z12sudokuKernelP6SudokuPbi --------------------------
	.section	.text._Z12sudokuKernelP6SudokuPbi,"ax",@progbits
	.align	128
        .global         _Z12sudokuKernelP6SudokuPbi
        .type           _Z12sudokuKernelP6SudokuPbi,@function
        .size           _Z12sudokuKernelP6SudokuPbi,(.L_x_972 - _Z12sudokuKernelP6SudokuPbi)
        .other          _Z12sudokuKernelP6SudokuPbi,@"STO_CUDA_ENTRY STV_DEFAULT"
_Z12sudokuKernelP6SudokuPbi:
.text._Z12sudokuKernelP6SudokuPbi:
[----:B------:R-:W0:Y:S01]  /*0000*/  LDC R1, c[0x0][0x37c] ;  /* 0x0000df00ff017b82 */ /* 0x000e220000000800 */
[----:B------:R-:W1:Y:S07]  /*0010*/  S2R R0, SR_TID.X ;  /* 0x0000000000007919 */ /* 0x000e6e0000002100 */
[----:B------:R-:W1:Y:S01]  /*0020*/  S2UR UR4, SR_CTAID.X ;  /* 0x00000000000479c3 */ /* 0x000e620000002500 */
[----:B0-----:R-:W-:-:S07]  /*0030*/  VIADD R1, R1, 0xffffff58 ;  /* 0xffffff5801017836 */ /* 0x001fce0000000000 */
[----:B------:R-:W1:Y:S08]  /*0040*/  LDC R3, c[0x0][0x360] ;  /* 0x0000d800ff037b82 */ /* 0x000e700000000800 */
[----:B------:R-:W0:Y:S01]  /*0050*/  LDC R6, c[0x0][0x390] ;  /* 0x0000e400ff067b82 */ /* 0x000e220000000800 */
[----:B-1----:R-:W-:-:S05]  /*0060*/  IMAD R3, R3, UR4, R0 ;  /* 0x0000000403037c24 */ /* 0x002fca000f8e0200 */
[----:B0-----:R-:W-:-:S13]  /*0070*/  ISETP.GT.AND P0, PT, R3, R6, PT ;  /* 0x000000060300720c */ /* 0x001fda0003f04270 */
[----:B------:R-:W-:Y:S05]  /*0080*/  @P0 EXIT ;  /* 0x000000000000094d */ /* 0x000fea0003800000 */
[----:B------:R-:W0:Y:S01]  /*0090*/  LDC.64 R2, c[0x0][0x388] ;  /* 0x0000e200ff027b82 */ /* 0x000e220000000a00 */
[----:B------:R-:W0:Y:S02]  /*00a0*/  LDCU.64 UR6, c[0x0][0x358] ;  /* 0x00006b00ff0677ac */ /* 0x000e240008000a00 */
[----:B0-----:R-:W2:Y:S02]  /*00b0*/  LDG.E.U8 R2, desc[UR6][R2.64] ;  /* 0x0000000602027981 */ /* 0x001ea4000c1e1100 */
[----:B--2---:R-:W-:-:S13]  /*00c0*/  ISETP.NE.AND P0, PT, R2, 0x1, PT ;  /* 0x000000010200780c */ /* 0x004fda0003f05270 */
[----:B------:R-:W-:Y:S05]  /*00d0*/  @!P0 EXIT ;  /* 0x000000000000894d */ /* 0x000fea0003800000 */
[----:B------:R-:W0:Y:S01]  /*00e0*/  LDC R7, c[0x0][0x360] ;  /* 0x0000d800ff077b82 */ /* 0x000e220000000800 */
[----:B------:R-:W1:Y:S07]  /*00f0*/  LDCU.64 UR10, c[0x0][0x388] ;  /* 0x00007100ff0a77ac */ /* 0x000e6e0008000a00 */
[----:B------:R-:W2:Y:S01]  /*0100*/  LDC.64 R2, c[0x0][0x380] ;  /* 0x0000e000ff027b82 */ /* 0x000ea20000000a00 */
[----:B0-----:R-:W-:-:S04]  /*0110*/  IMAD R7, R7, UR4, R0 ;  /* 0x0000000407077c24 */ /* 0x001fc8000f8e0200 */
[----:B--2---:R-:W-:-:S05]  /*0120*/  IMAD.WIDE R4, R7, 0xa4, R2 ;  /* 0x000000a407047825 */ /* 0x004fca00078e0202 */
[----:B------:R-:W2:Y:S04]  /*0130*/  LDG.E.U16 R15, desc[UR6][R4.64+0x2] ;  /* 0x00000206040f7981 */ /* 0x000ea8000c1e1500 */
[----:B------:R-:W3:Y:S04]  /*0140*/  LDG.E.U16 R8, desc[UR6][R4.64+0x4] ;  /* 0x0000040604087981 */ /* 0x000ee8000c1e1500 */
[----:B------:R-:W4:Y:S04]  /*0150*/  LDG.E.U16 R13, desc[UR6][R4.64+0x6] ;  /* 0x00000606040d7981 */ /* 0x000f28000c1e1500 */
[----:B------:R-:W5:Y:S04]  /*0160*/  LDG.E.U16 R17, desc[UR6][R4.64] ;  /* 0x0000000604117981 */ /* 0x000f68000c1e1500 */
[----:B------:R-:W5:Y:S04]  /*0170*/  LDG.E.U16 R10, desc[UR6][R4.64+0xc] ;  /* 0x00000c06040a7981 */ /* 0x000f68000c1e1500 */
[----:B------:R-:W5:Y:S04]  /*0180*/  LDG.E.U16 R11, desc[UR6][R4.64+0xa] ;  /* 0x00000a06040b7981 */ /* 0x000f68000c1e1500 */
[----:B------:R-:W5:Y:S04]  /*0190*/  LDG.E.U16 R16, desc[UR6][R4.64+0x12] ;  /* 0x0000120604107981 */ /* 0x000f68000c1e1500 */
[----:B------:R-:W5:Y:S04]  /*01a0*/  LDG.E.U16 R18, desc[UR6][R4.64+0x14] ;  /* 0x0000140604127981 */ /* 0x000f68000c1e1500 */
[----:B------:R-:W5:Y:S04]  /*01b0*/  LDG.E.U16 R14, desc[UR6][R4.64+0x10] ;  /* 0x00001006040e7981 */ /* 0x000f68000c1e1500 */
[----:B------:R-:W5:Y:S04]  /*01c0*/  LDG.E.U16 R21, desc[UR6][R4.64+0x84] ;  /* 0x0000840604157981 */ /* 0x000f68000c1e1500 */
[----:B------:R-:W5:Y:S04]  /*01d0*/  LDG.E.U16 R20, desc[UR6][R4.64+0x86] ;  /* 0x0000860604147981 */ /* 0x000f68000c1e1500 */
[----:B------:R-:W5:Y:S01]  /*01e0*/  LDG.E.U16 R12, desc[UR6][R4.64+0xe] ;  /* 0x00000e06040c7981 */ /* 0x000f62000c1e1500 */
[----:B------:R-:W-:-:S03]  /*01f0*/  IMAD.MOV.U32 R0, RZ, RZ, R1 ;  /* 0x000000ffff007224 */ /* 0x000fc600078e0001 */
[----:B------:R-:W5:Y:S04]  /*0200*/  LDG.E.U16 R9, desc[UR6][R4.64+0x8] ;  /* 0x0000080604097981 */ /* 0x000f68000c1e1500 */
[----:B------:R-:W5:Y:S04]  /*0210*/  LDG.E.U16 R27, desc[UR6][R4.64+0x82] ;  /* 0x00008206041b7981 */ /* 0x000f68000c1e1500 */
[----:B------:R-:W5:Y:S04]  /*0220*/  LDG.E.U16 R23, desc[UR6][R4.64+0x80] ;  /* 0x0000800604177981 */ /* 0x000f68000c1e1500 */
[----:B------:R-:W5:Y:S04]  /*0230*/  LDG.E.U16 R25, desc[UR6][R4.64+0x7e] ;  /* 0x00007e0604197981 */ /* 0x000f68000c1e1500 */
[----:B------:R-:W5:Y:S04]  /*0240*/  LDG.E.U16 R19, desc[UR6][R4.64+0x7c] ;  /* 0x00007c0604137981 */ /* 0x000f68000c1e1500 */
[----:B------:R-:W5:Y:S04]  /*0250*/  LDG.E.U16 R26, desc[UR6][R4.64+0x6e] ;  /* 0x00006e06041a7981 */ /* 0x000f68000c1e1500 */
[----:B------:R-:W5:Y:S01]  /*0260*/  LDG.E.U16 R28, desc[UR6][R4.64+0x6c] ;  /* 0x00006c06041c7981 */ /* 0x000f62000c1e1500 */
[----:B--2---:R-:W-:-:S03]  /*0270*/  PRMT R22, R15, 0x7710, RZ ;  /* 0x000077100f167816 */ /* 0x004fc600000000ff */
[----:B------:R-:W2:Y:S01]  /*0280*/  LDG.E.U16 R15, desc[UR6][R4.64+0x7a] ;  /* 0x00007a06040f7981 */ /* 0x000ea2000c1e1500 */
[----:B---3--:R-:W-:-:S03]  /*0290*/  PRMT R24, R8, 0x7710, RZ ;  /* 0x0000771008187816 */ /* 0x008fc600000000ff */
[----:B------:R-:W3:Y:S04]  /*02a0*/  LDG.E.U16 R8, desc[UR6][R4.64+0x78] ;  /* 0x0000780604087981 */ /* 0x000ee8000c1e1500 */
[----:B------:R4:W-:Y:S02]  /*02b0*/  STL.U16 [R0+0x2], R22 ;  /* 0x0000021600007387 */ /* 0x0009e40000100400 */
[----:B----4-:R-:W-:Y:S02]  /*02c0*/  PRMT R22, R13, 0x7710, RZ ;  /* 0x000077100d167816 */ /* 0x010fe400000000ff */
[----:B------:R-:W4:Y:S01]  /*02d0*/  LDG.E.U16 R13, desc[UR6][R4.64+0x74] ;  /* 0x00007406040d7981 */ /* 0x000f22000c1e1500 */
[----:B-----5:R-:W-:Y:S02]  /*02e0*/  PRMT R29, R17, 0x7710, RZ ;  /* 0x00007710111d7816 */ /* 0x020fe400000000ff */
[----:B------:R-:W-:Y:S01]  /*02f0*/  PRMT R10, R10, 0x7710, RZ ;  /* 0x000077100a0a7816 */ /* 0x000fe200000000ff */
[----:B------:R0:W-:Y:S01]  /*0300*/  STL.U16 [R0+0x4], R24 ;  /* 0x0000041800007387 */ /* 0x0001e20000100400 */
[----:B------:R-:W-:-:S03]  /*0310*/  PRMT R16, R16, 0x7710, RZ ;  /* 0x0000771010107816 */ /* 0x000fc600000000ff */
[----:B------:R5:W-:Y:S01]  /*0320*/  STL.U16 [R0], R29 ;  /* 0x0000001d00007387 */ /* 0x000be20000100400 */
[----:B------:R-:W-:-:S03]  /*0330*/  PRMT R18, R18, 0x7710, RZ ;  /* 0x0000771012127816 */ /* 0x000fc600000000ff */
[----:B------:R1:W-:Y:S01]  /*0340*/  STL.U16 [R0+0xc], R10 ;  /* 0x00000c0a00007387 */ /* 0x0003e20000100400 */
[----:B0-----:R-:W-:Y:S02]  /*0350*/  PRMT R24, R11, 0x7710, RZ ;  /* 0x000077100b187816 */ /* 0x001fe400000000ff */
[----:B------:R-:W-:Y:S01]  /*0360*/  PRMT R14, R14, 0x7710, RZ ;  /* 0x000077100e0e7816 */ /* 0x000fe200000000ff */
[----:B------:R-:W-:Y:S04]  /*0370*/  STL.U16 [R0+0x84], R21 ;  /* 0x0000841500007387 */ /* 0x000fe80000100400 */
[----:B-----5:R-:W5:Y:S04]  /*0380*/  LDG.E.U16 R29, desc[UR6][R4.64+0x6a] ;  /* 0x00006a06041d7981 */ /* 0x020f68000c1e1500 */
[----:B-1----:R-:W5:Y:S04]  /*0390*/  LDG.E.U16 R10, desc[UR6][R4.64+0x16] ;  /* 0x00001606040a7981 */ /* 0x002f68000c1e1500 */
[----:B------:R0:W-:Y:S04]  /*03a0*/  STL.U16 [R0+0xa], R24 ;  /* 0x00000a1800007387 */ /* 0x0001e80000100400 */
[----:B------:R1:W-:Y:S04]  /*03b0*/  STL.U16 [R0+0x12], R16 ;  /* 0x0000121000007387 */ /* 0x0003e80000100400 */
[----:B------:R1:W-:Y:S04]  /*03c0*/  STL.U16 [R0+0x14], R18 ;  /* 0x0000141200007387 */ /* 0x0003e80000100400 */
[----:B0-----:R-:W5:Y:S04]  /*03d0*/  LDG.E.U16 R24, desc[UR6][R4.64+0x1e] ;  /* 0x00001e0604187981 */ /* 0x001f68000c1e1500 */
[----:B-1----:R-:W5:Y:S04]  /*03e0*/  LDG.E.U16 R16, desc[UR6][R4.64+0x22] ;  /* 0x0000220604107981 */ /* 0x002f68000c1e1500 */
[----:B------:R-:W5:Y:S01]  /*03f0*/  LDG.E.U16 R18, desc[UR6][R4.64+0x18] ;  /* 0x0000180604127981 */ /* 0x000f62000c1e1500 */
[----:B------:R-:W-:-:S03]  /*0400*/  PRMT R12, R12, 0x7710, RZ ;  /* 0x000077100c0c7816 */ /* 0x000fc600000000ff */
[----:B------:R-:W5:Y:S04]  /*0410*/  LDG.E.U16 R11, desc[UR6][R4.64+0x70] ;  /* 0x00007006040b7981 */ /* 0x000f68000c1e1500 */
[----:B------:R0:W-:Y:S04]  /*0420*/  STL.U16 [R0+0x10], R14 ;  /* 0x0000100e00007387 */ /* 0x0001e80000100400 */
[----:B------:R-:W5:Y:S01]  /*0430*/  LDG.E.U16 R21, desc[UR6][R4.64+0x68] ;  /* 0x0000680604157981 */ /* 0x000f62000c1e1500 */
[----:B------:R-:W-:-:S03]  /*0440*/  PRMT R9, R9, 0x7710, RZ ;  /* 0x0000771009097816 */ /* 0x000fc600000000ff */
[----:B------:R1:W-:Y:S04]  /*0450*/  STL.U16 [R0+0x86], R20 ;  /* 0x0000861400007387 */ /* 0x0003e80000100400 */
[----:B0-----:R-:W5:Y:S04]  /*0460*/  LDG.E.U16 R14, desc[UR6][R4.64+0x24] ;  /* 0x00002406040e7981 */ /* 0x001f68000c1e1500 */
[----:B------:R0:W-:Y:S04]  /*0470*/  STL.U16 [R0+0x82], R27 ;  /* 0x0000821b00007387 */ /* 0x0001e80000100400 */
[----:B-1----:R-:W5:Y:S04]  /*0480*/  LDG.E.U16 R20, desc[UR6][R4.64+0x1a] ;  /* 0x00001a0604147981 */ /* 0x002f68000c1e1500 */
[----:B------:R-:W5:Y:S04]  /*0490*/  LDG.E.U16 R17, desc[UR6][R4.64+0x76] ;  /* 0x0000760604117981 */ /* 0x000f68000c1e1500 */
[----:B0-----:R-:W5:Y:S04]  /*04a0*/  LDG.E.U16 R27, desc[UR6][R4.64+0x66] ;  /* 0x00006606041b7981 */ /* 0x001f68000c1e1500 */
[----:B------:R0:W-:Y:S04]  /*04b0*/  STL.U16 [R0+0x6], R22 ;  /* 0x0000061600007387 */ /* 0x0001e80000100400 */
[----:B------:R1:W-:Y:S04]  /*04c0*/  STL.U16 [R0+0xe], R12 ;  /* 0x00000e0c00007387 */ /* 0x0003e80000100400 */
[----:B------:R1:W-:Y:S04]  /*04d0*/  STL.U16 [R0+0x8], R9 ;  /* 0x0000080900007387 */ /* 0x0003e80000100400 */
[----:B0-----:R-:W5:Y:S04]  /*04e0*/  LDG.E.U16 R22, desc[UR6][R4.64+0x1c] ;  /* 0x00001c0604167981 */ /* 0x001f68000c1e1500 */
[----:B-1----:R-:W5:Y:S04]  /*04f0*/  LDG.E.U16 R12, desc[UR6][R4.64+0x20] ;  /* 0x00002006040c7981 */ /* 0x002f68000c1e1500 */
[----:B------:R-:W5:Y:S04]  /*0500*/  LDG.E.U16 R9, desc[UR6][R4.64+0x72] ;  /* 0x0000720604097981 */ /* 0x000f68000c1e1500 */
[----:B------:R0:W-:Y:S04]  /*0510*/  STL.U16 [R0+0x80], R23 ;  /* 0x0000801700007387 */ /* 0x0001e80000100400 */
[----:B------:R1:W-:Y:S04]  /*0520*/  STL.U16 [R0+0x7e], R25 ;  /* 0x00007e1900007387 */ /* 0x0003e80000100400 */
[----:B------:R1:W-:Y:S04]  /*0530*/  STL.U16 [R0+0x7c], R19 ;  /* 0x00007c1300007387 */ /* 0x0003e80000100400 */
[----:B0-----:R-:W5:Y:S04]  /*0540*/  LDG.E.U16 R23, desc[UR6][R4.64+0x64] ;  /* 0x0000640604177981 */ /* 0x001f68000c1e1500 */
[----:B-1----:R-:W5:Y:S04]  /*0550*/  LDG.E.U16 R25, desc[UR6][R4.64+0x62] ;  /* 0x0000620604197981 */ /* 0x002f68000c1e1500 */
[----:B------:R-:W5:Y:S04]  /*0560*/  LDG.E.U16 R19, desc[UR6][R4.64+0x5e] ;  /* 0x00005e0604137981 */ /* 0x000f68000c1e1500 */
[----:B--2---:R0:W-:Y:S04]  /*0570*/  STL.U16 [R0+0x7a], R15 ;  /* 0x00007a0f00007387 */ /* 0x0041e80000100400 */
[----:B---3--:R1:W-:Y:S04]  /*0580*/  STL.U16 [R0+0x78], R8 ;  /* 0x0000780800007387 */ /* 0x0083e80000100400 */
[----:B0-----:R-:W2:Y:S04]  /*0590*/  LDG.E.U16 R15, desc[UR6][R4.64+0x5a] ;  /* 0x00005a06040f7981 */ /* 0x001ea8000c1e1500 */
[----:B-1----:R-:W3:Y:S04]  /*05a0*/  LDG.E.U16 R8, desc[UR6][R4.64+0x26] ;  /* 0x0000260604087981 */ /* 0x002ee8000c1e1500 */
[----:B----4-:R0:W-:Y:S04]  /*05b0*/  STL.U16 [R0+0x74], R13 ;  /* 0x0000740d00007387 */ /* 0x0101e80000100400 */
[----:B0-----:R-:W4:Y:S04]  /*05c0*/  LDG.E.U16 R13, desc[UR6][R4.64+0x60] ;  /* 0x00006006040d7981 */ /* 0x001f28000c1e1500 */
[----:B-----5:R0:W-:Y:S02]  /*05d0*/  STL.U16 [R0+0x6a], R29 ;  /* 0x00006a1d00007387 */ /* 0x0201e40000100400 */
[----:B0-----:R-:W-:-:S02]  /*05e0*/  PRMT R29, R10, 0x7710, RZ ;  /* 0x000077100a1d7816 */ /* 0x001fc400000000ff */
[----:B------:R-:W5:Y:S04]  /*05f0*/  LDG.E.U16 R10, desc[UR6][R4.64+0x28] ;  /* 0x00002806040a7981 */ /* 0x000f68000c1e1500 */
[----:B------:R0:W-:Y:S01]  /*0600*/  STL.U16 [R0+0x16], R29 ;  /* 0x0000161d00007387 */ /* 0x0001e20000100400 */
[----:B------:R-:W-:Y:S02]  /*0610*/  PRMT R24, R24, 0x7710, RZ ;  /* 0x0000771018187816 */ /* 0x000fe400000000ff */
[----:B0-----:R-:W-:Y:S02]  /*0620*/  PRMT R29, R16, 0x7710, RZ ;  /* 0x00007710101d7816 */ /* 0x001fe400000000ff */
[----:B------:R-:W-:Y:S01]  /*0630*/  PRMT R18, R18, 0x7710, RZ ;  /* 0x0000771012127816 */ /* 0x000fe200000000ff */
[----:B------:R-:W-:Y:S04]  /*0640*/  STL.U16 [R0+0x1e], R24 ;  /* 0x00001e1800007387 */ /* 0x000fe80000100400 */
[----:B------:R0:W-:Y:S04]  /*0650*/  STL.U16 [R0+0x70], R11 ;  /* 0x0000700b00007387 */ /* 0x0001e80000100400 */
[----:B------:R-:W-:Y:S04]  /*0660*/  STL.U16 [R0+0x22], R29 ;  /* 0x0000221d00007387 */ /* 0x000fe80000100400 */
[----:B------:R1:W-:Y:S04]  /*0670*/  STL.U16 [R0+0x68], R21 ;  /* 0x0000681500007387 */ /* 0x0003e80000100400 */
[----:B0-----:R-:W5:Y:S01]  /*0680*/  LDG.E.U16 R11, desc[UR6][R4.64+0x56] ;  /* 0x00005606040b7981 */ /* 0x001f62000c1e1500 */
[----:B------:R-:W-:-:S03]  /*0690*/  PRMT R24, R14, 0x7710, RZ ;  /* 0x000077100e187816 */ /* 0x000fc600000000ff */
[----:B------:R0:W-:Y:S04]  /*06a0*/  STL.U16 [R0+0x18], R18 ;  /* 0x0000181200007387 */ /* 0x0001e80000100400 */
[----:B-1----:R-:W5:Y:S01]  /*06b0*/  LDG.E.U16 R21, desc[UR6][R4.64+0x54] ;  /* 0x0000540604157981 */ /* 0x002f62000c1e1500 */
[----:B------:R-:W-:-:S03]  /*06c0*/  PRMT R20, R20, 0x7710, RZ ;  /* 0x0000771014147816 */ /* 0x000fc600000000ff */
[----:B------:R-:W5:Y:S04]  /*06d0*/  LDG.E.U16 R29, desc[UR6][R4.64+0x3e] ;  /* 0x00003e06041d7981 */ /* 0x000f68000c1e1500 */
[----:B0-----:R-:W5:Y:S04]  /*06e0*/  LDG.E.U16 R18, desc[UR6][R4.64+0x2e] ;  /* 0x00002e0604127981 */ /* 0x001f68000c1e1500 */
[----:B------:R-:W5:Y:S04]  /*06f0*/  LDG.E.U16 R14, desc[UR6][R4.64+0x34] ;  /* 0x00003406040e7981 */ /* 0x000f68000c1e1500 */
[----:B------:R0:W-:Y:S04]  /*0700*/  STL.U16 [R0+0x66], R27 ;  /* 0x0000661b00007387 */ /* 0x0001e80000100400 */
[----:B------:R-:W-:Y:S04]  /*0710*/  STL.U16 [R0+0x76], R17 ;  /* 0x0000761100007387 */ /* 0x000fe80000100400 */
[----:B------:R1:W-:Y:S04]  /*0720*/  STL.U16 [R0+0x6e], R26 ;  /* 0x00006e1a00007387 */ /* 0x0003e80000100400 */
[----:B------:R1:W-:Y:S04]  /*0730*/  STL.U16 [R0+0x6c], R28 ;  /* 0x00006c1c00007387 */ /* 0x0003e80000100400 */
[----:B0-----:R-:W5:Y:S01]  /*0740*/  LDG.E.U16 R27, desc[UR6][R4.64+0x52] ;  /* 0x00005206041b7981 */ /* 0x001f62000c1e1500 */
[----:B-1----:R-:W-:-:S03]  /*0750*/  PRMT R26, R22, 0x7710, RZ ;  /* 0x00007710161a7816 */ /* 0x002fc600000000ff */
[----:B------:R0:W-:Y:S01]  /*0760*/  STL.U16 [R0+0x24], R24 ;  /* 0x0000241800007387 */ /* 0x0001e20000100400 */
[----:B------:R-:W-:-:S03]  /*0770*/  PRMT R28, R12, 0x7710, RZ ;  /* 0x000077100c1c7816 */ /* 0x000fc600000000ff */
[----:B------:R-:W5:Y:S04]  /*0780*/  LDG.E.U16 R17, desc[UR6][R4.64+0x58] ;  /* 0x0000580604117981 */ /* 0x000f68000c1e1500 */
[----:B------:R1:W-:Y:S04]  /*0790*/  STL.U16 [R0+0x1a], R20 ;  /* 0x00001a1400007387 */ /* 0x0003e80000100400 */
[----:B0-----:R-:W5:Y:S04]  /*07a0*/  LDG.E.U16 R24, desc[UR6][R4.64+0x36] ;  /* 0x0000360604187981 */ /* 0x001f68000c1e1500 */
[----:B------:R-:W5:Y:S04]  /*07b0*/  LDG.E.U16 R12, desc[UR6][R4.64+0x2a] ;  /* 0x00002a06040c7981 */ /* 0x000f68000c1e1500 */
[----:B------:R-:W5:Y:S04]  /*07c0*/  LDG.E.U16 R22, desc[UR6][R4.64+0x2c] ;  /* 0x00002c0604167981 */ /* 0x000f68000c1e1500 */
[----:B-1----:R-:W5:Y:S04]  /*07d0*/  LDG.E.U16 R20, desc[UR6][R4.64+0x30] ;  /* 0x0000300604147981 */ /* 0x002f68000c1e1500 */
[----:B------:R0:W-:Y:S04]  /*07e0*/  STL.U16 [R0+0x72], R9 ;  /* 0x0000720900007387 */ /* 0x0001e80000100400 */
[----:B------:R1:W-:Y:S04]  /*07f0*/  STL.U16 [R0+0x64], R23 ;  /* 0x0000641700007387 */ /* 0x0003e80000100400 */
[----:B------:R1:W-:Y:S04]  /*0800*/  STL.U16 [R0+0x1c], R26 ;  /* 0x00001c1a00007387 */ /* 0x0003e80000100400 */
[----:B0-----:R-:W5:Y:S04]  /*0810*/  LDG.E.U16 R9, desc[UR6][R4.64+0x5c] ;  /* 0x00005c0604097981 */ /* 0x001f68000c1e1500 */
[----:B------:R0:W-:Y:S04]  /*0820*/  STL.U16 [R0+0x20], R28 ;  /* 0x0000201c00007387 */ /* 0x0001e80000100400 */
[----:B------:R0:W-:Y:S04]  /*0830*/  STL.U16 [R0+0x62], R25 ;  /* 0x0000621900007387 */ /* 0x0001e80000100400 */
[----:B------:R0:W-:Y:S04]  /*0840*/  STL.U16 [R0+0x5e], R19 ;  /* 0x00005e1300007387 */ /* 0x0001e80000100400 */
[----:B-1----:R-:W5:Y:S04]  /*0850*/  LDG.E.U16 R23, desc[UR6][R4.64+0x40] ;  /* 0x0000400604177981 */ /* 0x002f68000c1e1500 */
[----:B------:R-:W5:Y:S04]  /*0860*/  LDG.E.U16 R16, desc[UR6][R4.64+0x32] ;  /* 0x0000320604107981 */ /* 0x000f68000c1e1500 */
[----:B------:R-:W5:Y:S04]  /*0870*/  LDG.E.U16 R26, desc[UR6][R4.64+0x38] ;  /* 0x00003806041a7981 */ /* 0x000f68000c1e1500 */
[----:B0-----:R-:W5:Y:S04]  /*0880*/  LDG.E.U16 R28, desc[UR6][R4.64+0x3a] ;  /* 0x00003a06041c7981 */ /* 0x001f68000c1e1500 */
[----:B------:R-:W5:Y:S04]  /*0890*/  LDG.E.U16 R25, desc[UR6][R4.64+0x42] ;  /* 0x0000420604197981 */ /* 0x000f68000c1e1500 */
[----:B------:R-:W5:Y:S04]  /*08a0*/  LDG.E.U16 R19, desc[UR6][R4.64+0x46] ;  /* 0x0000460604137981 */ /* 0x000f68000c1e1500 */
[----:B--2---:R3:W-:Y:S02]  /*08b0*/  STL.U16 [R0+0x5a], R15 ;  /* 0x00005a0f00007387 */ /* 0x0047e40000100400 */
[----:B---3--:R-:W-:-:S02]  /*08c0*/  PRMT R15, R8, 0x7710, RZ ;  /* 0x00007710080f7816 */ /* 0x008fc400000000ff */
[----:B------:R-:W2:Y:S04]  /*08d0*/  LDG.E.U16 R8, desc[UR6][R4.64+0x44] ;  /* 0x0000440604087981 */ /* 0x000ea8000c1e1500 */
[----:B----4-:R0:W-:Y:S04]  /*08e0*/  STL.U16 [R0+0x60], R13 ;  /* 0x0000600d00007387 */ /* 0x0101e80000100400 */
[----:B0-----:R-:W3:Y:S04]  /*08f0*/  LDG.E.U16 R13, desc[UR6][R4.64+0x3c] ;  /* 0x00003c06040d7981 */ /* 0x001ee8000c1e1500 */
[----:B------:R0:W-:Y:S01]  /*0900*/  STL.U16 [R0+0x26], R15 ;  /* 0x0000260f00007387 */ /* 0x0001e20000100400 */
[----:B-----5:R-:W-:-:S03]  /*0910*/  PRMT R10, R10, 0x7710, RZ ;  /* 0x000077100a0a7816 */ /* 0x020fc600000000ff */
[----:B0-----:R-:W4:Y:S04]  /*0920*/  LDG.E.U16 R15, desc[UR6][R4.64+0x4a] ;  /* 0x00004a06040f7981 */ /* 0x001f28000c1e1500 */
[----:B------:R0:W-:Y:S02]  /*0930*/  STL.U16 [R0+0x28], R10 ;  /* 0x0000280a00007387 */ /* 0x0001e40000100400 */
[----:B0-----:R-:W-:Y:S02]  /*0940*/  IADD3 R10, P0, PT, R7, UR10, RZ ;  /* 0x0000000a070a7c10 */ /* 0x001fe4000ff1e0ff */
[----:B------:R0:W-:Y:S04]  /*0950*/  STL.U16 [R0+0x56], R11 ;  /* 0x0000560b00007387 */ /* 0x0001e80000100400 */
[----:B------:R1:W-:Y:S01]  /*0960*/  STL.U16 [R0+0x54], R21 ;  /* 0x0000541500007387 */ /* 0x0003e20000100400 */
[----:B------:R-:W-:-:S02]  /*0970*/  PRMT R29, R29, 0x7710, RZ ;  /* 0x000077101d1d7816 */ /* 0x000fc400000000ff */
[----:B0-----:R-:W-:Y:S02]  /*0980*/  PRMT R11, R18, 0x7710, RZ ;  /* 0x00007710120b7816 */ /* 0x001fe400000000ff */
[----:B-1----:R-:W-:Y:S01]  /*0990*/  PRMT R21, R14, 0x7710, RZ ;  /* 0x000077100e157816 */ /* 0x002fe200000000ff */
[----:B------:R-:W-:Y:S04]  /*09a0*/  STL.U16 [R0+0x3e], R29 ;  /* 0x00003e1d00007387 */ /* 0x000fe80000100400 */
[----:B------:R0:W-:Y:S04]  /*09b0*/  STL.U16 [R0+0x2e], R11 ;  /* 0x00002e0b00007387 */ /* 0x0001e80000100400 */
[----:B------:R1:W-:Y:S04]  /*09c0*/  STL.U16 [R0+0x34], R21 ;  /* 0x0000341500007387 */ /* 0x0003e80000100400 */
[----:B------:R-:W5:Y:S01]  /*09d0*/  LDG.E.U16 R18, desc[UR6][R4.64+0x4e] ;  /* 0x00004e0604127981 */ /* 0x000f62000c1e1500 */
[----:B0-----:R-:W-:-:S03]  /*09e0*/  LEA.HI.X.SX32 R11, R7, UR11, 0x1, P0 ;  /* 0x0000000b070b7c11 */ /* 0x001fc600080f0eff */
[----:B------:R-:W5:Y:S04]  /*09f0*/  LDG.E.U16 R14, desc[UR6][R4.64+0x48] ;  /* 0x00004806040e7981 */ /* 0x000f68000c1e1500 */
[----:B------:R0:W-:Y:S04]  /*0a00*/  STL.U16 [R0+0x52], R27 ;  /* 0x0000521b00007387 */ /* 0x0001e80000100400 */
[----:B-1----:R-:W5:Y:S04]  /*0a10*/  LDG.E.U16 R21, desc[UR6][R4.64+0x8a] ;  /* 0x00008a0604157981 */ /* 0x002f68000c1e1500 */
[----:B------:R1:W-:Y:S01]  /*0a20*/  STL.U16 [R0+0x58], R17 ;  /* 0x0000581100007387 */ /* 0x0003e20000100400 */
[----:B0-----:R-:W-:-:S03]  /*0a30*/  PRMT R27, R24, 0x7710, RZ ;  /* 0x00007710181b7816 */ /* 0x001fc600000000ff */
[----:B------:R-:W5:Y:S01]  /*0a40*/  LDG.E.U16 R24, desc[UR6][R4.64+0x8e] ;  /* 0x00008e0604187981 */ /* 0x000f62000c1e1500 */
[----:B------:R-:W-:Y:S02]  /*0a50*/  PRMT R12, R12, 0x7710, RZ ;  /* 0x000077100c0c7816 */ /* 0x000fe400000000ff */
[----:B-1----:R-:W-:Y:S02]  /*0a60*/  PRMT R17, R22, 0x7710, RZ ;  /* 0x0000771016117816 */ /* 0x002fe400000000ff */
[----:B------:R-:W-:Y:S01]  /*0a70*/  PRMT R20, R20, 0x7710, RZ ;  /* 0x0000771014147816 */ /* 0x000fe200000000ff */
[----:B------:R-:W-:Y:S04]  /*0a80*/  STL.U16 [R0+0x36], R27 ;  /* 0x0000361b00007387 */ /* 0x000fe80000100400 */
[----:B------:R-:W-:Y:S04]  /*0a90*/  STL.U16 [R0+0x2a], R12 ;  /* 0x00002a0c00007387 */ /* 0x000fe80000100400 */
[----:B------:R0:W-:Y:S04]  /*0aa0*/  STL.U16 [R0+0x2c], R17 ;  /* 0x00002c1100007387 */ /* 0x0001e80000100400 */
[----:B------:R1:W-:Y:S04]  /*0ab0*/  STL.U16 [R0+0x30], R20 ;  /* 0x0000301400007387 */ /* 0x0003e80000100400 */
[----:B------:R1:W-:Y:S04]  /*0ac0*/  STL.U16 [R0+0x5c], R9 ;  /* 0x00005c0900007387 */ /* 0x0003e80000100400 */
[----:B0-----:R-:W5:Y:S04]  /*0ad0*/  LDG.E.U16 R17, desc[UR6][R4.64+0x4c] ;  /* 0x00004c0604117981 */ /* 0x001f68000c1e1500 */
[----:B-1----:R-:W5:Y:S04]  /*0ae0*/  LDG.E.U16 R20, desc[UR6][R4.64+0x88] ;  /* 0x0000880604147981 */ /* 0x002f68000c1e1500 */
[----:B------:R-:W5:Y:S01]  /*0af0*/  LDG.E.U8 R9, desc[UR6][R4.64+0x50] ;  /* 0x0000500604097981 */ /* 0x000f62000c1e1100 */
[----:B------:R-:W-:-:S03]  /*0b00*/  PRMT R27, R23, 0x7710, RZ ;  /* 0x00007710171b7816 */ /* 0x000fc600000000ff */
[----:B------:R-:W5:Y:S01]  /*0b10*/  LDG.E.U16 R12, desc[UR6][R4.64+0x92] ;  /* 0x00009206040c7981 */ /* 0x000f62000c1e1500 */
[----:B------:R-:W-:-:S03]  /*0b20*/  PRMT R16, R16, 0x7710, RZ ;  /* 0x0000771010107816 */ /* 0x000fc600000000ff */
[----:B------:R-:W5:Y:S01]  /*0b30*/  LDG.E.U16 R23, desc[UR6][R4.64+0x90] ;  /* 0x0000900604177981 */ /* 0x000f62000c1e1500 */
[----:B------:R-:W-:Y:S02]  /*0b40*/  PRMT R26, R26, 0x7710, RZ ;  /* 0x000077101a1a7816 */ /* 0x000fe400000000ff */
[----:B------:R-:W-:Y:S02]  /*0b50*/  PRMT R28, R28, 0x7710, RZ ;  /* 0x000077101c1c7816 */ /* 0x000fe400000000ff */
[----:B------:R-:W-:Y:S01]  /*0b60*/  PRMT R25, R25, 0x7710, RZ ;  /* 0x0000771019197816 */ /* 0x000fe200000000ff */
[----:B------:R0:W-:Y:S04]  /*0b70*/  STL.U16 [R0+0x32], R16 ;  /* 0x0000321000007387 */ /* 0x0001e80000100400 */
[----:B------:R-:W-:Y:S04]  /*0b80*/  STL.U16 [R0+0x38], R26 ;  /* 0x0000381a00007387 */ /* 0x000fe80000100400 */
[----:B------:R1:W-:Y:S04]  /*0b90*/  STL.U16 [R0+0x3a], R28 ;  /* 0x00003a1c00007387 */ /* 0x0003e80000100400 */
[----:B------:R-:W-:Y:S04]  /*0ba0*/  STL.U16 [R0+0x40], R27 ;  /* 0x0000401b00007387 */ /* 0x000fe80000100400 */
[----:B------:R1:W-:Y:S04]  /*0bb0*/  STL.U16 [R0+0x42], R25 ;  /* 0x0000421900007387 */ /* 0x0003e80000100400 */
[----:B------:R-:W5:Y:S04]  /*0bc0*/  LDG.E.U16 R22, desc[UR6][R4.64+0x8c] ;  /* 0x00008c0604167981 */ /* 0x000f68000c1e1500 */
[----:B0-----:R-:W5:Y:S04]  /*0bd0*/  LDG.E.U16 R16, desc[UR6][R4.64+0x96] ;  /* 0x0000960604107981 */ /* 0x001f68000c1e1500 */
[----:B-1----:R-:W5:Y:S04]  /*0be0*/  LDG.E.U16 R28, desc[UR6][R4.64+0x9a] ;  /* 0x00009a06041c7981 */ /* 0x002f68000c1e1500 */
[----:B------:R-:W5:Y:S04]  /*0bf0*/  LDG.E.U16 R25, desc[UR6][R4.64+0x9c] ;  /* 0x00009c0604197981 */ /* 0x000f68000c1e1500 */
[----:B------:R-:W5:Y:S04]  /*0c00*/  LDG.E.U16 R26, desc[UR6][R4.64+0x9e] ;  /* 0x00009e06041a7981 */ /* 0x000f68000c1e1500 */
[----:B------:R-:W5:Y:S01]  /*0c10*/  LDG.E.U16 R27, desc[UR6][R4.64+0xa0] ;  /* 0x0000a006041b7981 */ /* 0x000f62000c1e1500 */
[----:B--2---:R-:W-:-:S02]  /*0c20*/  PRMT R29, R8, 0x7710, RZ ;  /* 0x00007710081d7816 */ /* 0x004fc400000000ff */
[----:B------:R-:W-:Y:S02]  /*0c30*/  PRMT R8, R19, 0x7710, RZ ;  /* 0x0000771013087816 */ /* 0x000fe400000000ff */
[----:B------:R-:W2:Y:S04]  /*0c40*/  LDG.E.U16 R19, desc[UR6][R4.64+0x98] ;  /* 0x0000980604137981 */ /* 0x000ea8000c1e1500 */
[----:B------:R0:W-:Y:S04]  /*0c50*/  STL.U16 [R0+0x44], R29 ;  /* 0x0000441d00007387 */ /* 0x0001e80000100400 */
[----:B------:R1:W-:Y:S04]  /*0c60*/  STL.U16 [R0+0x46], R8 ;  /* 0x0000460800007387 */ /* 0x0003e80000100400 */
[----:B0-----:R-:W2:Y:S01]  /*0c70*/  LDG.E.U8 R29, desc[UR6][R10.64] ;  /* 0x000000060a1d7981 */ /* 0x001ea2000c1e1100 */
[----:B---3--:R-:W-:-:S03]  /*0c80*/  PRMT R13, R13, 0x7710, RZ ;  /* 0x000077100d0d7816 */ /* 0x008fc600000000ff */
[----:B-1----:R-:W3:Y:S04]  /*0c90*/  LDG.E.U16 R8, desc[UR6][R4.64+0xa2] ;  /* 0x0000a20604087981 */ /* 0x002ee8000c1e1500 */
[----:B------:R0:W-:Y:S04]  /*0ca0*/  STL.U16 [R0+0x3c], R13 ;  /* 0x00003c0d00007387 */ /* 0x0001e80000100400 */
[----:B0-----:R0:W3:Y:S01]  /*0cb0*/  LDG.E.U16 R13, desc[UR6][R4.64+0x94] ;  /* 0x00009406040d7981 */ /* 0x0010e2000c1e1500 */
[----:B----4-:R-:W-:-:S05]  /*0cc0*/  PRMT R15, R15, 0x7710, RZ ;  /* 0x000077100f0f7816 */ /* 0x010fca00000000ff */
[----:B------:R-:W-:Y:S01]  /*0cd0*/  STL.U16 [R0+0x4a], R15 ;  /* 0x00004a0f00007387 */ /* 0x000fe20000100400 */
[----:B-----5:R-:W-:Y:S02]  /*0ce0*/  PRMT R14, R14, 0x7710, RZ ;  /* 0x000077100e0e7816 */ /* 0x020fe400000000ff */
[----:B0-----:R-:W-:-:S05]  /*0cf0*/  PRMT R5, R21, 0x7710, RZ ;  /* 0x0000771015057816 */ /* 0x001fca00000000ff */
[----:B------:R-:W-:Y:S04]  /*0d00*/  STL.U16 [R0+0x8a], R5 ;  /* 0x00008a0500007387 */ /* 0x000fe80000100400 */
[----:B------:R0:W-:Y:S02]  /*0d10*/  STL.U16 [R0+0x48], R14 ;  /* 0x0000480e00007387 */ /* 0x0001e40000100400 */
[----:B0-----:R-:W-:-:S05]  /*0d20*/  PRMT R14, R24, 0x7710, RZ ;  /* 0x00007710180e7816 */ /* 0x001fca00000000ff */
[----:B------:R-:W-:Y:S01]  /*0d30*/  STL.U16 [R0+0x8e], R14 ;  /* 0x00008e0e00007387 */ /* 0x000fe20000100400 */
[----:B------:R-:W-:-:S03]  /*0d40*/  PRMT R17, R17, 0x7710, RZ ;  /* 0x0000771011117816 */ /* 0x000fc600000000ff */
[----:B------:R0:W-:Y:S01]  /*0d50*/  STL.U8 [R0+0x50], R9 ;  /* 0x0000500900007387 */ /* 0x0001e20000100000 */
[----:B------:R-:W-:Y:S02]  /*0d60*/  PRMT R15, R12, 0x7710, RZ ;  /* 0x000077100c0f7816 */ /* 0x000fe400000000ff */
[----:B------:R-:W-:Y:S02]  /*0d70*/  PRMT R5, R23, 0x7710, RZ ;  /* 0x0000771017057816 */ /* 0x000fe400000000ff */
[----:B0-----:R-:W-:Y:S02]  /*0d80*/  PRMT R9, R18, 0x7710, RZ ;  /* 0x0000771012097816 */ /* 0x001fe400000000ff */
[----:B------:R-:W-:Y:S01]  /*0d90*/  PRMT R18, R20, 0x7710, RZ ;  /* 0x0000771014127816 */ /* 0x000fe200000000ff */
[----:B------:R0:W-:Y:S04]  /*0da0*/  STL.U16 [R0+0x4c], R17 ;  /* 0x00004c1100007387 */ /* 0x0001e80000100400 */
[----:B------:R-:W-:Y:S04]  /*0db0*/  STL.U16 [R0+0x4e], R9 ;  /* 0x00004e0900007387 */ /* 0x000fe80000100400 */
[----:B------:R-:W-:Y:S04]  /*0dc0*/  STL.U16 [R0+0x88], R18 ;  /* 0x0000881200007387 */ /* 0x000fe80000100400 */
[----:B------:R1:W-:Y:S04]  /*0dd0*/  STL.U16 [R0+0x90], R5 ;  /* 0x0000900500007387 */ /* 0x0003e80000100400 */
[----:B------:R3:W-:Y:S01]  /*0de0*/  STL.U16 [R0+0x92], R15 ;  /* 0x0000920f00007387 */ /* 0x0007e20000100400 */
[----:B------:R-:W-:-:S02]  /*0df0*/  PRMT R4, R22, 0x7710, RZ ;  /* 0x0000771016047816 */ /* 0x000fc400000000ff */
[----:B0-----:R-:W-:-:S03]  /*0e00*/  PRMT R17, R16, 0x7710, RZ ;  /* 0x0000771010117816 */ /* 0x001fc600000000ff */
[----:B------:R0:W-:Y:S01]  /*0e10*/  STL.U16 [R0+0x8c], R4 ;  /* 0x00008c0400007387 */ /* 0x0001e20000100400 */
[----:B------:R-:W-:Y:S02]  /*0e20*/  PRMT R25, R25, 0x7710, RZ ;  /* 0x0000771019197816 */ /* 0x000fe400000000ff */
[----:B-1----:R-:W-:Y:S02]  /*0e30*/  PRMT R5, R26, 0x7710, RZ ;  /* 0x000077101a057816 */ /* 0x002fe400000000ff */
[----:B------:R-:W-:Y:S01]  /*0e40*/  PRMT R27, R27, 0x7710, RZ ;  /* 0x000077101b1b7816 */ /* 0x000fe200000000ff */
[----:B------:R0:W-:Y:S04]  /*0e50*/  STL.U16 [R0+0x96], R17 ;  /* 0x0000961100007387 */ /* 0x0001e80000100400 */
[----:B------:R0:W-:Y:S04]  /*0e60*/  STL.U16 [R0+0x9c], R25 ;  /* 0x00009c1900007387 */ /* 0x0001e80000100400 */
[----:B------:R0:W-:Y:S04]  /*0e70*/  STL.U16 [R0+0x9e], R5 ;  /* 0x00009e0500007387 */ /* 0x0001e80000100400 */
[----:B------:R0:W-:Y:S01]  /*0e80*/  STL.U16 [R0+0xa0], R27 ;  /* 0x0000a01b00007387 */ /* 0x0001e20000100400 */
[----:B--2---:R-:W-:-:S02]  /*0e90*/  PRMT R18, R19, 0x7710, RZ ;  /* 0x0000771013127816 */ /* 0x004fc400000000ff */
[----:B------:R-:W-:Y:S02]  /*0ea0*/  ISETP.NE.AND P0, PT, R29, RZ, PT ;  /* 0x000000ff1d00720c */ /* 0x000fe40003f05270 */
[----:B------:R-:W-:Y:S02]  /*0eb0*/  PRMT R29, R28, 0x7710, RZ ;  /* 0x000077101c1d7816 */ /* 0x000fe400000000ff */
[----:B---3--:R-:W-:Y:S01]  /*0ec0*/  PRMT R15, R8, 0x7710, RZ ;  /* 0x00007710080f7816 */ /* 0x008fe200000000ff */
[----:B------:R0:W-:Y:S04]  /*0ed0*/  STL.U16 [R0+0x98], R18 ;  /* 0x0000981200007387 */ /* 0x0001e80000100400 */
[----:B------:R0:W-:Y:S04]  /*0ee0*/  STL.U16 [R0+0x9a], R29 ;  /* 0x00009a1d00007387 */ /* 0x0001e80000100400 */
[----:B------:R0:W-:Y:S01]  /*0ef0*/  STL.U16 [R0+0xa2], R15 ;  /* 0x0000a20f00007387 */ /* 0x0001e20000100400 */
[----:B------:R-:W-:-:S05]  /*0f00*/  PRMT R9, R13, 0x7710, RZ ;  /* 0x000077100d097816 */ /* 0x000fca00000000ff */
[----:B------:R0:W-:Y:S01]  /*0f10*/  STL.U16 [R0+0x94], R9 ;  /* 0x0000940900007387 */ /* 0x0001e20000100400 */
[----:B------:R-:W-:Y:S05]  /*0f20*/  @!P0 EXIT ;  /* 0x000000000000894d */ /* 0x000fea0003800000 */
[C---:B0-----:R-:W-:Y:S02]  /*0f30*/  PRMT R4, R20.reuse, 0x7770, RZ ;  /* 0x0000777014047816 */ /* 0x041fe400000000ff */
[----:B------:R-:W-:Y:S02]  /*0f40*/  PRMT R20, R20, 0x7771, RZ ;  /* 0x0000777114147816 */ /* 0x000fe400000000ff */
[----:B------:R-:W-:Y:S02]  /*0f50*/  ISETP.GT.U32.AND P6, PT, R4, 0x8, PT ;  /* 0x000000080400780c */ /* 0x000fe40003fc4070 */
[----:B------:R-:W-:Y:S02]  /*0f60*/  ISETP.GE.U32.AND P0, PT, R20, 0x9, PT ;  /* 0x000000091400780c */ /* 0x000fe40003f06070 */
[----:B------:R-:W-:Y:S02]  /*0f70*/  SEL R5, R4, 0xffff, !P6 ;  /* 0x0000ffff04057807 */ /* 0x000fe40007000000 */
[----:B------:R-:W-:-:S02]  /*0f80*/  PRMT R15, R16, 0x7770, RZ ;  /* 0x00007770100f7816 */ /* 0x000fc400000000ff */
[----:B------:R-:W-:Y:S02]  /*0f90*/  LOP3.LUT R4, R5, 0xffff, RZ, 0xc0, !PT ;  /* 0x0000ffff05047812 */ /* 0x000fe400078ec0ff */
[----:B------:R-:W-:Y:S02]  /*0fa0*/  PRMT R17, R16, 0x7771, RZ ;  /* 0x0000777110117816 */ /* 0x000fe400000000ff */
[----:B------:R-:W-:Y:S02]  /*0fb0*/  PRMT R9, R4, 0x8880, RZ ;  /* 0x0000888004097816 */ /* 0x000fe400000000ff */
[----:B------:R-:W-:Y:S02]  /*0fc0*/  PRMT R4, R21, 0x7770, RZ ;  /* 0x0000777015047816 */ /* 0x000fe400000000ff */
[----:B------:R-:W-:Y:S02]  /*0fd0*/  ISETP.GT.AND P0, PT, R20, R9, !P0 ;  /* 0x000000091400720c */ /* 0x000fe40004704270 */
[----:B------:R-:W-:-:S02]  /*0fe0*/  ISETP.GE.U32.AND P1, PT, R4, 0x9, PT ;  /* 0x000000090400780c */ /* 0x000fc40003f26070 */
[----:B------:R-:W-:Y:S02]  /*0ff0*/  SEL R5, R20, R5, P0 ;  /* 0x0000000514057207 */ /* 0x000fe40000000000 */
[----:B------:R-:W-:Y:S02]  /*1000*/  PRMT R21, R21, 0x7771, RZ ;  /* 0x0000777115157816 */ /* 0x000fe400000000ff */
[----:B------:R-:W-:Y:S02]  /*1010*/  LOP3.LUT R9, R5, 0xffff, RZ, 0xc0, !PT ;  /* 0x0000ffff05097812 */ /* 0x000fe400078ec0ff */
[----:B------:R-:W-:Y:S02]  /*1020*/  ISETP.GE.U32.AND P2, PT, R21, 0x9, PT ;  /* 0x000000091500780c */ /* 0x000fe40003f46070 */
[----:B------:R-:W-:Y:S02]  /*1030*/  PRMT R9, R9, 0x8880, RZ ;  /* 0x0000888009097816 */ /* 0x000fe400000000ff */
[----:B------:R-:W-:-:S02]  /*1040*/  PRMT R16, R13, 0x7770, RZ ;  /* 0x000077700d107816 */ /* 0x000fc400000000ff */
[C---:B------:R-:W-:Y:S02]  /*1050*/  ISETP.GT.AND P1, PT, R4.reuse, R9, !P1 ;  /* 0x000000090400720c */ /* 0x040fe40004f24270 */
[----:B------:R-:W-:Y:S02]  /*1060*/  PRMT R18, R13, 0x7771, RZ ;  /* 0x000077710d127816 */ /* 0x000fe400000000ff */
[----:B------:R-:W-:-:S04]  /*1070*/  SEL R4, R4, R5, P1 ;  /* 0x0000000504047207 */ /* 0x000fc80000800000 */
[----:B------:R-:W-:-:S04]  /*1080*/  LOP3.LUT R5, R4, 0xffff, RZ, 0xc0, !PT ;  /* 0x0000ffff04057812 */ /* 0x000fc800078ec0ff */
[----:B------:R-:W-:-:S04]  /*1090*/  PRMT R14, R5, 0x8880, RZ ;  /* 0x00008880050e7816 */ /* 0x000fc800000000ff */
[----:B------:R-:W-:Y:S02]  /*10a0*/  ISETP.GT.AND P2, PT, R21, R14, !P2 ;  /* 0x0000000e1500720c */ /* 0x000fe40005744270 */
[----:B------:R-:W-:Y:S02]  /*10b0*/  PRMT R14, R19, 0x7771, RZ ;  /* 0x00007771130e7816 */ /* 0x000fe400000000ff */
[----:B------:R-:W-:Y:S02]  /*10c0*/  SEL R21, R21, R4, P2 ;  /* 0x0000000415157207 */ /* 0x000fe40001000000 */
[----:B------:R-:W-:Y:S02]  /*10d0*/  PRMT R4, R22, 0x7770, RZ ;  /* 0x0000777016047816 */ /* 0x000fe400000000ff */
[----:B------:R-:W-:Y:S02]  /*10e0*/  LOP3.LUT R5, R21, 0xffff, RZ, 0xc0, !PT ;  /* 0x0000ffff15057812 */ /* 0x000fe400078ec0ff */
[----:B------:R-:W-:-:S02]  /*10f0*/  ISETP.GE.U32.AND P3, PT, R4, 0x9, PT ;  /* 0x000000090400780c */ /* 0x000fc40003f66070 */
[----:B------:R-:W-:Y:S02]  /*1100*/  PRMT R5, R5, 0x8880, RZ ;  /* 0x0000888005057816 */ /* 0x000fe400000000ff */
[----:B------:R-:W-:Y:S02]  /*1110*/  PRMT R22, R22, 0x7771, RZ ;  /* 0x0000777116167816 */ /* 0x000fe400000000ff */
[----:B------:R-:W-:Y:S02]  /*1120*/  ISETP.GT.AND P3, PT, R4, R5, !P3 ;  /* 0x000000050400720c */ /* 0x000fe40005f64270 */
[----:B------:R-:W-:Y:S02]  /*1130*/  ISETP.GE.U32.AND P4, PT, R22, 0x9, PT ;  /* 0x000000091600780c */ /* 0x000fe40003f86070 */
[----:B------:R-:W-:-:S04]  /*1140*/  SEL R21, R4, R21, P3 ;  /* 0x0000001504157207 */ /* 0x000fc80001800000 */
[----:B------:R-:W-:-:S04]  /*1150*/  LOP3.LUT R4, R21, 0xffff, RZ, 0xc0, !PT ;  /* 0x0000ffff15047812 */ /* 0x000fc800078ec0ff */
[----:B------:R-:W-:Y:S02]  /*1160*/  PRMT R5, R4, 0x8880, RZ ;  /* 0x0000888004057816 */ /* 0x000fe400000000ff */
[----:B------:R-:W-:Y:S02]  /*1170*/  PRMT R4, R24, 0x7770, RZ ;  /* 0x0000777018047816 */ /* 0x000fe400000000ff */
[----:B------:R-:W-:Y:S02]  /*1180*/  ISETP.GT.AND P4, PT, R22, R5, !P4 ;  /* 0x000000051600720c */ /* 0x000fe40006784270 */
[----:B------:R-:W-:Y:S02]  /*1190*/  ISETP.GE.U32.AND P5, PT, R4, 0x9, PT ;  /* 0x000000090400780c */ /* 0x000fe40003fa6070 */
[----:B------:R-:W-:Y:S02]  /*11a0*/  SEL R21, R22, R21, P4 ;  /* 0x0000001516157207 */ /* 0x000fe40002000000 */
[----:B------:R-:W-:-:S02]  /*11b0*/  PRMT R24, R24, 0x7771, RZ ;  /* 0x0000777118187816 */ /* 0x000fc400000000ff */
[----:B------:R-:W-:-:S04]  /*11c0*/  LOP3.LUT R5, R21, 0xffff, RZ, 0xc0, !PT ;  /* 0x0000ffff15057812 */ /* 0x000fc800078ec0ff */
[----:B------:R-:W-:-:S04]  /*11d0*/  PRMT R5, R5, 0x8880, RZ ;  /* 0x0000888005057816 */ /* 0x000fc800000000ff */
[----:B------:R-:W-:-:S04]  /*11e0*/  ISETP.GT.AND P5, PT, R4, R5, !P5 ;  /* 0x000000050400720c */ /* 0x000fc80006fa4270 */
[----:B------:R-:W-:-:S04]  /*11f0*/  SEL R21, R4, R21, P5 ;  /* 0x0000001504157207 */ /* 0x000fc80002800000 */
[----:B------:R-:W-:-:S04]  /*1200*/  LOP3.LUT R4, R21, 0xffff, RZ, 0xc0, !PT ;  /* 0x0000ffff15047812 */ /* 0x000fc800078ec0ff */
[----:B------:R-:W-:Y:S02]  /*1210*/  PRMT R5, R4, 0x8880, RZ ;  /* 0x0000888004057816 */ /* 0x000fe400000000ff */
[----:B------:R-:W-:Y:S02]  /*1220*/  SEL R4, RZ, 0xffffffff, !P6 ;  /* 0xffffffffff047807 */ /* 0x000fe40007000000 */
[----:B------:R-:W-:Y:S02]  /*1230*/  ISETP.GE.U32.AND P6, PT, R24, 0x9, PT ;  /* 0x000000091800780c */ /* 0x000fe40003fc6070 */
[----:B------:R-:W-:Y:S02]  /*1240*/  SEL R4, R4, 0x1, !P0 ;  /* 0x0000000104047807 */ /* 0x000fe40004000000 */
[----:B------:R-:W-:Y:S02]  /*1250*/  ISETP.GT.AND P6, PT, R24, R5, !P6 ;  /* 0x000000051800720c */ /* 0x000fe400077c4270 */
[----:B------:R-:W-:-:S02]  /*1260*/  SEL R4, R4, 0x2, !P1 ;  /* 0x0000000204047807 */ /* 0x000fc40004800000 */
[----:B------:R-:W-:Y:S02]  /*1270*/  SEL R21, R24, R21, P6 ;  /* 0x0000001518157207 */ /* 0x000fe40003000000 */
[----:B------:R-:W-:Y:S02]  /*1280*/  SEL R5, R4, 0x3, !P2 ;  /* 0x0000000304057807 */ /* 0x000fe40005000000 */
[----:B------:R-:W-:Y:S02]  /*1290*/  LOP3.LUT R21, R21, 0xffff, RZ, 0xc0, !PT ;  /* 0x0000ffff15157812 */ /* 0x000fe400078ec0ff */
[----:B------:R-:W-:Y:S02]  /*12a0*/  PRMT R4, R23, 0x7770, RZ ;  /* 0x0000777017047816 */ /* 0x000fe400000000ff */
[----:B------:R-:W-:Y:S02]  /*12b0*/  PRMT R9, R21, 0x8880, RZ ;  /* 0x0000888015097816 */ /* 0x000fe400000000ff */
[----:B------:R-:W-:-:S02]  /*12c0*/  SEL R5, R5, 0x4, !P3 ;  /* 0x0000000405057807 */ /* 0x000fc40005800000 */
[C---:B------:R-:W-:Y:S02]  /*12d0*/  ISETP.GT.AND P0, PT, R4.reuse, R9, PT ;  /* 0x000000090400720c */ /* 0x040fe40003f04270 */
[----:B------:R-:W-:Y:S02]  /*12e0*/  SEL R5, R5, 0x5, !P4 ;  /* 0x0000000505057807 */ /* 0x000fe40006000000 */
[----:B------:R-:W-:Y:S02]  /*12f0*/  ISETP.GE.U32.AND P1, PT, R4, 0x9, PT ;  /* 0x000000090400780c */ /* 0x000fe40003f26070 */
[----:B------:R-:W-:Y:S02]  /*1300*/  SEL R5, R5, 0x6, !P5 ;  /* 0x0000000605057807 */ /* 0x000fe40006800000 */
[----:B------:R-:W-:Y:S02]  /*1310*/  PRMT R9, R23, 0x7771, RZ ;  /* 0x0000777117097816 */ /* 0x000fe400000000ff */
[----:B------:R-:W-:-:S02]  /*1320*/  SEL R20, R5, 0x7, !P6 ;  /* 0x0000000705147807 */ /* 0x000fc40007000000 */
[----:B------:R-:W-:Y:S02]  /*1330*/  PRMT R5, R19, 0x7770, RZ ;  /* 0x0000777013057816 */ /* 0x000fe400000000ff */
[----:B------:R-:W-:Y:S02]  /*1340*/  @P0 SEL R20, R20, 0x8, P1 ;  /* 0x0000000814140807 */ /* 0x000fe40000800000 */
[----:B------:R-:W-:Y:S02]  /*1350*/  PRMT R23, R12, 0x7770, RZ ;  /* 0x000077700c177816 */ /* 0x000fe400000000ff */
[----:B------:R-:W-:Y:S02]  /*1360*/  LOP3.LUT R4, R20, 0xff, RZ, 0xc0, !PT ;  /* 0x000000ff14047812 */ /* 0x000fe400078ec0ff */
[----:B------:R-:W-:Y:S02]  /*1370*/  PRMT R19, R12, 0x7771, RZ ;  /* 0x000077710c137816 */ /* 0x000fe400000000ff */
[----:B------:R-:W-:-:S13]  /*1380*/  ISETP.NE.AND P0, PT, R4, 0xff, PT ;  /* 0x000000ff0400780c */ /* 0x000fda0003f05270 */
[----:B------:R-:W-:Y:S05]  /*1390*/  @P0 BRA `(.L_x_921) ;  /* 0x0000000000500947 */ /* 0x000fea0003800000 */
[----:B------:R-:W-:Y:S01]  /*13a0*/  PRMT R7, R8, 0x7770, RZ ;  /* 0x0000777008077816 */ /* 0x000fe200000000ff */
[----:B------:R-:W0:Y:S01]  /*13b0*/  LDCU.64 UR8, c[0x0][0x380] ;  /* 0x00007000ff0877ac */ /* 0x000e220008000a00 */
[----:B------:R-:W-:-:S05]  /*13c0*/  UMOV UR4, URZ ;  /* 0x000000ff00047c82 */ /* 0x000fca0008000000 */
.L_x_922:
[----:B-1----:R1:W2:Y:S01]  /*13d0*/  LDL.U16 R5, [R0] ;  /* 0x0000000000057983 */ /* 0x0022a20000100400 */
[----:B0-----:R-:W-:Y:S01]  /*13e0*/  IMAD.U32 R2, RZ, RZ, UR8 ;  /* 0x00000008ff027e24 */ /* 0x001fe2000f8e00ff */
[----:B------:R-:W-:Y:S01]  /*13f0*/  UIADD3 UR8, UP0, UPT, UR8, 0x2, URZ ;  /* 0x0000000208087890 */ /* 0x000fe2000ff1e0ff */
[----:B------:R-:W-:Y:S01]  /*1400*/  IMAD.U32 R3, RZ, RZ, UR9 ;  /* 0x00000009ff037e24 */ /* 0x000fe2000f8e00ff */
[----:B------:R-:W-:Y:S02]  /*1410*/  UIADD3 UR5, UPT, UPT, UR4, 0x1, URZ ;  /* 0x0000000104057890 */ /* 0x000fe4000fffe0ff */
[----:B------:R-:W-:Y:S02]  /*1420*/  UIADD3.X UR9, UPT, UPT, URZ, UR9, URZ, UP0, !UPT ;  /* 0x00000009ff097290 */ /* 0x000fe400087fe4ff */
[----:B------:R-:W-:Y:S01]  /*1430*/  UISETP.GE.U32.AND UP0, UPT, UR4, 0x50, UPT ;  /* 0x000000500400788c */ /* 0x000fe2000bf06070 */
[----:B-1----:R-:W-:Y:S02]  /*1440*/  VIADD R0, R0, 0x2 ;  /* 0x0000000200007836 */ /* 0x002fe40000000000 */
[----:B------:R-:W-:Y:S01]  /*1450*/  UMOV UR4, UR5 ;  /* 0x0000000500047c82 */ /* 0x000fe20008000000 */
[----:B--2---:R1:W-:Y:S05]  /*1460*/  STG.E.U16 desc[UR6][R2.64], R5 ;  /* 0x0000000502007986 */ /* 0x0043ea000c101506 */
[----:B------:R-:W-:Y:S05]  /*1470*/  BRA.U !UP0, `(.L_x_922) ;  /* 0xfffffffd08d47547 */ /* 0x000fea000b83ffff */
[----:B-1----:R-:W0:Y:S01]  /*1480*/  LDC.64 R2, c[0x0][0x380] ;  /* 0x0000e000ff027b82 */ /* 0x002e220000000a00 */
[----:B------:R-:W-:-:S07]  /*1490*/  IMAD.MOV.U32 R0, RZ, RZ, 0x1 ;  /* 0x00000001ff007424 */ /* 0x000fce00078e00ff */
[----:B------:R-:W1:Y:S01]  /*14a0*/  LDC.64 R4, c[0x0][0x388] ;  /* 0x0000e200ff047b82 */ /* 0x000e620000000a00 */
[----:B0-----:R-:W-:Y:S04]  /*14b0*/  STG.E.U8 desc[UR6][R2.64+0xa2], R7 ;  /* 0x0000a20702007986 */ /* 0x001fe8000c101106 */
[----:B-1----:R-:W-:Y:S01]  /*14c0*/  STG.E.U8 desc[UR6][R4.64], R0 ;  /* 0x0000000004007986 */ /* 0x002fe2000c101106 */
[----:B------:R-:W-:Y:S05]  /*14d0*/  EXIT ;  /* 0x000000000000794d */ /* 0x000fea0003800000 */
.L_x_921:
[----:B------:R-:W-:-:S05]  /*14e0*/  LOP3.LUT R13, R20, 0xff, RZ, 0xc0, !PT ;  /* 0x000000ff140d7812 */ /* 0x000fca00078ec0ff */
[----:B------:R-:W-:-:S05]  /*14f0*/  IMAD R12, R13, 0x9, R0 ;  /* 0x000000090d0c7824 */ /* 0x000fca00078e0200 */
[----:B------:R-:W2:Y:S04]  /*1500*/  LDL.U8 R22, [R12+0x1] ;  /* 0x000001000c167983 */ /* 0x000ea80000100000 */
[----:B------:R-:W3:Y:S04]  /*1510*/  LDL.U8 R26, [R12] ;  /* 0x000000000c1a7983 */ /* 0x000ee80000100000 */
[----:B------:R-:W4:Y:S04]  /*1520*/  LDL.U8 R8, [R12+0x2] ;  /* 0x000002000c087983 */ /* 0x000f280000100000 */
[----:B------:R-:W5:Y:S04]  /*1530*/  LDL.U8 R24, [R12+0x3] ;  /* 0x000003000c187983 */ /* 0x000f680000100000 */
[----:B------:R-:W5:Y:S04]  /*1540*/  LDL.U8 R25, [R12+0x4] ;  /* 0x000004000c197983 */ /* 0x000f680000100000 */
[----:B------:R-:W5:Y:S04]  /*1550*/  LDL.U8 R20, [R12+0x5] ;  /* 0x000005000c147983 */ /* 0x000f680000100000 */
[----:B------:R-:W5:Y:S04]  /*1560*/  LDL.U8 R21, [R12+0x6] ;  /* 0x000006000c157983 */ /* 0x000f680000100000 */
[----:B------:R-:W5:Y:S01]  /*1570*/  LDL.U8 R27, [R12+0x8] ;  /* 0x000008000c1b7983 */ /* 0x000f620000100000 */
[----:B--2---:R-:W-:-:S03]  /*1580*/  ISETP.NE.AND P1, PT, R22, RZ, PT ;  /* 0x000000ff1600720c */ /* 0x004fc60003f25270 */
[----:B------:R-:W2:Y:S01]  /*1590*/  LDL.U8 R22, [R12+0x7] ;  /* 0x000007000c167983 */ /* 0x000ea20000100000 */
[----:B---3--:R-:W-:-:S04]  /*15a0*/  ISETP.NE.AND P4, PT, R26, RZ, PT ;  /* 0x000000ff1a00720c */ /* 0x008fc80003f85270 */
[----:B------:R-:W-:-:S04]  /*15b0*/  SEL R9, R9, 0xffff, !P4 ;  /* 0x0000ffff09097807 */ /* 0x000fc80006000000 */
[----:B------:R-:W-:-:S04]  /*15c0*/  PRMT R26, R9, 0x7610, R26 ;  /* 0x00007610091a7816 */ /* 0x000fc8000000001a */
[----:B------:R-:W-:-:S04]  /*15d0*/  @!P1 LOP3.LUT R9, R26, 0xffff, RZ, 0xc0, !PT ;  /* 0x0000ffff1a099812 */ /* 0x000fc800078ec0ff */
[----:B------:R-:W-:Y:S01]  /*15e0*/  @!P1 PRMT R28, R9, 0x8880, RZ ;  /* 0x00008880091c9816 */ /* 0x000fe200000000ff */
[----:B------:R-:W-:Y:S01]  /*15f0*/  IMAD R9, R13, -0x7, R12 ;  /* 0xfffffff90d097824 */ /* 0x000fe200078e020c */
[----:B----4-:R-:W-:Y:S02]  /*1600*/  ISETP.NE.AND P5, PT, R8, RZ, PT ;  /* 0x000000ff0800720c */ /* 0x010fe40003fa5270 */
[C---:B------:R-:W-:Y:S02]  /*1610*/  @!P1 ISETP.GT.AND P2, PT, R23.reuse, R28, PT ;  /* 0x0000001c1700920c */ /* 0x040fe40003f44270 */
[----:B------:R-:W3:Y:S02]  /*1620*/  LDL.U16 R8, [R9+0x52] ;  /* 0x0000520009087983 */ /* 0x000ee40000100400 */
[----:B------:R-:W-:-:S04]  /*1630*/  @!P1 SEL R23, R23, R26, P2 ;  /* 0x0000001a17179207 */ /* 0x000fc80001000000 */
[----:B------:R-:W-:-:S04]  /*1640*/  @!P1 PRMT R26, R23, 0x7610, R26 ;  /* 0x00007610171a9816 */ /* 0x000fc8000000001a */
[----:B------:R-:W-:Y:S02]  /*1650*/  @!P5 LOP3.LUT R23, R26, 0xffff, RZ, 0xc0, !PT ;  /* 0x0000ffff1a17d812 */ /* 0x000fe400078ec0ff */
[----:B-----5:R-:W-:Y:S02]  /*1660*/  ISETP.NE.AND P3, PT, R24, RZ, PT ;  /* 0x000000ff1800720c */ /* 0x020fe40003f65270 */
[----:B------:R-:W-:-:S04]  /*1670*/  @!P5 PRMT R24, R23, 0x8880, RZ ;  /* 0x000088801718d816 */ /* 0x000fc800000000ff */
[----:B------:R-:W-:-:S04]  /*1680*/  @!P5 ISETP.GT.AND P6, PT, R19, R24, PT ;  /* 0x000000181300d20c */ /* 0x000fc80003fc4270 */
[----:B------:R-:W-:-:S04]  /*1690*/  @!P5 SEL R19, R19, R26, P6 ;  /* 0x0000001a1313d207 */ /* 0x000fc80003000000 */
[----:B------:R-:W-:-:S04]  /*16a0*/  @!P5 PRMT R26, R19, 0x7610, R26 ;  /* 0x00007610131ad816 */ /* 0x000fc8000000001a */
[----:B------:R-:W-:-:S04]  /*16b0*/  @!P3 LOP3.LUT R19, R26, 0xffff, RZ, 0xc0, !PT ;  /* 0x0000ffff1a13b812 */ /* 0x000fc800078ec0ff */
[----:B------:R-:W-:Y:S02]  /*16c0*/  @!P3 PRMT R23, R19, 0x8880, RZ ;  /* 0x000088801317b816 */ /* 0x000fe400000000ff */
[----:B------:R-:W-:Y:S02]  /*16d0*/  ISETP.NE.AND P0, PT, R25, RZ, PT ;  /* 0x000000ff1900720c */ /* 0x000fe40003f05270 */
[----:B------:R-:W-:Y:S02]  /*16e0*/  SEL R19, RZ, 0xffffffff, !P4 ;  /* 0xffffffffff137807 */ /* 0x000fe40006000000 */
[----:B------:R-:W-:-:S04]  /*16f0*/  @!P3 ISETP.GT.AND P4, PT, R16, R23, PT ;  /* 0x000000171000b20c */ /* 0x000fc80003f84270 */
[----:B------:R-:W-:-:S04]  /*1700*/  @!P3 SEL R16, R16, R26, P4 ;  /* 0x0000001a1010b207 */ /* 0x000fc80002000000 */
[----:B------:R-:W-:Y:S02]  /*1710*/  @!P3 PRMT R26, R16, 0x7610, R26 ;  /* 0x00007610101ab816 */ /* 0x000fe4000000001a */
[----:B------:R-:W-:Y:S02]  /*1720*/  PRMT R16, R19, 0x7610, R16 ;  /* 0x0000761013107816 */ /* 0x000fe40000000010 */
[----:B------:R-:W-:-:S04]  /*1730*/  @!P0 LOP3.LUT R23, R26, 0xffff, RZ, 0xc0, !PT ;  /* 0x0000ffff1a178812 */ /* 0x000fc800078ec0ff */
[----:B------:R-:W-:Y:S02]  /*1740*/  @!P0 PRMT R19, R23, 0x8880, RZ ;  /* 0x0000888017138816 */ /* 0x000fe400000000ff */
[----:B------:R-:W-:Y:S02]  /*1750*/  @!P1 SEL R23, R16, 0x1, !P2 ;  /* 0x0000000110179807 */ /* 0x000fe40005000000 */
[----:B------:R-:W-:Y:S02]  /*1760*/  ISETP.NE.AND P2, PT, R20, RZ, PT ;  /* 0x000000ff1400720c */ /* 0x000fe40003f45270 */
[----:B------:R-:W-:Y:S02]  /*1770*/  @!P1 PRMT R16, R23, 0x7610, R16 ;  /* 0x0000761017109816 */ /* 0x000fe40000000010 */
[----:B------:R-:W-:-:S04]  /*1780*/  @!P0 ISETP.GT.AND P1, PT, R18, R19, PT ;  /* 0x000000131200820c */ /* 0x000fc80003f24270 */
[----:B------:R-:W-:-:S04]  /*1790*/  @!P0 SEL R18, R18, R26, P1 ;  /* 0x0000001a12128207 */ /* 0x000fc80000800000 */
[----:B------:R-:W-:-:S04]  /*17a0*/  @!P0 PRMT R26, R18, 0x7610, R26 ;  /* 0x00007610121a8816 */ /* 0x000fc8000000001a */
[----:B------:R-:W-:Y:S02]  /*17b0*/  @!P2 LOP3.LUT R18, R26, 0xffff, RZ, 0xc0, !PT ;  /* 0x0000ffff1a12a812 */ /* 0x000fe400078ec0ff */
[----:B------:R-:W-:Y:S02]  /*17c0*/  @!P5 SEL R19, R16, 0x2, !P6 ;  /* 0x000000021013d807 */ /* 0x000fe40007000000 */
[----:B------:R-:W-:Y:S02]  /*17d0*/  @!P2 PRMT R18, R18, 0x8880, RZ ;  /* 0x000088801212a816 */ /* 0x000fe400000000ff */
[----:B------:R-:W-:Y:S02]  /*17e0*/  @!P5 PRMT R16, R19, 0x7610, R16 ;  /* 0x000076101310d816 */ /* 0x000fe40000000010 */
[----:B------:R-:W-:Y:S02]  /*17f0*/  ISETP.NE.AND P6, PT, R21, RZ, PT ;  /* 0x000000ff1500720c */ /* 0x000fe40003fc5270 */
[----:B------:R-:W-:-:S04]  /*1800*/  @!P2 ISETP.GT.AND P5, PT, R15, R18, PT ;  /* 0x000000120f00a20c */ /* 0x000fc80003fa4270 */
[----:B------:R-:W-:-:S04]  /*1810*/  @!P2 SEL R15, R15, R26, P5 ;  /* 0x0000001a0f0fa207 */ /* 0x000fc80002800000 */
[----:B------:R-:W-:-:S04]  /*1820*/  @!P2 PRMT R26, R15, 0x7610, R26 ;  /* 0x000076100f1aa816 */ /* 0x000fc8000000001a */
[----:B------:R-:W-:-:S04]  /*1830*/  @!P6 LOP3.LUT R15, R26, 0xffff, RZ, 0xc0, !PT ;  /* 0x0000ffff1a0fe812 */ /* 0x000fc800078ec0ff */
[----:B------:R-:W-:Y:S02]  /*1840*/  @!P6 PRMT R18, R15, 0x8880, RZ ;  /* 0x000088800f12e816 */ /* 0x000fe400000000ff */
[----:B------:R-:W-:Y:S02]  /*1850*/  @!P3 SEL R15, R16, 0x3, !P4 ;  /* 0x00000003100fb807 */ /* 0x000fe40006000000 */
[----:B------:R-:W-:Y:S02]  /*1860*/  @!P6 ISETP.GT.AND P4, PT, R17, R18, PT ;  /* 0x000000121100e20c */ /* 0x000fe40003f84270 */
[----:B------:R-:W-:Y:S02]  /*1870*/  @!P3 PRMT R16, R15, 0x7610, R16 ;  /* 0x000076100f10b816 */ /* 0x000fe40000000010 */
[----:B------:R-:W-:-:S04]  /*1880*/  @!P6 SEL R17, R17, R26, P4 ;  /* 0x0000001a1111e207 */ /* 0x000fc80002000000 */
[----:B------:R-:W-:Y:S01]  /*1890*/  @!P6 PRMT R26, R17, 0x7610, R26 ;  /* 0x00007610111ae816 */ /* 0x000fe2000000001a */
[----:B------:R-:W-:-:S05]  /*18a0*/  IMAD R4, R4, 0xab, RZ ;  /* 0x000000ab04047824 */ /* 0x000fca00078e02ff */
[----:B------:R-:W-:Y:S01]  /*18b0*/  SHF.R.U32.HI R4, RZ, 0x9, R4 ;  /* 0x00000009ff047819 */ /* 0x000fe20000011604 */
[----:B------:R-:W-:-:S04]  /*18c0*/  IMAD R6, R7, 0x9, R6 ;  /* 0x0000000907067824 */ /* 0x000fc800078e0206 */
[----:B------:R-:W-:Y:S01]  /*18d0*/  VIADD R7, R6, 0xfffffff7 ;  /* 0xfffffff706077836 */ /* 0x000fe20000000000 */
[----:B------:R-:W-:Y:S03]  /*18e0*/  BSSY.RECONVERGENT B0, `(.L_x_923) ;  /* 0x0000069000007945 */ /* 0x000fe60003800200 */
[----:B------:R-:W-:-:S04]  /*18f0*/  IMAD.WIDE R2, R7, 0xa4, R2 ;  /* 0x000000a407027825 */ /* 0x000fc800078e0202 */
[----:B------:R-:W-:Y:S01]  /*1900*/  IMAD.IADD R13, R9, 0x1, -R13 ;  /* 0x00000001090d7824 */ /* 0x000fe200078e0a0d */
[----:B--2---:R-:W-:-:S13]  /*1910*/  ISETP.NE.AND P3, PT, R22, RZ, PT ;  /* 0x000000ff1600720c */ /* 0x004fda0003f65270 */
[----:B------:R-:W-:-:S04]  /*1920*/  @!P3 LOP3.LUT R15, R26, 0xffff, RZ, 0xc0, !PT ;  /* 0x0000ffff1a0fb812 */ /* 0x000fc800078ec0ff */
[----:B------:R-:W-:Y:S02]  /*1930*/  @!P3 PRMT R18, R15, 0x8880, RZ ;  /* 0x000088800f12b816 */ /* 0x000fe400000000ff */
[----:B------:R-:W-:-:S04]  /*1940*/  @!P0 SEL R15, R16, 0x4, !P1 ;  /* 0x00000004100f8807 */ /* 0x000fc80004800000 */
[----:B------:R-:W-:Y:S02]  /*1950*/  @!P0 PRMT R16, R15, 0x7610, R16 ;  /* 0x000076100f108816 */ /* 0x000fe40000000010 */
[C---:B------:R-:W-:Y:S02]  /*1960*/  @!P3 ISETP.GT.AND P0, PT, R5.reuse, R18, PT ;  /* 0x000000120500b20c */ /* 0x040fe40003f04270 */
[----:B------:R-:W-:Y:S02]  /*1970*/  @!P2 SEL R15, R16, 0x5, !P5 ;  /* 0x00000005100fa807 */ /* 0x000fe40006800000 */
[----:B------:R-:W-:Y:S02]  /*1980*/  @!P3 SEL R5, R5, R26, P0 ;  /* 0x0000001a0505b207 */ /* 0x000fe40000000000 */
[----:B------:R-:W-:Y:S02]  /*1990*/  @!P2 PRMT R16, R15, 0x7610, R16 ;  /* 0x000076100f10a816 */ /* 0x000fe40000000010 */
[----:B------:R-:W-:-:S02]  /*19a0*/  @!P3 PRMT R26, R5, 0x7610, R26 ;  /* 0x00007610051ab816 */ /* 0x000fc4000000001a */
[----:B------:R-:W-:Y:S02]  /*19b0*/  @!P6 SEL R5, R16, 0x6, !P4 ;  /* 0x000000061005e807 */ /* 0x000fe40006000000 */
[----:B------:R-:W-:Y:S02]  /*19c0*/  ISETP.NE.AND P1, PT, R27, RZ, PT ;  /* 0x000000ff1b00720c */ /* 0x000fe40003f25270 */
[----:B------:R-:W-:Y:S02]  /*19d0*/  LOP3.LUT R26, R26, 0xffff, RZ, 0xc0, !PT ;  /* 0x0000ffff1a1a7812 */ /* 0x000fe400078ec0ff */
[----:B------:R-:W-:Y:S02]  /*19e0*/  @!P6 PRMT R16, R5, 0x7610, R16 ;  /* 0x000076100510e816 */ /* 0x000fe40000000010 */
[----:B------:R-:W-:Y:S02]  /*19f0*/  PRMT R5, R26, 0x8880, RZ ;  /* 0x000088801a057816 */ /* 0x000fe400000000ff */
[----:B------:R-:W-:-:S02]  /*1a00*/  @!P3 SEL R15, R16, 0x7, !P0 ;  /* 0x00000007100fb807 */ /* 0x000fc40004000000 */
[----:B------:R-:W-:Y:S02]  /*1a10*/  ISETP.GT.AND P0, PT, R14, R5, PT ;  /* 0x000000050e00720c */ /* 0x000fe40003f04270 */
[----:B------:R-:W-:-:S04]  /*1a20*/  @!P3 PRMT R16, R15, 0x7610, R16 ;  /* 0x000076100f10b816 */ /* 0x000fc80000000010 */
[----:B------:R-:W-:-:S04]  /*1a30*/  @!P1 SEL R16, R16, 0x8, !P0 ;  /* 0x0000000810109807 */ /* 0x000fc80004000000 */
[----:B------:R-:W-:-:S05]  /*1a40*/  LOP3.LUT R5, R16, 0xff, RZ, 0xc0, !PT ;  /* 0x000000ff10057812 */ /* 0x000fca00078ec0ff */
[----:B------:R-:W-:Y:S01]  /*1a50*/  IMAD R5, R5, 0xab, RZ ;  /* 0x000000ab05057824 */ /* 0x000fe200078e02ff */
[----:B------:R-:W-:-:S04]  /*1a60*/  PRMT R14, R4, 0x9910, RZ ;  /* 0x00009910040e7816 */ /* 0x000fc800000000ff */
[----:B------:R-:W-:-:S04]  /*1a70*/  SHF.R.U32.HI R5, RZ, 0x9, R5 ;  /* 0x00000009ff057819 */ /* 0x000fc80000011605 */
[----:B------:R-:W-:Y:S01]  /*1a80*/  PRMT R4, R5, 0x9910, RZ ;  /* 0x0000991005047816 */ /* 0x000fe200000000ff */
[----:B------:R-:W-:-:S04]  /*1a90*/  IMAD.MOV.U32 R5, RZ, RZ, R14 ;  /* 0x000000ffff057224 */ /* 0x000fc800078e000e */
[----:B------:R-:W-:Y:S01]  /*1aa0*/  IMAD R5, R5, 0x3, R4 ;  /* 0x0000000305057824 */ /* 0x000fe200078e0204 */
[----:B------:R-:W-:-:S04]  /*1ab0*/  IADD3 R4, P0, PT, R7, UR10, RZ ;  /* 0x0000000a07047c10 */ /* 0x000fc8000ff1e0ff */
[----:B------:R-:W-:Y:S02]  /*1ac0*/  LOP3.LUT R15, R5, 0xff, RZ, 0xc0, !PT ;  /* 0x000000ff050f7812 */ /* 0x000fe400078ec0ff */
[----:B------:R-:W-:Y:S02]  /*1ad0*/  LEA.HI.X.SX32 R5, R7, UR11, 0x1, P0 ;  /* 0x0000000b07057c11 */ /* 0x000fe400080f0eff */
[----:B---3--:R-:W-:Y:S02]  /*1ae0*/  LOP3.LUT P0, RZ, R8, 0x2, RZ, 0xc0, !PT ;  /* 0x0000000208ff7812 */ /* 0x008fe4000780c0ff */
[----:B------:R-:W-:-:S04]  /*1af0*/  LOP3.LUT R16, R16, 0xffff, RZ, 0xc0, !PT ;  /* 0x0000ffff10107812 */ /* 0x000fc800078ec0ff */
[----:B------:R-:W-:Y:S01]  /*1b00*/  LOP3.LUT R17, R16, 0xff, RZ, 0xc0, !PT ;  /* 0x000000ff10117812 */ /* 0x000fe200078ec0ff */
[----:B------:R-:W-:-:S04]  /*1b10*/  IMAD R7, R15, 0x2, R0 ;  /* 0x000000020f077824 */ /* 0x000fc800078e0200 */
[----:B------:R-:W-:Y:S02]  /*1b20*/  IMAD R6, R17, 0x2, R0 ;  /* 0x0000000211067824 */ /* 0x000fe400078e0200 */
[--C-:B------:R-:W-:Y:S02]  /*1b30*/  IMAD.IADD R12, R12, 0x1, R17.reuse ;  /* 0x000000010c0c7824 */ /* 0x100fe400078e0211 */
[----:B------:R-:W-:Y:S02]  /*1b40*/  IMAD.IADD R14, R6, 0x1, -R17 ;  /* 0x00000001060e7824 */ /* 0x000fe400078e0a11 */
[----:B------:R-:W-:Y:S01]  /*1b50*/  IMAD.IADD R15, R7, 0x1, -R15 ;  /* 0x00000001070f7824 */ /* 0x000fe200078e0a0f */
[----:B------:R-:W-:Y:S06]  /*1b60*/  @P0 BRA `(.L_x_924) ;  /* 0x0000000400000947 */ /* 0x000fec0003800000 */
[----:B------:R-:W2:Y:S02]  /*1b70*/  LDL.U8 R16, [R6+0x64] ;  /* 0x0000640006107983 */ /* 0x000ea40000100000 */
[----:B--2---:R-:W-:-:S13]  /*1b80*/  LOP3.LUT P0, RZ, R16, 0x2, RZ, 0xc0, !PT ;  /* 0x0000000210ff7812 */ /* 0x004fda000780c0ff */
[----:B------:R-:W-:Y:S05]  /*1b90*/  @P0 BRA `(.L_x_924) ;  /* 0x0000000000f40947 */ /* 0x000fea0003800000 */
[----:B------:R-:W2:Y:S02]  /*1ba0*/  LDL.U8 R16, [R7+0x76] ;  /* 0x0000760007107983 */ /* 0x000ea40000100000 */
[----:B--2---:R-:W-:-:S13]  /*1bb0*/  LOP3.LUT P0, RZ, R16, 0x2, RZ, 0xc0, !PT ;  /* 0x0000000210ff7812 */ /* 0x004fda000780c0ff */
[----:B------:R-:W-:Y:S05]  /*1bc0*/  @P0 BRA `(.L_x_924) ;  /* 0x0000000000e80947 */ /* 0x000fea0003800000 */
[----:B------:R-:W-:-:S05]  /*1bd0*/  IMAD.MOV.U32 R16, RZ, RZ, 0x1 ;  /* 0x00000001ff107424 */ /* 0x000fca00078e00ff */
[----:B------:R-:W-:Y:S04]  /*1be0*/  STL.U8 [R12], R16 ;  /* 0x000000100c007387 */ /* 0x000fe80000100000 */
[----:B------:R-:W2:Y:S02]  /*1bf0*/  LDL.U16 R8, [R9+0x52] ;  /* 0x0000520009087983 */ /* 0x000ea40000100400 */
[----:B--2---:R-:W-:-:S05]  /*1c00*/  LOP3.LUT R8, R8, 0x2, RZ, 0xfc, !PT ;  /* 0x0000000208087812 */ /* 0x004fca00078efcff */
[----:B------:R0:W-:Y:S04]  /*1c10*/  STL.U16 [R9+0x52], R8 ;  /* 0x0000520809007387 */ /* 0x0001e80000100400 */
[----:B------:R-:W2:Y:S02]  /*1c20*/  LDL.U16 R17, [R6+0x64] ;  /* 0x0000640006117983 */ /* 0x000ea40000100400 */
[----:B--2---:R-:W-:-:S05]  /*1c30*/  LOP3.LUT R17, R17, 0x2, RZ, 0xfc, !PT ;  /* 0x0000000211117812 */ /* 0x004fca00078efcff */
[----:B------:R1:W-:Y:S04]  /*1c40*/  STL.U16 [R6+0x64], R17 ;  /* 0x0000641106007387 */ /* 0x0003e80000100400 */
[----:B------:R-:W2:Y:S02]  /*1c50*/  LDL.U16 R18, [R7+0x76] ;  /* 0x0000760007127983 */ /* 0x000ea40000100400 */
[----:B--2---:R-:W-:-:S05]  /*1c60*/  LOP3.LUT R18, R18, 0x2, RZ, 0xfc, !PT ;  /* 0x0000000212127812 */ /* 0x004fca00078efcff */
[----:B------:R1:W-:Y:S04]  /*1c70*/  STL.U16 [R7+0x76], R18 ;  /* 0x0000761207007387 */ /* 0x0003e80000100400 */
[----:B------:R-:W2:Y:S02]  /*1c80*/  LDL.U8 R19, [R13+0x88] ;  /* 0x000088000d137983 */ /* 0x000ea40000100000 */
[----:B--2---:R-:W-:-:S05]  /*1c90*/  VIADD R20, R19, 0x1 ;  /* 0x0000000113147836 */ /* 0x004fca0000000000 */
[----:B------:R1:W-:Y:S04]  /*1ca0*/  STL.U8 [R13+0x88], R20 ;  /* 0x000088140d007387 */ /* 0x0003e80000100000 */
[----:B------:R-:W2:Y:S02]  /*1cb0*/  LDL.U8 R19, [R14+0x91] ;  /* 0x000091000e137983 */ /* 0x000ea40000100000 */
[----:B--2---:R-:W-:-:S05]  /*1cc0*/  VIADD R19, R19, 0x1 ;  /* 0x0000000113137836 */ /* 0x004fca0000000000 */
[----:B------:R1:W-:Y:S04]  /*1cd0*/  STL.U8 [R14+0x91], R19 ;  /* 0x000091130e007387 */ /* 0x0003e80000100000 */
[----:B0-----:R-:W2:Y:S01]  /*1ce0*/  LDL.U8 R8, [R15+0x9a] ;  /* 0x00009a000f087983 */ /* 0x001ea20000100000 */
[----:B------:R-:W-:Y:S01]  /*1cf0*/  IADD3 R22, P0, PT, R2, 0xa4, RZ ;  /* 0x000000a402167810 */ /* 0x000fe20007f1e0ff */
[----:B------:R-:W-:Y:S01]  /*1d00*/  IMAD.MOV.U32 R21, RZ, RZ, R0 ;  /* 0x000000ffff157224 */ /* 0x000fe200078e0000 */
[----:B------:R-:W-:-:S03]  /*1d10*/  UMOV UR4, URZ ;  /* 0x000000ff00047c82 */ /* 0x000fc60008000000 */
[----:B------:R-:W-:Y:S02]  /*1d20*/  IMAD.X R23, RZ, RZ, R3, P0 ;  /* 0x000000ffff177224 */ /* 0x000fe400000e0603 */
[----:B--2---:R-:W-:-:S05]  /*1d30*/  VIADD R8, R8, 0x1 ;  /* 0x0000000108087836 */ /* 0x004fca0000000000 */
[----:B------:R1:W-:Y:S02]  /*1d40*/  STL.U8 [R15+0x9a], R8 ;  /* 0x00009a080f007387 */ /* 0x0003e40000100000 */
.L_x_925:
[----:B01----:R0:W2:Y:S01]  /*1d50*/  LDL.U16 R17, [R21] ;  /* 0x0000000015117983 */ /* 0x0030a20000100400 */
[----:B------:R-:W-:Y:S01]  /*1d60*/  IMAD.MOV.U32 R18, RZ, RZ, R22 ;  /* 0x000000ffff127224 */ /* 0x000fe200078e0016 */
[----:B------:R-:W-:Y:S01]  /*1d70*/  UISETP.GE.U32.AND UP0, UPT, UR4, 0x50, UPT ;  /* 0x000000500400788c */ /* 0x000fe2000bf06070 */
[----:B------:R-:W-:Y:S01]  /*1d80*/  IMAD.MOV.U32 R19, RZ, RZ, R23 ;  /* 0x000000ffff137224 */ /* 0x000fe200078e0017 */
[----:B------:R-:W-:Y:S01]  /*1d90*/  IADD3 R22, P0, PT, R22, 0x2, RZ ;  /* 0x0000000216167810 */ /* 0x000fe20007f1e0ff */
[----:B------:R-:W-:Y:S01]  /*1da0*/  UIADD3 UR5, UPT, UPT, UR4, 0x1, URZ ;  /* 0x0000000104057890 */ /* 0x000fe2000fffe0ff */
[----:B0-----:R-:W-:-:S03]  /*1db0*/  VIADD R21, R21, 0x2 ;  /* 0x0000000215157836 */ /* 0x001fc60000000000 */
[----:B------:R-:W-:-:S03]  /*1dc0*/  IMAD.X R23, RZ, RZ, R23, P0 ;  /* 0x000000ffff177224 */ /* 0x000fc600000e0617 */
[----:B------:R-:W-:Y:S01]  /*1dd0*/  UMOV UR4, UR5 ;  /* 0x0000000500047c82 */ /* 0x000fe20008000000 */
[----:B--2---:R0:W-:Y:S01]  /*1de0*/  STG.E.U16 desc[UR6][R18.64], R17 ;  /* 0x0000001112007986 */ /* 0x0041e2000c101506 */
[----:B------:R-:W-:Y:S05]  /*1df0*/  BRA.U !UP0, `(.L_x_925) ;  /* 0xfffffffd08d47547 */ /* 0x000fea000b83ffff */
[----:B------:R-:W2:Y:S04]  /*1e00*/  LDL.U16 R8, [R9+0x52] ;  /* 0x0000520009087983 */ /* 0x000ea80000100400 */
[----:B0-----:R-:W3:Y:S01]  /*1e10*/  LDL.U8 R17, [R0+0xa2] ;  /* 0x0000a20000117983 */ /* 0x001ee20000100000 */
        /* <DEDUP_REMOVED lines=14> */
[----:B0-----:R-:W2:Y:S04]  /*1f00*/  LDL.U8 R8, [R15+0x9a] ;  /* 0x00009a000f087983 */ /* 0x001ea80000100000 */
[----:B---3--:R1:W-:Y:S04]  /*1f10*/  STG.E.U8 desc[UR6][R2.64+0x146], R17 ;  /* 0x0001461102007986 */ /* 0x0083e8000c101106 */
[----:B------:R1:W-:Y:S01]  /*1f20*/  STG.E.U8 desc[UR6][R4.64+0x1], R16 ;  /* 0x0000011004007986 */ /* 0x0003e2000c101106 */
[----:B--2---:R-:W-:-:S05]  /*1f30*/  VIADD R22, R8, 0xffffffff ;  /* 0xffffffff08167836 */ /* 0x004fca0000000000 */
[----:B------:R1:W-:Y:S04]  /*1f40*/  STL.U8 [R15+0x9a], R22 ;  /* 0x00009a160f007387 */ /* 0x0003e80000100000 */
[----:B------:R1:W-:Y:S04]  /*1f50*/  STL.U8 [R12], RZ ;  /* 0x000000ff0c007387 */ /* 0x0003e80000100000 */
[----:B------:R1:W5:Y:S02]  /*1f60*/  LDL.U16 R8, [R9+0x52] ;  /* 0x0000520009087983 */ /* 0x0003640000100400 */
.L_x_924:
[----:B------:R-:W-:Y:S05]  /*1f70*/  BSYNC.RECONVERGENT B0 ;  /* 0x0000000000007941 */ /* 0x000fea0003800200 */
.L_x_923:
[----:B-----5:R-:W-:Y:S01]  /*1f80*/  LOP3.LUT P0, RZ, R8, 0x4, RZ, 0xc0, !PT ;  /* 0x0000000408ff7812 */ /* 0x020fe2000780c0ff */
[----:B------:R-:W-:-:S12]  /*1f90*/  BSSY.RECONVERGENT B0, `(.L_x_926) ;  /* 0x0000043000007945 */ /* 0x000fd80003800200 */
[----:B------:R-:W-:Y:S05]  /*1fa0*/  @P0 BRA `(.L_x_927) ;  /* 0x0000000400040947 */ /* 0x000fea0003800000 */
[----:B-1----:R-:W2:Y:S02]  /*1fb0*/  LDL.U8 R16, [R6+0x64] ;  /* 0x0000640006107983 */ /* 0x002ea40000100000 */
[----:B--2---:R-:W-:-:S13]  /*1fc0*/  LOP3.LUT P0, RZ, R16, 0x4, RZ, 0xc0, !PT ;  /* 0x0000000410ff7812 */ /* 0x004fda000780c0ff */
[----:B------:R-:W-:Y:S05]  /*1fd0*/  @P0 BRA `(.L_x_927) ;  /* 0x0000000000f80947 */ /* 0x000fea0003800000 */
[----:B------:R-:W2:Y:S02]  /*1fe0*/  LDL.U8 R16, [R7+0x76] ;  /* 0x0000760007107983 */ /* 0x000ea40000100000 */
[----:B--2---:R-:W-:-:S13]  /*1ff0*/  LOP3.LUT P0, RZ, R16, 0x4, RZ, 0xc0, !PT ;  /* 0x0000000410ff7812 */ /* 0x004fda000780c0ff */
[----:B------:R-:W-:Y:S05]  /*2000*/  @P0 BRA `(.L_x_927) ;  /* 0x0000000000ec0947 */ /* 0x000fea0003800000 */
[----:B------:R-:W-:-:S05]  /*2010*/  IMAD.MOV.U32 R19, RZ, RZ, 0x2 ;  /* 0x00000002ff137424 */ /* 0x000fca00078e00ff */
[----:B------:R0:W-:Y:S04]  /*2020*/  STL.U8 [R12], R19 ;  /* 0x000000130c007387 */ /* 0x0001e80000100000 */
[----:B------:R-:W2:Y:S02]  /*2030*/  LDL.U16 R8, [R9+0x52] ;  /* 0x0000520009087983 */ /* 0x000ea40000100400 */
[----:B--2---:R-:W-:-:S05]  /*2040*/  LOP3.LUT R8, R8, 0x4, RZ, 0xfc, !PT ;  /* 0x0000000408087812 */ /* 0x004fca00078efcff */
[----:B------:R1:W-:Y:S04]  /*2050*/  STL.U16 [R9+0x52], R8 ;  /* 0x0000520809007387 */ /* 0x0003e80000100400 */
[----:B------:R-:W2:Y:S02]  /*2060*/  LDL.U16 R16, [R6+0x64] ;  /* 0x0000640006107983 */ /* 0x000ea40000100400 */
[----:B--2---:R-:W-:-:S05]  /*2070*/  LOP3.LUT R17, R16, 0x4, RZ, 0xfc, !PT ;  /* 0x0000000410117812 */ /* 0x004fca00078efcff */
[----:B------:R2:W-:Y:S04]  /*2080*/  STL.U16 [R6+0x64], R17 ;  /* 0x0000641106007387 */ /* 0x0005e80000100400 */
[----:B------:R-:W3:Y:S02]  /*2090*/  LDL.U16 R16, [R7+0x76] ;  /* 0x0000760007107983 */ /* 0x000ee40000100400 */
[----:B---3--:R-:W-:-:S05]  /*20a0*/  LOP3.LUT R16, R16, 0x4, RZ, 0xfc, !PT ;  /* 0x0000000410107812 */ /* 0x008fca00078efcff */
[----:B------:R2:W-:Y:S04]  /*20b0*/  STL.U16 [R7+0x76], R16 ;  /* 0x0000761007007387 */ /* 0x0005e80000100400 */
[----:B------:R-:W3:Y:S02]  /*20c0*/  LDL.U8 R18, [R13+0x88] ;  /* 0x000088000d127983 */ /* 0x000ee40000100000 */
[----:B---3--:R-:W-:-:S05]  /*20d0*/  VIADD R18, R18, 0x1 ;  /* 0x0000000112127836 */ /* 0x008fca0000000000 */
[----:B------:R2:W-:Y:S04]  /*20e0*/  STL.U8 [R13+0x88], R18 ;  /* 0x000088120d007387 */ /* 0x0005e80000100000 */
[----:B0-----:R-:W3:Y:S02]  /*20f0*/  LDL.U8 R19, [R14+0x91] ;  /* 0x000091000e137983 */ /* 0x001ee40000100000 */
[----:B---3--:R-:W-:-:S05]  /*2100*/  VIADD R19, R19, 0x1 ;  /* 0x0000000113137836 */ /* 0x008fca0000000000 */
[----:B------:R2:W-:Y:S04]  /*2110*/  STL.U8 [R14+0x91], R19 ;  /* 0x000091130e007387 */ /* 0x0005e80000100000 */
[----:B-1----:R-:W3:Y:S01]  /*2120*/  LDL.U8 R8, [R15+0x9a] ;  /* 0x00009a000f087983 */ /* 0x002ee20000100000 */
[----:B------:R-:W-:Y:S01]  /*2130*/  IADD3 R21, P0, PT, R2, 0x148, RZ ;  /* 0x0000014802157810 */ /* 0x000fe20007f1e0ff */
[----:B------:R-:W-:Y:S01]  /*2140*/  IMAD.MOV.U32 R20, RZ, RZ, R0 ;  /* 0x000000ffff147224 */ /* 0x000fe200078e0000 */
[----:B------:R-:W-:-:S03]  /*2150*/  UMOV UR4, URZ ;  /* 0x000000ff00047c82 */ /* 0x000fc60008000000 */
[----:B------:R-:W-:Y:S02]  /*2160*/  IMAD.X R22, RZ, RZ, R3, P0 ;  /* 0x000000ffff167224 */ /* 0x000fe400000e0603 */
[----:B---3--:R-:W-:-:S05]  /*2170*/  VIADD R8, R8, 0x1 ;  /* 0x0000000108087836 */ /* 0x008fca0000000000 */
[----:B------:R2:W-:Y:S02]  /*2180*/  STL.U8 [R15+0x9a], R8 ;  /* 0x00009a080f007387 */ /* 0x0005e40000100000 */
.L_x_928:
[----:B0-2---:R0:W2:Y:S01]  /*2190*/  LDL.U16 R19, [R20] ;  /* 0x0000000014137983 */ /* 0x0050a20000100400 */
        /* <DEDUP_REMOVED lines=16> */
[----:B------:R-:W-:Y:S04]  /*22a0*/  STL.U16 [R6+0x64], R19 ;  /* 0x0000641306007387 */ /* 0x000fe80000100400 */
[----:B------:R-:W2:Y:S02]  /*22b0*/  LDL.U16 R16, [R7+0x76] ;  /* 0x0000760007107983 */ /* 0x000ea40000100400 */
[----:B--2---:R-:W-:-:S05]  /*22c0*/  LOP3.LUT R16, R16, 0xfffb, RZ, 0xc0, !PT ;  /* 0x0000fffb10107812 */ /* 0x004fca00078ec0ff */
[----:B------:R1:W-:Y:S04]  /*22d0*/  STL.U16 [R7+0x76], R16 ;  /* 0x0000761007007387 */ /* 0x0003e80000100400 */
[----:B------:R-:W2:Y:S02]  /*22e0*/  LDL.U8 R18, [R13+0x88] ;  /* 0x000088000d127983 */ /* 0x000ea40000100000 */
[----:B--2---:R-:W-:-:S05]  /*22f0*/  VIADD R18, R18, 0xffffffff ;  /* 0xffffffff12127836 */ /* 0x004fca0000000000 */
[----:B------:R2:W-:Y:S04]  /*2300*/  STL.U8 [R13+0x88], R18 ;  /* 0x000088120d007387 */ /* 0x0005e80000100000 */
[----:B------:R-:W4:Y:S02]  /*2310*/  LDL.U8 R20, [R14+0x91] ;  /* 0x000091000e147983 */ /* 0x000f240000100000 */
[----:B----4-:R-:W-:-:S05]  /*2320*/  VIADD R21, R20, 0xffffffff ;  /* 0xffffffff14157836 */ /* 0x010fca0000000000 */
[----:B------:R2:W-:Y:S04]  /*2330*/  STL.U8 [R14+0x91], R21 ;  /* 0x000091150e007387 */ /* 0x0005e80000100000 */
[----:B0-----:R-:W4:Y:S01]  /*2340*/  LDL.U8 R8, [R15+0x9a] ;  /* 0x00009a000f087983 */ /* 0x001f220000100000 */
[----:B-1----:R-:W-:-:S03]  /*2350*/  IMAD.MOV.U32 R16, RZ, RZ, 0x1 ;  /* 0x00000001ff107424 */ /* 0x002fc600078e00ff */
[----:B---3--:R2:W-:Y:S04]  /*2360*/  STG.E.U8 desc[UR6][R2.64+0x1ea], R17 ;  /* 0x0001ea1102007986 */ /* 0x0085e8000c101106 */
[----:B------:R2:W-:Y:S01]  /*2370*/  STG.E.U8 desc[UR6][R4.64+0x2], R16 ;  /* 0x0000021004007986 */ /* 0x0005e2000c101106 */
[----:B----4-:R-:W-:-:S05]  /*2380*/  VIADD R20, R8, 0xffffffff ;  /* 0xffffffff08147836 */ /* 0x010fca0000000000 */
[----:B------:R2:W-:Y:S04]  /*2390*/  STL.U8 [R15+0x9a], R20 ;  /* 0x00009a140f007387 */ /* 0x0005e80000100000 */
[----:B------:R2:W-:Y:S04]  /*23a0*/  STL.U8 [R12], RZ ;  /* 0x000000ff0c007387 */ /* 0x0005e80000100000 */
[----:B------:R2:W5:Y:S02]  /*23b0*/  LDL.U16 R8, [R9+0x52] ;  /* 0x0000520009087983 */ /* 0x0005640000100400 */
.L_x_927:
[----:B------:R-:W-:Y:S05]  /*23c0*/  BSYNC.RECONVERGENT B0 ;  /* 0x0000000000007941 */ /* 0x000fea0003800200 */
.L_x_926:
[----:B-----5:R-:W-:Y:S01]  /*23d0*/  LOP3.LUT P0, RZ, R8, 0x8, RZ, 0xc0, !PT ;  /* 0x0000000808ff7812 */ /* 0x020fe2000780c0ff */
[----:B------:R-:W-:-:S12]  /*23e0*/  BSSY.RECONVERGENT B0, `(.L_x_929) ;  /* 0x0000043000007945 */ /* 0x000fd80003800200 */
[----:B------:R-:W-:Y:S05]  /*23f0*/  @P0 BRA `(.L_x_930) ;  /* 0x0000000400040947 */ /* 0x000fea0003800000 */
[----:B-12---:R-:W2:Y:S02]  /*2400*/  LDL.U8 R16, [R6+0x64] ;  /* 0x0000640006107983 */ /* 0x006ea40000100000 */
        /* <DEDUP_REMOVED lines=29> */
.L_x_931:
        /* <DEDUP_REMOVED lines=28> */
[----:B-1----:R-:W-:-:S03]  /*27a0*/  IMAD.MOV.U32 R16, RZ, RZ, 0x1 ;  /* 0x00000001ff107424 */ /* 0x002fc600078e00ff */
[----:B---3--:R4:W-:Y:S04]  /*27b0*/  STG.E.U8 desc[UR6][R2.64+0x28e], R17 ;  /* 0x00028e1102007986 */ /* 0x0089e8000c101106 */
[----:B------:R4:W-:Y:S01]  /*27c0*/  STG.E.U8 desc[UR6][R4.64+0x3], R16 ;  /* 0x0000031004007986 */ /* 0x0009e2000c101106 */
[----:B--2---:R-:W-:-:S05]  /*27d0*/  VIADD R20, R8, 0xffffffff ;  /* 0xffffffff08147836 */ /* 0x004fca0000000000 */
[----:B------:R4:W-:Y:S04]  /*27e0*/  STL.U8 [R15+0x9a], R20 ;  /* 0x00009a140f007387 */ /* 0x0009e80000100000 */
[----:B------:R4:W-:Y:S04]  /*27f0*/  STL.U8 [R12], RZ ;  /* 0x000000ff0c007387 */ /* 0x0009e80000100000 */
[----:B------:R4:W5:Y:S02]  /*2800*/  LDL.U16 R8, [R9+0x52] ;  /* 0x0000520009087983 */ /* 0x0009640000100400 */
.L_x_930:
[----:B------:R-:W-:Y:S05]  /*2810*/  BSYNC.RECONVERGENT B0 ;  /* 0x0000000000007941 */ /* 0x000fea0003800200 */
.L_x_929:
[----:B-----5:R-:W-:Y:S01]  /*2820*/  LOP3.LUT P0, RZ, R8, 0x10, RZ, 0xc0, !PT ;  /* 0x0000001008ff7812 */ /* 0x020fe2000780c0ff */
[----:B------:R-:W-:-:S12]  /*2830*/  BSSY.RECONVERGENT B0, `(.L_x_932) ;  /* 0x0000043000007945 */ /* 0x000fd80003800200 */
[----:B------:R-:W-:Y:S05]  /*2840*/  @P0 BRA `(.L_x_933) ;  /* 0x0000000400040947 */ /* 0x000fea0003800000 */
[----:B-12-4-:R-:W2:Y:S02]  /*2850*/  LDL.U8 R16, [R6+0x64] ;  /* 0x0000640006107983 */ /* 0x016ea40000100000 */
        /* <DEDUP_REMOVED lines=29> */
.L_x_934:
        /* <DEDUP_REMOVED lines=35> */
.L_x_933:
[----:B------:R-:W-:Y:S05]  /*2c60*/  BSYNC.RECONVERGENT B0 ;  /* 0x0000000000007941 */ /* 0x000fea0003800200 */
.L_x_932:
        /* <DEDUP_REMOVED lines=33> */
.L_x_937:
        /* <DEDUP_REMOVED lines=35> */
.L_x_936:
[----:B------:R-:W-:Y:S05]  /*30b0*/  BSYNC.RECONVERGENT B0 ;  /* 0x0000000000007941 */ /* 0x000fea0003800200 */
.L_x_935:
        /* <DEDUP_REMOVED lines=33> */
.L_x_940:
        /* <DEDUP_REMOVED lines=35> */
.L_x_939:
[----:B------:R-:W-:Y:S05]  /*3500*/  BSYNC.RECONVERGENT B0 ;  /* 0x0000000000007941 */ /* 0x000fea0003800200 */
.L_x_938:
        /* <DEDUP_REMOVED lines=33> */
.L_x_943:
        /* <DEDUP_REMOVED lines=35> */
.L_x_942:
[----:B------:R-:W-:Y:S05]  /*3950*/  BSYNC.RECONVERGENT B0 ;  /* 0x0000000000007941 */ /* 0x000fea0003800200 */
.L_x_941:
[----:B-----5:R-:W-:Y:S01]  /*3960*/  LOP3.LUT P0, RZ, R8, 0x100, RZ, 0xc0, !PT ;  /* 0x0000010008ff7812 */ /* 0x020fe2000780c0ff */
[----:B------:R-:W-:-:S12]  /*3970*/  BSSY.RECONVERGENT B0, `(.L_x_944) ;  /* 0x0000045000007945 */ /* 0x000fd80003800200 */
[----:B------:R-:W-:Y:S05]  /*3980*/  @P0 BRA `(.L_x_945) ;  /* 0x00000004000c0947 */ /* 0x000fea0003800000 */
[----:B-12-4-:R-:W2:Y:S02]  /*3990*/  LDL.U8 R16, [R6+0x65] ;  /* 0x0000650006107983 */ /* 0x016ea40000100000 */
[----:B--2---:R-:W-:-:S04]  /*39a0*/  LOP3.LUT R16, R16, 0x1, RZ, 0xc0, !PT ;  /* 0x0000000110107812 */ /* 0x004fc800078ec0ff */
[----:B------:R-:W-:-:S13]  /*39b0*/  ISETP.NE.U32.AND P0, PT, R16, 0x1, PT ;  /* 0x000000011000780c */ /* 0x000fda0003f05070 */
[----:B------:R-:W-:Y:S05]  /*39c0*/  @!P0 BRA `(.L_x_945) ;  /* 0x0000000000fc8947 */ /* 0x000fea0003800000 */
[----:B------:R-:W2:Y:S02]  /*39d0*/  LDL.U8 R16, [R7+0x77] ;  /* 0x0000770007107983 */ /* 0x000ea40000100000 */
[----:B--2---:R-:W-:-:S04]  /*39e0*/  LOP3.LUT R16, R16, 0x1, RZ, 0xc0, !PT ;  /* 0x0000000110107812 */ /* 0x004fc800078ec0ff */
[----:B------:R-:W-:-:S13]  /*39f0*/  ISETP.NE.U32.AND P0, PT, R16, 0x1, PT ;  /* 0x000000011000780c */ /* 0x000fda0003f05070 */
[----:B------:R-:W-:Y:S05]  /*3a00*/  @!P0 BRA `(.L_x_945) ;  /* 0x0000000000ec8947 */ /* 0x000fea0003800000 */
        /* <DEDUP_REMOVED lines=24> */
.L_x_946:
        /* <DEDUP_REMOVED lines=35> */
.L_x_945:
[----:B------:R-:W-:Y:S05]  /*3dc0*/  BSYNC.RECONVERGENT B0 ;  /* 0x0000000000007941 */ /* 0x000fea0003800200 */
.L_x_944:
[----:B-----5:R-:W-:Y:S01]  /*3dd0*/  LOP3.LUT P0, RZ, R8, 0x200, RZ, 0xc0, !PT ;  /* 0x0000020008ff7812 */ /* 0x020fe2000780c0ff */
[----:B------:R-:W-:-:S12]  /*3de0*/  BSSY.RECONVERGENT B0, `(.L_x_947) ;  /* 0x000002f000007945 */ /* 0x000fd80003800200 */
[----:B------:R-:W-:Y:S05]  /*3df0*/  @P0 BRA `(.L_x_948) ;  /* 0x0000000000b40947 */ /* 0x000fea0003800000 */
[----:B------:R-:W3:Y:S02]  /*3e00*/  LDL.U8 R8, [R6+0x65] ;  /* 0x0000650006087983 */ /* 0x000ee40000100000 */
[----:B---3--:R-:W-:-:S13]  /*3e10*/  LOP3.LUT P0, RZ, R8, 0x2, RZ, 0xc0, !PT ;  /* 0x0000000208ff7812 */ /* 0x008fda000780c0ff */
[----:B------:R-:W-:Y:S05]  /*3e20*/  @P0 BRA `(.L_x_948) ;  /* 0x0000000000a80947 */ /* 0x000fea0003800000 */
[----:B------:R-:W3:Y:S02]  /*3e30*/  LDL.U8 R8, [R7+0x77] ;  /* 0x0000770007087983 */ /* 0x000ee40000100000 */
[----:B---3--:R-:W-:-:S13]  /*3e40*/  LOP3.LUT P0, RZ, R8, 0x2, RZ, 0xc0, !PT ;  /* 0x0000000208ff7812 */ /* 0x008fda000780c0ff */
[----:B------:R-:W-:Y:S05]  /*3e50*/  @P0 BRA `(.L_x_948) ;  /* 0x00000000009c0947 */ /* 0x000fea0003800000 */
[----:B-1----:R-:W-:-:S05]  /*3e60*/  IMAD.MOV.U32 R19, RZ, RZ, 0x9 ;  /* 0x00000009ff137424 */ /* 0x002fca00078e00ff */
[----:B------:R0:W-:Y:S04]  /*3e70*/  STL.U8 [R12], R19 ;  /* 0x000000130c007387 */ /* 0x0001e80000100000 */
[----:B------:R-:W3:Y:S02]  /*3e80*/  LDL.U16 R8, [R9+0x52] ;  /* 0x0000520009087983 */ /* 0x000ee40000100400 */
[----:B---3--:R-:W-:-:S05]  /*3e90*/  LOP3.LUT R8, R8, 0x200, RZ, 0xfc, !PT ;  /* 0x0000020008087812 */ /* 0x008fca00078efcff */
[----:B------:R1:W-:Y:S04]  /*3ea0*/  STL.U16 [R9+0x52], R8 ;  /* 0x0000520809007387 */ /* 0x0003e80000100400 */
[----:B--2-4-:R-:W2:Y:S02]  /*3eb0*/  LDL.U16 R16, [R6+0x64] ;  /* 0x0000640006107983 */ /* 0x014ea40000100400 */
[----:B--2---:R-:W-:-:S05]  /*3ec0*/  LOP3.LUT R17, R16, 0x200, RZ, 0xfc, !PT ;  /* 0x0000020010117812 */ /* 0x004fca00078efcff */
[----:B------:R2:W-:Y:S04]  /*3ed0*/  STL.U16 [R6+0x64], R17 ;  /* 0x0000641106007387 */ /* 0x0005e80000100400 */
[----:B------:R-:W3:Y:S02]  /*3ee0*/  LDL.U16 R16, [R7+0x76] ;  /* 0x0000760007107983 */ /* 0x000ee40000100400 */
[----:B---3--:R-:W-:-:S05]  /*3ef0*/  LOP3.LUT R16, R16, 0x200, RZ, 0xfc, !PT ;  /* 0x0000020010107812 */ /* 0x008fca00078efcff */
[----:B------:R3:W-:Y:S04]  /*3f00*/  STL.U16 [R7+0x76], R16 ;  /* 0x0000761007007387 */ /* 0x0007e80000100400 */
[----:B------:R-:W4:Y:S02]  /*3f10*/  LDL.U8 R18, [R13+0x88] ;  /* 0x000088000d127983 */ /* 0x000f240000100000 */
[----:B----4-:R-:W-:-:S05]  /*3f20*/  VIADD R18, R18, 0x1 ;  /* 0x0000000112127836 */ /* 0x010fca0000000000 */
[----:B------:R4:W-:Y:S04]  /*3f30*/  STL.U8 [R13+0x88], R18 ;  /* 0x000088120d007387 */ /* 0x0009e80000100000 */
[----:B0-----:R-:W1:Y:S02]  /*3f40*/  LDL.U8 R12, [R14+0x91] ;  /* 0x000091000e0c7983 */ /* 0x001e640000100000 */
[----:B-1----:R-:W-:-:S05]  /*3f50*/  VIADD R9, R12, 0x1 ;  /* 0x000000010c097836 */ /* 0x002fca0000000000 */
[----:B------:R4:W-:Y:S04]  /*3f60*/  STL.U8 [R14+0x91], R9 ;  /* 0x000091090e007387 */ /* 0x0009e80000100000 */
[----:B------:R-:W5:Y:S01]  /*3f70*/  LDL.U8 R8, [R15+0x9a] ;  /* 0x00009a000f087983 */ /* 0x000f620000100000 */
[----:B--2---:R-:W-:Y:S01]  /*3f80*/  IADD3 R17, P0, PT, R2, 0x5c4, RZ ;  /* 0x000005c402117810 */ /* 0x004fe20007f1e0ff */
[----:B------:R-:W-:Y:S01]  /*3f90*/  IMAD.MOV.U32 R12, RZ, RZ, R0 ;  /* 0x000000ffff0c7224 */ /* 0x000fe200078e0000 */
[----:B------:R-:W-:-:S03]  /*3fa0*/  UMOV UR4, URZ ;  /* 0x000000ff00047c82 */ /* 0x000fc60008000000 */
[----:B---3--:R-:W-:Y:S02]  /*3fb0*/  IMAD.X R16, RZ, RZ, R3, P0 ;  /* 0x000000ffff107224 */ /* 0x008fe400000e0603 */
[----:B-----5:R-:W-:-:S05]  /*3fc0*/  VIADD R8, R8, 0x1 ;  /* 0x0000000108087836 */ /* 0x020fca0000000000 */
[----:B------:R4:W-:Y:S02]  /*3fd0*/  STL.U8 [R15+0x9a], R8 ;  /* 0x00009a080f007387 */ /* 0x0009e40000100000 */
.L_x_949:
[----:B0---4-:R0:W2:Y:S01]  /*3fe0*/  LDL.U16 R9, [R12] ;  /* 0x000000000c097983 */ /* 0x0110a20000100400 */
        /* <DEDUP_REMOVED lines=10> */
[----:B0-----:R-:W2:Y:S01]  /*4090*/  LDL.U8 R7, [R0+0xa2] ;  /* 0x0000a20000077983 */ /* 0x001ea20000100000 */
[----:B------:R-:W-:-:S03]  /*40a0*/  IMAD.MOV.U32 R6, RZ, RZ, 0x1 ;  /* 0x00000001ff067424 */ /* 0x000fc600078e00ff */
[----:B--2---:R0:W-:Y:S04]  /*40b0*/  STG.E.U8 desc[UR6][R2.64+0x666], R7 ;  /* 0x0006660702007986 */ /* 0x0041e8000c101106 */
[----:B------:R0:W-:Y:S02]  /*40c0*/  STG.E.U8 desc[UR6][R4.64+0x9], R6 ;  /* 0x0000090604007986 */ /* 0x0001e4000c101106 */
.L_x_948:
[----:B------:R-:W-:Y:S05]  /*40d0*/  BSYNC.RECONVERGENT B0 ;  /* 0x0000000000007941 */ /* 0x000fea0003800200 */
.L_x_947:
[----:B------:R-:W-:Y:S01]  /*40e0*/  STG.E.U8 desc[UR6][R10.64], RZ ;  /* 0x000000ff0a007986 */ /* 0x000fe2000c101106 */
[----:B------:R-:W-:Y:S05]  /*40f0*/  EXIT ;  /* 0x000000000000794d */ /* 0x000fea0003800000 */
.L_x_950:
        /* <DEDUP_REMOVED lines=16> */
.L_x_972:


//--------------------- .text._Z10copyKernelP6SudokuS0_PbPiiib --------------------------
	.section	.text._Z10copyKernelP6SudokuS0_PbPiiib,"ax",@progbits
	.align	128
        .global         _Z10copyKernelP6SudokuS0_PbPiiib
        .type           _Z10copyKernelP6SudokuS0_PbPiiib,@function
        .size           _Z10copyKernelP6SudokuS0_PbPiiib,(.L_x_973 - _Z10copyKernelP6SudokuS0_PbPiiib)
        .other          _Z10copyKernelP6SudokuS0_PbPiiib,@"STO_CUDA_ENTRY STV_DEFAULT"
_Z10copyKernelP6SudokuS0_PbPiiib:
.text._Z10copyKernelP6SudokuS0_PbPiiib:
[----:B------:R-:W-:Y:S01]  /*0000*/  LDC R1, c[0x0][0x37c] ;  /* 0x0000df00ff017b82 */ /* 0x000fe20000000800 */
[----:B------:R-:W0:Y:S07]  /*0010*/  S2R R0, SR_TID.X ;  /* 0x0000000000007919 */ /* 0x000e2e0000002100 */
[----:B------:R-:W0:Y:S08]  /*0020*/  S2UR UR4, SR_CTAID.X ;  /* 0x00000000000479c3 */ /* 0x000e300000002500 */
[----:B------:R-:W0:Y:S02]  /*0030*/  LDC R11, c[0x0][0x360] ;  /* 0x0000d800ff0b7b82 */ /* 0x000e240000000800 */
[----:B0-----:R-:W-:-:S05]  /*0040*/  IMAD R11, R11, UR4, R0 ;  /* 0x000000040b0b7c24 */ /* 0x001fca000f8e0200 */
[----:B------:R-:W-:-:S13]  /*0050*/  ISETP.NE.AND P0, PT, R11, RZ, PT ;  /* 0x000000ff0b00720c */ /* 0x000fda0003f05270 */
[----:B------:R-:W-:Y:S05]  /*0060*/  @!P0 EXIT ;  /* 0x000000000000894d */ /* 0x000fea0003800000 */
[----:B------:R-:W0:Y:S01]  /*0070*/  LDCU UR5, c[0x0][0x3a0] ;  /* 0x00007400ff0577ac */ /* 0x000e220008000800 */
[----:B------:R-:W1:Y:S01]  /*0080*/  LDC.64 R2, c[0x0][0x398] ;  /* 0x0000e600ff027b82 */ /* 0x000e620000000a00 */
[----:B------:R-:W-:Y:S04]  /*0090*/  BSSY.RECONVERGENT B1, `(.L_x_951) ;  /* 0x0000013000017945 */ /* 0x000fe80003800200 */
[----:B------:R-:W-:Y:S01]  /*00a0*/  BSSY.RELIABLE B0, `(.L_x_952) ;  /* 0x000000b000007945 */ /* 0x000fe20003800100 */
[----:B------:R-:W2:Y:S01]  /*00b0*/  LDCU.64 UR8, c[0x0][0x358] ;  /* 0x00006b00ff0877ac */ /* 0x000ea20008000a00 */
[----:B0-----:R-:W-:-:S06]  /*00c0*/  UIADD3 UR5, UPT, UPT, UR5, -0x1, URZ ;  /* 0xffffffff05057890 */ /* 0x001fcc000fffe0ff */
[C---:B------:R-:W-:Y:S01]  /*00d0*/  ISETP.GE.AND P0, PT, R11.reuse, UR5, PT ;  /* 0x000000050b007c0c */ /* 0x040fe2000bf06270 */
[----:B-1----:R-:W-:-:S12]  /*00e0*/  IMAD.WIDE R2, R11, 0x4, R2 ;  /* 0x000000040b027825 */ /* 0x002fd800078e0202 */
[----:B--2---:R-:W-:Y:S05]  /*00f0*/  @P0 BRA `(.L_x_953) ;  /* 0x0000000000140947 */ /* 0x004fea0003800000 */
[----:B------:R-:W2:Y:S04]  /*0100*/  LDG.E R9, desc[UR8][R2.64] ;  /* 0x0000000802097981 */ /* 0x000ea8000c1e1900 */
[----:B------:R-:W2:Y:S02]  /*0110*/  LDG.E R0, desc[UR8][R2.64+0x4] ;  /* 0x0000040802007981 */ /* 0x000ea4000c1e1900 */
[----:B--2---:R-:W-:-:S13]  /*0120*/  ISETP.NE.AND P0, PT, R9, R0, PT ;  /* 0x000000000900720c */ /* 0x004fda0003f05270 */
[----:B------:R-:W-:Y:S05]  /*0130*/  @P0 BREAK.RELIABLE B0 ;  /* 0x0000000000000942 */ /* 0x000fea0003800100 */
[----:B------:R-:W-:Y:S05]  /*0140*/  @P0 BRA `(.L_x_954) ;  /* 0x00000000001c0947 */ /* 0x000fea0003800000 */
.L_x_953:
[----:B------:R-:W-:Y:S05]  /*0150*/  BSYNC.RELIABLE B0 ;  /* 0x0000000000007941 */ /* 0x000fea0003800100 */
.L_x_952:
[----:B------:R-:W0:Y:S02]  /*0160*/  LDCU.U8 UR4, c[0x0][0x3a8] ;  /* 0x00007500ff0477ac */ /* 0x000e240008000000 */
[----:B0-----:R-:W-:-:S06]  /*0170*/  UPRMT UR4, UR4, 0x8880, URZ ;  /* 0x0000888004047896 */ /* 0x001fcc00080000ff */
[----:B------:R-:W-:-:S04]  /*0180*/  ISETP.NE.AND P0, PT, RZ, UR4, PT ;  /* 0x00000004ff007c0c */ /* 0x000fc8000bf05270 */
[----:B------:R-:W-:-:S13]  /*0190*/  ISETP.NE.OR P0, PT, R11, UR5, !P0 ;  /* 0x000000050b007c0c */ /* 0x000fda000c705670 */
[----:B------:R-:W-:Y:S05]  /*01a0*/  @P0 EXIT ;  /* 0x000000000000094d */ /* 0x000fea0003800000 */
[----:B------:R0:W5:Y:S02]  /*01b0*/  LDG.E R9, desc[UR8][R2.64] ;  /* 0x0000000802097981 */ /* 0x000164000c1e1900 */
.L_x_954:
[----:B------:R-:W-:Y:S05]  /*01c0*/  BSYNC.RECONVERGENT B1 ;  /* 0x0000000000017941 */ /* 0x000fea0003800200 */
.L_x_951:
[----:B------:R-:W-:Y:S05]  /*01d0*/  WARPSYNC.ALL ;  /* 0x0000000000007948 */ /* 0x000fea0003800000 */
[----:B------:R-:W1:Y:S01]  /*01e0*/  LDC.64 R4, c[0x0][0x388] ;  /* 0x0000e200ff047b82 */ /* 0x000e620000000a00 */
[----:B------:R-:W-:-:S07]  /*01f0*/  UMOV UR4, URZ ;  /* 0x000000ff00047c82 */ /* 0x000fce0008000000 */
[----:B------:R-:W2:Y:S01]  /*0200*/  LDC.64 R6, c[0x0][0x380] ;  /* 0x0000e000ff067b82 */ /* 0x000ea20000000a00 */
[----:B-1---5:R-:W-:-:S04]  /*0210*/  IMAD.WIDE R8, R9, 0xa4, R4 ;  /* 0x000000a409087825 */ /* 0x022fc800078e0204 */
[----:B------:R-:W-:Y:S02]  /*0220*/  IMAD.MOV.U32 R0, RZ, RZ, R8 ;  /* 0x000000ffff007224 */ /* 0x000fe400078e0008 */
[----:B------:R-:W-:Y:S02]  /*0230*/  IMAD.MOV.U32 R15, RZ, RZ, R9 ;  /* 0x000000ffff0f7224 */ /* 0x000fe400078e0009 */
[----:B--2---:R-:W-:-:S04]  /*0240*/  IMAD.WIDE R4, R11, 0xa4, R6 ;  /* 0x000000a40b047825 */ /* 0x004fc800078e0206 */
[----:B------:R-:W-:Y:S01]  /*0250*/  IMAD.MOV.U32 R10, RZ, RZ, R4 ;  /* 0x000000ffff0a7224 */ /* 0x000fe200078e0004 */
[----:B------:R-:W-:-:S07]  /*0260*/  MOV R17, R5 ;  /* 0x0000000500117202 */ /* 0x000fce0000000f00 */
.L_x_955:
[----:B-1----:R-:W-:Y:S02]  /*0270*/  IMAD.MOV.U32 R6, RZ, RZ, R10 ;  /* 0x000000ffff067224 */ /* 0x002fe400078e000a */
[----:B------:R-:W-:-:S05]  /*0280*/  IMAD.MOV.U32 R7, RZ, RZ, R17 ;  /* 0x000000ffff077224 */ /* 0x000fca00078e0011 */
[----:B------:R1:W2:Y:S01]  /*0290*/  LDG.E.U16 R13, desc[UR8][R6.64] ;  /* 0x00000008060d7981 */ /* 0x0002a2000c1e1500 */
[----:B------:R-:W-:Y:S01]  /*02a0*/  UISETP.GE.U32.AND UP0, UPT, UR4, 0x50, UPT ;  /* 0x000000500400788c */ /* 0x000fe2000bf06070 */
[----:B------:R-:W-:Y:S01]  /*02b0*/  IADD3 R10, P1, PT, R10, 0x2, RZ ;  /* 0x000000020a0a7810 */ /* 0x000fe20007f3e0ff */
[----:B------:R-:W-:-:S03]  /*02c0*/  UIADD3 UR6, UPT, UPT, UR4, 0x1, URZ ;  /* 0x0000000104067890 */ /* 0x000fc6000fffe0ff */
[----:B------:R-:W-:Y:S02]  /*02d0*/  IADD3.X R17, PT, PT, RZ, R17, RZ, P1, !PT ;  /* 0x00000011ff117210 */ /* 0x000fe40000ffe4ff */
[----:B-1----:R-:W-:Y:S01]  /*02e0*/  MOV R6, R0 ;  /* 0x0000000000067202 */ /* 0x002fe20000000f00 */
[----:B------:R-:W-:Y:S01]  /*02f0*/  IMAD.MOV.U32 R7, RZ, RZ, R15 ;  /* 0x000000ffff077224 */ /* 0x000fe200078e000f */
[----:B------:R-:W-:Y:S01]  /*0300*/  IADD3 R0, P0, PT, R0, 0x2, RZ ;  /* 0x0000000200007810 */ /* 0x000fe20007f1e0ff */
[----:B------:R-:W-:-:S04]  /*0310*/  UMOV UR4, UR6 ;  /* 0x0000000600047c82 */ /* 0x000fc80008000000 */
[----:B------:R-:W-:Y:S01]  /*0320*/  IMAD.X R15, RZ, RZ, R15, P0 ;  /* 0x000000ffff0f7224 */ /* 0x000fe200000e060f */
[----:B--2---:R1:W-:Y:S01]  /*0330*/  STG.E.U16 desc[UR8][R6.64], R13 ;  /* 0x0000000d06007986 */ /* 0x0043e2000c101508 */
[----:B------:R-:W-:Y:S06]  /*0340*/  BRA.U !UP0, `(.L_x_955) ;  /* 0xfffffffd08c87547 */ /* 0x000fec000b83ffff */
[----:B------:R-:W2:Y:S01]  /*0350*/  LDG.E.U8 R5, desc[UR8][R4.64+0xa2] ;  /* 0x0000a20804057981 */ /* 0x000ea2000c1e1100 */
[----:B------:R-:W3:Y:S03]  /*0360*/  LDCU UR4, c[0x0][0x3a4] ;  /* 0x00007480ff0477ac */ /* 0x000ee60008000800 */
[----:B--2---:R2:W-:Y:S04]  /*0370*/  STG.E.U8 desc[UR8][R8.64+0xa2], R5 ;  /* 0x0000a20508007986 */ /* 0x0045e8000c101108 */
[----:B0-----:R-:W3:Y:S01]  /*0380*/  LDG.E R3, desc[UR8][R2.64] ;  /* 0x0000000802037981 */ /* 0x001ee2000c1e1900 */
[----:B------:R-:W-:Y:S01]  /*0390*/  BSSY.RECONVERGENT B1, `(.L_x_956) ;  /* 0x0000008000017945 */ /* 0x000fe20003800200 */
[----:B---3--:R-:W-:-:S13]  /*03a0*/  ISETP.NE.AND P0, PT, R3, UR4, PT ;  /* 0x0000000403007c0c */ /* 0x008fda000bf05270 */
[----:B--2---:R-:W-:Y:S05]  /*03b0*/  @P0 BRA `(.L_x_957) ;  /* 0x0000000000140947 */ /* 0x004fea0003800000 */
[----:B------:R-:W0:Y:S02]  /*03c0*/  LDCU.U8 UR4, c[0x0][0x3a8] ;  /* 0x00007500ff0477ac */ /* 0x000e240008000000 */
[----:B0-----:R-:W-:-:S06]  /*03d0*/  UPRMT UR4, UR4, 0x8880, URZ ;  /* 0x0000888004047896 */ /* 0x001fcc00080000ff */
[----:B------:R-:W-:-:S04]  /*03e0*/  ISETP.NE.AND P0, PT, RZ, UR4, PT ;  /* 0x00000004ff007c0c */ /* 0x000fc8000bf05270 */
[----:B------:R-:W-:-:S13]  /*03f0*/  ISETP.NE.OR P0, PT, R11, UR5, !P0 ;  /* 0x000000050b007c0c */ /* 0x000fda000c705670 */
[----:B------:R-:W-:Y:S05]  /*0400*/  @P0 EXIT ;  /* 0x000000000000094d */ /* 0x000fea0003800000 */
.L_x_957:
[----:B------:R-:W-:Y:S05]  /*0410*/  BSYNC.RECONVERGENT B1 ;  /* 0x0000000000017941 */ /* 0x000fea0003800200 */
.L_x_956:
[----:B------:R-:W0:Y:S01]  /*0420*/  LDCU.64 UR6, c[0x0][0x390] ;  /* 0x00007200ff0677ac */ /* 0x000e220008000a00 */
[----:B------:R-:W-:Y:S01]  /*0430*/  IMAD.MOV.U32 R0, RZ, RZ, 0x1 ;  /* 0x00000001ff007424 */ /* 0x000fe200078e00ff */
[----:B0-----:R-:W-:-:S04]  /*0440*/  IADD3 R2, P0, PT, R3, UR6, RZ ;  /* 0x0000000603027c10 */ /* 0x001fc8000ff1e0ff */
[----:B------:R-:W-:-:S05]  /*0450*/  LEA.HI.X.SX32 R3, R3, UR7, 0x1, P0 ;  /* 0x0000000703037c11 */ /* 0x000fca00080f0eff */
[----:B------:R-:W-:Y:S01]  /*0460*/  STG.E.U8 desc[UR8][R2.64], R0 ;  /* 0x0000000002007986 */ /* 0x000fe2000c101108 */
[----:B------:R-:W-:Y:S05]  /*0470*/  EXIT ;  /* 0x000000000000794d */ /* 0x000fea0003800000 */
.L_x_958:
        /* <DEDUP_REMOVED lines=16> */
.L_x_973:


//--------------------- .text._Z17activeResetKernelPbi --------------------------
	.section	.text._Z17activeResetKernelPbi,"ax",@progbits
	.align	128
        .global         _Z17activeResetKernelPbi
        .type           _Z17activeResetKernelPbi,@function
        .size           _Z17activeResetKernelPbi,(.L_x_974 - _Z17activeResetKernelPbi)
        .other          _Z17activeResetKernelPbi,@"STO_CUDA_ENTRY STV_DEFAULT"
_Z17activeResetKernelPbi:
.text._Z17activeResetKernelPbi:
[----:B------:R-:W-:Y:S01]  /*0000*/  LDC R1, c[0x0][0x37c] ;  /* 0x0000df00ff017b82 */ /* 0x000fe20000000800 */
[----:B------:R-:W0:Y:S07]  /*0010*/  S2R R3, SR_TID.X ;  /* 0x0000000000037919 */ /* 0x000e2e0000002100 */
[----:B------:R-:W0:Y:S01]  /*0020*/  S2UR UR4, SR_CTAID.X ;  /* 0x00000000000479c3 */ /* 0x000e220000002500 */
[----:B------:R-:W1:Y:S07]  /*0030*/  LDCU UR5, c[0x0][0x388] ;  /* 0x00007100ff0577ac */ /* 0x000e6e0008000800 */
[----:B------:R-:W0:Y:S02]  /*0040*/  LDC R0, c[0x0][0x360] ;  /* 0x0000d800ff007b82 */ /* 0x000e240000000800 */
[----:B0-----:R-:W-:-:S05]  /*0050*/  IMAD R0, R0, UR4, R3 ;  /* 0x0000000400007c24 */ /* 0x001fca000f8e0203 */
[----:B-1----:R-:W-:-:S13]  /*0060*/  ISETP.GE.AND P0, PT, R0, UR5, PT ;  /* 0x0000000500007c0c */ /* 0x002fda000bf06270 */
[----:B------:R-:W-:Y:S05]  /*0070*/  @P0 EXIT ;  /* 0x000000000000094d */ /* 0x000fea0003800000 */
[----:B------:R-:W0:Y:S01]  /*0080*/  LDCU.64 UR6, c[0x0][0x380] ;  /* 0x00007000ff0677ac */ /* 0x000e220008000a00 */
[----:B------:R-:W1:Y:S01]  /*0090*/  LDCU.64 UR4, c[0x0][0x358] ;  /* 0x00006b00ff0477ac */ /* 0x000e620008000a00 */
[----:B0-----:R-:W-:-:S04]  /*00a0*/  IADD3 R2, P0, PT, R0, UR6, RZ ;  /* 0x0000000600027c10 */ /* 0x001fc8000ff1e0ff */
[----:B------:R-:W-:-:S05]  /*00b0*/  LEA.HI.X.SX32 R3, R0, UR7, 0x1, P0 ;  /* 0x0000000700037c11 */ /* 0x000fca00080f0eff */
[----:B-1----:R-:W-:Y:S01]  /*00c0*/  STG.E.U8 desc[UR4][R2.64], RZ ;  /* 0x000000ff02007986 */ /* 0x002fe2000c101104 */
[----:B------:R-:W-:Y:S05]  /*00d0*/  EXIT ;  /* 0x000000000000794d */ /* 0x000fea0003800000 */
.L_x_959:
        /* <DEDUP_REMOVED lines=10> */
.L_x_974:


//--------------------- .nv.shared._ZN3cub18CUB_300001_SM_10006detail4scan16DeviceScanKernelINS2_10policy_hubIbibmN4cuda3std3__44plusIvEEE10Policy1000EN6thrust24THRUST_300001_SM_1000_NS10device_ptrIbEENSE_IiEENS0_13ScanTileStateIbLb1EEES9_NS1_10InputValueIbPbEEmbLb0EbEEvT0_T1_T2_iT3_T4_T5_ --------------------------
	.section	.nv.shared._ZN3cub18CUB_300001_SM_10006detail4scan16DeviceScanKernelINS2_10policy_hubIbibmN4cuda3std3__44plusIvEEE10Policy1000EN6thrust24THRUST_300001_SM_1000_NS10device_ptrIbEENSE_IiEENS0_13ScanTileStateIbLb1EEES9_NS1_10InputValueIbPbEEmbLb0EbEEvT0_T1_T2_iT3_T4_T5_,"aw",@nobits
	.sectionflags	@""
	.align	16
.nv.shared._ZN3cub18CUB_300001_SM_10006detail4scan16DeviceScanKernelINS2_10policy_hubIbibmN4cuda3std3__44plusIvEEE10Policy1000EN6thrust24THRUST_300001_SM_1000_NS10device_ptrIbEENSE_IiEENS0_13ScanTileStateIbLb1EEES9_NS1_10InputValueIbPbEEmbLb0EbEEvT0_T1_T2_iT3_T4_T5_:
	.zero		9488


//--------------------- .nv.shared.reserved.0     --------------------------
	.section	.nv.shared.reserved.0,"aw",@nobits
	.weak		__nv_reservedSMEM_offset_0_alias
	.size		__nv_reservedSMEM_offset_0_alias, 0, 64
	.other		__nv_reservedSMEM_offset_0_alias,@"STO_CUDA_RESERVED_SHARED STV_DEFAULT"
__nv_reservedSMEM_offset_0_alias:
	.zero		0
	.zero		64


//--------------------- .nv.global                --------------------------
	.section	.nv.global,"aw",@nobits
.nv.global:
	.type		_ZN34_INTERNAL_beda5ee5_4_k_cu_55f434c76thrust24THRUST_300001_SM_1000_NS12placeholders2_8E,@object
	.size		_ZN34_INTERNAL_beda5ee5_4_k_cu_55f434c76thrust24THRUST_300001_SM_1000_NS12placeholders2_8E,(_ZN34_INTERNAL_beda5ee5_4_k_cu_55f434c74cuda3std3__436_GLOBAL__N__beda5ee5_4_k_cu_55f434c76ignoreE - _ZN34_INTERNAL_beda5ee5_4_k_cu_55f434c76thrust24THRUST_300001_SM_1000_NS12placeholders2_8E)
_ZN34_INTERNAL_beda5ee5_4_k_cu_55f434c76thrust24THRUST_300001_SM_1000_NS12placeholders2_8E:
	.zero		1
	.type		_ZN34_INTERNAL_beda5ee5_4_k_cu_55f434c74cuda3std3__436_GLOBAL__N__beda5ee5_4_k_cu_55f434c76ignoreE,@object
	.size		_ZN34_INTERNAL_beda5ee5_4_k_cu_55f434c74cuda3std3__436_GLOBAL__N__beda5ee5_4_k_cu_55f434c76ignoreE,(_ZN34_INTERNAL_beda5ee5_4_k_cu_55f434c74cuda3std6ranges3__45__cpo4dataE - _ZN34_INTERNAL_beda5ee5_4_k_cu_55f434c74cuda3std3__436_GLOBAL__N__beda5ee5_4_k_cu_55f434c76ignoreE)
_ZN34_INTERNAL_beda5ee5_4_k_cu_55f434c74cuda3std3__436_GLOBAL__N__beda5ee5_4_k_cu_55f434c76ignoreE:
	.zero		1
	.type		_ZN34_INTERNAL_beda5ee5_4_k_cu_55f434c74cuda3std6ranges3__45__cpo4dataE,@object
	.size		_ZN34_INTERNAL_beda5ee5_4_k_cu_55f434c74cuda3std6ranges3__45__cpo4dataE,(_ZN34_INTERNAL_beda5ee5_4_k_cu_55f434c76thrust24THRUST_300001_SM_1000_NS6system3cpp3parE - _ZN34_INTERNAL_beda5ee5_4_k_cu_55f434c74cuda3std6ranges3__45__cpo4dataE)
_ZN34_INTERNAL_beda5ee5_4_k_cu_55f434c74cuda3std6ranges3__45__cpo4dataE:
	.zero		1
	.type		_ZN34_INTERNAL_beda5ee5_4_k_cu_55f434c76thrust24THRUST_300001_SM_1000_NS6system3cpp3parE,@object
	.size		_ZN34_INTERNAL_beda5ee5_4_k_cu_55f434c76thrust24THRUST_300001_SM_1000_NS6system3cpp3parE,(_ZN34_INTERNAL_beda5ee5_4_k_cu_55f434c74cuda3std3__45__cpo5beginE - _ZN34_INTERNAL_beda5ee5_4_k_cu_55f434c76thrust24THRUST_300001_SM_1000_NS6system3cpp3parE)
_ZN34_INTERNAL_beda5ee5_4_k_cu_55f434c76thrust24THRUST_300001_SM_1000_NS6system3cpp3parE:
	.zero		1
	.type		_ZN34_INTERNAL_beda5ee5_4_k_cu_55f434c74cuda3std3__45__cpo5beginE,@object
	.size		_ZN34_INTERNAL_beda5ee5_4_k_cu_55f434c74cuda3std3__45__cpo5beginE,(_ZN34_INTERNAL_beda5ee5_4_k_cu_55f434c74cuda3std6ranges3__45__cpo5beginE - _ZN34_INTERNAL_beda5ee5_4_k_cu_55f434c74cuda3std3__45__cpo5beginE)
_ZN34_INTERNAL_beda5ee5_4_k_cu_55f434c74cuda3std3__45__cpo5beginE:
	.zero		1
	.type		_ZN34_INTERNAL_beda5ee5_4_k_cu_55f434c74cuda3std6ranges3__45__cpo5beginE,@object
	.size		_ZN34_INTERNAL_beda5ee5_4_k_cu_55f434c74cuda3std6ranges3__45__cpo5beginE,(_ZN34_INTERNAL_beda5ee5_4_k_cu_55f434c76thrust24THRUST_300001_SM_1000_NS6deviceE - _ZN34_INTERNAL_beda5ee5_4_k_cu_55f434c74cuda3std6ranges3__45__cpo5beginE)
_ZN34_INTERNAL_beda5ee5_4_k_cu_55f434c74cuda3std6ranges3__45__cpo5beginE:
	.zero		1
	.type		_ZN34_INTERNAL_beda5ee5_4_k_cu_55f434c76thrust24THRUST_300001_SM_1000_NS6deviceE,@object
	.size		_ZN34_INTERNAL_beda5ee5_4_k_cu_55f434c76thrust24THRUST_300001_SM_1000_NS6deviceE,(_ZN34_INTERNAL_beda5ee5_4_k_cu_55f434c74cuda3std3__47nulloptE - _ZN34_INTERNAL_beda5ee5_4_k_cu_55f434c76thrust24THRUST_300001_SM_1000_NS6deviceE)
_ZN34_INTERNAL_beda5ee5_4_k_cu_55f434c76thrust24THRUST_300001_SM_1000_NS6deviceE:
	.zero		1
	.type		_ZN34_INTERNAL_beda5ee5_4_k_cu_55f434c74cuda3std3__47nulloptE,@object
	.size		_ZN34_INTERNAL_beda5ee5_4_k_cu_55f434c74cuda3std3__47nulloptE,(_ZN34_INTERNAL_beda5ee5_4_k_cu_55f434c74cuda3std6ranges3__45__cpo8distanceE - _ZN34_INTERNAL_beda5ee5_4_k_cu_55f434c74cuda3std3__47nulloptE)
_ZN34_INTERNAL_beda5ee5_4_k_cu_55f434c74cuda3std3__47nulloptE:
	.zero		1
	.type		_ZN34_INTERNAL_beda5ee5_4_k_cu_55f434c74cuda3std6ranges3__45__cpo8distanceE,@object
	.size		_ZN34_INTERNAL_beda5ee5_4_k_cu_55f434c74cuda3std6ranges3__45__cpo8distanceE,(_ZN34_INTERNAL_beda5ee5_4_k_cu_55f434c76thrust24THRUST_300001_SM_1000_NS12placeholders2_4E - _ZN34_INTERNAL_beda5ee5_4_k_cu_55f434c74cuda3std6ranges3__45__cpo8distanceE)
_ZN34_INTERNAL_beda5ee5_4_k_cu_55f434c74cuda3std6ranges3__45__cpo8distanceE:
	.zero		1
	.type		_ZN34_INTERNAL_beda5ee5_4_k_cu_55f434c76thrust24THRUST_300001_SM_1000_NS12placeholders2_4E,@object
	.size		_ZN34_INTERNAL_beda5ee5_4_k_cu_55f434c76thrust24THRUST_300001_SM_1000_NS12placeholders2_4E,(_ZN34_INTERNAL_beda5ee5_4_k_cu_55f434c74cuda3std3__45__cpo6rbeginE - _ZN34_INTERNAL_beda5ee5_4_k_cu_55f434c76thrust24THRUST_300001_SM_1000_NS12placeholders2_4E)
_ZN34_INTERNAL_beda5ee5_4_k_cu_55f434c76thrust24THRUST_300001_SM_1000_NS12placeholders2_4E:
	.zero		1
	.type		_ZN34_INTERNAL_beda5ee5_4_k_cu_55f434c74cuda3std3__45__cpo6rbeginE,@object
	.size		_ZN34_INTERNAL_beda5ee5_4_k_cu_55f434c74cuda3std3__45__cpo6rbeginE,(_ZN34_INTERNAL_beda5ee5_4_k_cu_55f434c74cuda3std6ranges3__45__cpo7advanceE - _ZN34_INTERNAL_beda5ee5_4_k_cu_55f434c74cuda3std3__45__cpo6rbeginE)
_ZN34_INTERNAL_beda5ee5_4_k_cu_55f434c74cuda3std3__45__cpo6rbeginE:
	.zero		1
	.type		_ZN34_INTERNAL_beda5ee5_4_k_cu_55f434c74cuda3std6ranges3__45__cpo7advanceE,@object
	.size		_ZN34_INTERNAL_beda5ee5_4_k_cu_55f434c74cuda3std6ranges3__45__cpo7advanceE,(_ZN34_INTERNAL_beda5ee5_4_k_cu_55f434c76thrust24THRUST_300001_SM_1000_NS12placeholders3_10E - _ZN34_INTERNAL_beda5ee5_4_k_cu_55f434c74cuda3std6ranges3__45__cpo7advanceE)
_ZN34_INTERNAL_beda5ee5_4_k_cu_55f434c74cuda3std6ranges3__45__cpo7advanceE:
	.zero		1
	.type		_ZN34_INTERNAL_beda5ee5_4_k_cu_55f434c76thrust24THRUST_300001_SM_1000_NS12placeholders3_10E,@object
	.size		_ZN34_INTERNAL_beda5ee5_4_k_cu_55f434c76thrust24THRUST_300001_SM_1000_NS12placeholders3_10E,(_ZN34_INTERNAL_beda5ee5_4_k_cu_55f434c74cuda3std3__48in_placeE - _ZN34_INTERNAL_beda5ee5_4_k_cu_55f434c76thrust24THRUST_300001_SM_1000_NS12placeholders3_10E)
_ZN34_INTERNAL_beda5ee5_4_k_cu_55f434c76thrust24THRUST_300001_SM_1000_NS12placeholders3_10E:
	.zero		1
	.type		_ZN34_INTERNAL_beda5ee5_4_k_cu_55f434c74cuda3std3__48in_placeE,@object
	.size		_ZN34_INTERNAL_beda5ee5_4_k_cu_55f434c74cuda3std3__48in_placeE,(_ZN34_INTERNAL_beda5ee5_4_k_cu_55f434c74cuda3std6ranges3__45__cpo4sizeE - _ZN34_INTERNAL_beda5ee5_4_k_cu_55f434c74cuda3std3__48in_placeE)
_ZN34_INTERNAL_beda5ee5_4_k_cu_55f434c74cuda3std3__48in_placeE:
	.zero		1
	.type		_ZN34_INTERNAL_beda5ee5_4_k_cu_55f434c74cuda3std6ranges3__45__cpo4sizeE,@object
	.size		_ZN34_INTERNAL_beda5ee5_4_k_cu_55f434c74cuda3std6ranges3__45__cpo4sizeE,(_ZN34_INTERNAL_beda5ee5_4_k_cu_55f434c76thrust24THRUST_300001_SM_1000_NS12placeholders2_2E - _ZN34_INTERNAL_beda5ee5_4_k_cu_55f434c74cuda3std6ranges3__45__cpo4sizeE)
_ZN34_INTERNAL_beda5ee5_4_k_cu_55f434c74cuda3std6ranges3__45__cpo4sizeE:
	.zero		1
	.type		_ZN34_INTERNAL_beda5ee5_4_k_cu_55f434c76thrust24THRUST_300001_SM_1000_NS12placeholders2_2E,@object
	.size		_ZN34_INTERNAL_beda5ee5_4_k_cu_55f434c76thrust24THRUST_300001_SM_1000_NS12placeholders2_2E,(_ZN34_INTERNAL_beda5ee5_4_k_cu_55f434c74cuda3std3__45__cpo6cbeginE - _ZN34_INTERNAL_beda5ee5_4_k_cu_55f434c76thrust24THRUST_300001_SM_1000_NS12placeholders2_2E)
_ZN34_INTERNAL_beda5ee5_4_k_cu_55f434c76thrust24THRUST_300001_SM_1000_NS12placeholders2_2E:
	.zero		1
	.type		_ZN34_INTERNAL_beda5ee5_4_k_cu_55f434c74cuda3std3__45__cpo6cbeginE,@object
	.size		_ZN34_INTERNAL_beda5ee5_4_k_cu_55f434c74cuda3std3__45__cpo6cbeginE,(_ZN34_INTERNAL_beda5ee5_4_k_cu_55f434c74cuda3std6ranges3__45__cpo6cbeginE - _ZN34_INTERNAL_beda5ee5_4_k_cu_55f434c74cuda3std3__45__cpo6cbeginE)
_ZN34_INTERNAL_beda5ee5_4_k_cu_55f434c74cuda3std3__45__cpo6cbeginE:
	.zero		1
	.type		_ZN34_INTERNAL_beda5ee5_4_k_cu_55f434c74cuda3std6ranges3__45__cpo6cbeginE,@object
	.size		_ZN34_INTERNAL_beda5ee5_4_k_cu_55f434c74cuda3std6ranges3__45__cpo6cbeginE,(_ZN34_INTERNAL_beda5ee5_4_k_cu_55f434c76thrust24THRUST_300001_SM_1000_NS12placeholders2_6E - _ZN34_INTERNAL_beda5ee5_4_k_cu_55f434c74cuda3std6ranges3__45__cpo6cbeginE)
_ZN34_INTERNAL_beda5ee5_4_k_cu_55f434c74cuda3std6ranges3__45__cpo6cbeginE:
	.zero		1
	.type		_ZN34_INTERNAL_beda5ee5_4_k_cu_55f434c76thrust24THRUST_300001_SM_1000_NS12placeholders2_6E,@object
	.size		_ZN34_INTERNAL_beda5ee5_4_k_cu_55f434c76thrust24THRUST_300001_SM_1000_NS12placeholders2_6E,(_ZN34_INTERNAL_beda5ee5_4_k_cu_55f434c74cuda3std3__45__cpo7crbeginE - _ZN34_INTERNAL_beda5ee5_4_k_cu_55f434c76thrust24THRUST_300001_SM_1000_NS12placeholders2_6E)
_ZN34_INTERNAL_beda5ee5_4_k_cu_55f434c76thrust24THRUST_300001_SM_1000_NS12placeholders2_6E:
	.zero		1
	.type		_ZN34_INTERNAL_beda5ee5_4_k_cu_55f434c74cuda3std3__45__cpo7crbeginE,@object
	.size		_ZN34_INTERNAL_beda5ee5_4_k_cu_55f434c74cuda3std3__45__cpo7crbeginE,(_ZN34_INTERNAL_beda5ee5_4_k_cu_55f434c74cuda3std6ranges3__45__cpo4nextE - _ZN34_INTERNAL_beda5ee5_4_k_cu_55f434c74cuda3std3__45__cpo7crbeginE)
_ZN34_INTERNAL_beda5ee5_4_k_cu_55f434c74cuda3std3__45__cpo7crbeginE:
	.zero		1
	.type		_ZN34_INTERNAL_beda5ee5_4_k_cu_55f434c74cuda3std6ranges3__45__cpo4nextE,@object
	.size		_ZN34_INTERNAL_beda5ee5_4_k_cu_55f434c74cuda3std6ranges3__45__cpo4nextE,(_ZN34_INTERNAL_beda5ee5_4_k_cu_55f434c74cuda3std6ranges3__45__cpo4swapE - _ZN34_INTERNAL_beda5ee5_4_k_cu_55f434c74cuda3std6ranges3__45__cpo4nextE)
_ZN34_INTERNAL_beda5ee5_4_k_cu_55f434c74cuda3std6ranges3__45__cpo4nextE:
	.zero		1
	.type		_ZN34_INTERNAL_beda5ee5_4_k_cu_55f434c74cuda3std6ranges3__45__cpo4swapE,@object
	.size		_ZN34_INTERNAL_beda5ee5_4_k_cu_55f434c74cuda3std6ranges3__45__cpo4swapE,(_ZN34_INTERNAL_beda5ee5_4_k_cu_55f434c76thrust24THRUST_300001_SM_1000_NS8cuda_cub10par_nosyncE - _ZN34_INTERNAL_beda5ee5_4_k_cu_55f434c74cuda3std6ranges3__45__cpo4swapE)
_ZN34_INTERNAL_beda5ee5_4_k_cu_55f434c74cuda3std6ranges3__45__cpo4swapE:
	.zero		1
	.type		_ZN34_INTERNAL_beda5ee5_4_k_cu_55f434c76thrust24THRUST_300001_SM_1000_NS8cuda_cub10par_nosyncE,@object
	.size		_ZN34_INTERNAL_beda5ee5_4_k_cu_55f434c76thrust24THRUST_300001_SM_1000_NS8cuda_cub10par_nosyncE,(_ZN34_INTERNAL_beda5ee5_4_k_cu_55f434c76thrust24THRUST_300001_SM_1000_NS3seqE - _ZN34_INTERNAL_beda5ee5_4_k_cu_55f434c76thrust24THRUST_300001_SM_1000_NS8cuda_cub10par_nosyncE)
_ZN34_INTERNAL_beda5ee5_4_k_cu_55f434c76thrust24THRUST_300001_SM_1000_NS8cuda_cub10par_nosyncE:
	.zero		1
	.type		_ZN34_INTERNAL_beda5ee5_4_k_cu_55f434c76thrust24THRUST_300001_SM_1000_NS3seqE,@object
	.size		_ZN34_INTERNAL_beda5ee5_4_k_cu_55f434c76thrust24THRUST_300001_SM_1000_NS3seqE,(_ZN34_INTERNAL_beda5ee5_4_k_cu_55f434c74cuda3std3__420unreachable_sentinelE - _ZN34_INTERNAL_beda5ee5_4_k_cu_55f434c76thrust24THRUST_300001_SM_1000_NS3seqE)
_ZN34_INTERNAL_beda5ee5_4_k_cu_55f434c76thrust24THRUST_300001_SM_1000_NS3seqE:
	.zero		1
	.type		_ZN34_INTERNAL_beda5ee5_4_k_cu_55f434c74cuda3std3__420unreachable_sentinelE,@object
	.size		_ZN34_INTERNAL_beda5ee5_4_k_cu_55f434c74cuda3std3__420unreachable_sentinelE,(_ZN34_INTERNAL_beda5ee5_4_k_cu_55f434c74cuda3std6ranges3__45__cpo5ssizeE - _ZN34_INTERNAL_beda5ee5_4_k_cu_55f434c74cuda3std3__420unreachable_sentinelE)
_ZN34_INTERNAL_beda5ee5_4_k_cu_55f434c74cuda3std3__420unreachable_sentinelE:
	.zero		1
	.type		_ZN34_INTERNAL_beda5ee5_4_k_cu_55f434c74cuda3std6ranges3__45__cpo5ssizeE,@object
	.size		_ZN34_INTERNAL_beda5ee5_4_k_cu_55f434c74cuda3std6ranges3__45__cpo5ssizeE,(_ZN34_INTERNAL_beda5ee5_4_k_cu_55f434c76thrust24THRUST_300001_SM_1000_NS12placeholders2_3E - _ZN34_INTERNAL_beda5ee5_4_k_cu_55f434c74cuda3std6ranges3__45__cpo5ssizeE)
_ZN34_INTERNAL_beda5ee5_4_k_cu_55f434c74cuda3std6ranges3__45__cpo5ssizeE:
	.zero		1
	.type		_ZN34_INTERNAL_beda5ee5_4_k_cu_55f434c76thrust24THRUST_300001_SM_1000_NS12placeholders2_3E,@object
	.size		_ZN34_INTERNAL_beda5ee5_4_k_cu_55f434c76thrust24THRUST_300001_SM_1000_NS12placeholders2_3E,(_ZN34_INTERNAL_beda5ee5_4_k_cu_55f434c74cuda3std3__45__cpo4cendE - _ZN34_INTERNAL_beda5ee5_4_k_cu_55f434c76thrust24THRUST_300001_SM_1000_NS12placeholders2_3E)
_ZN34_INTERNAL_beda5ee5_4_k_cu_55f434c76thrust24THRUST_300001_SM_1000_NS12placeholders2_3E:
	.zero		1
	.type		_ZN34_INTERNAL_beda5ee5_4_k_cu_55f434c74cuda3std3__45__cpo4cendE,@object
	.size		_ZN34_INTERNAL_beda5ee5_4_k_cu_55f434c74cuda3std3__45__cpo4cendE,(_ZN34_INTERNAL_beda5ee5_4_k_cu_55f434c74cuda3std6ranges3__45__cpo4cendE - _ZN34_INTERNAL_beda5ee5_4_k_cu_55f434c74cuda3std3__45__cpo4cendE)
_ZN34_INTERNAL_beda5ee5_4_k_cu_55f434c74cuda3std3__45__cpo4cendE:
	.zero		1
	.type		_ZN34_INTERNAL_beda5ee5_4_k_cu_55f434c74cuda3std6ranges3__45__cpo4cendE,@object
	.size		_ZN34_INTERNAL_beda5ee5_4_k_cu_55f434c74cuda3std6ranges3__45__cpo4cendE,(_ZN34_INTERNAL_beda5ee5_4_k_cu_55f434c76thrust24THRUST_300001_SM_1000_NS12placeholders2_7E - _ZN34_INTERNAL_beda5ee5_4_k_cu_55f434c74cuda3std6ranges3__45__cpo4cendE)
_ZN34_INTERNAL_beda5ee5_4_k_cu_55f434c74cuda3std6ranges3__45__cpo4cendE:
	.zero		1
	.type		_ZN34_INTERNAL_beda5ee5_4_k_cu_55f434c76thrust24THRUST_300001_SM_1000_NS12placeholders2_7E,@object
	.size		_ZN34_INTERNAL_beda5ee5_4_k_cu_55f434c76thrust24THRUST_300001_SM_1000_NS12placeholders2_7E,(_ZN34_INTERNAL_beda5ee5_4_k_cu_55f434c74cuda3std3__45__cpo5crendE - _ZN34_INTERNAL_beda5ee5_4_k_cu_55f434c76thrust24THRUST_300001_SM_1000_NS12placeholders2_7E)
_ZN34_INTERNAL_beda5ee5_4_k_cu_55f434c76thrust24THRUST_300001_SM_1000_NS12placeholders2_7E:
	.zero		1
	.type		_ZN34_INTERNAL_beda5ee5_4_k_cu_55f434c74cuda3std3__45__cpo5crendE,@object
	.size		_ZN34_INTERNAL_beda5ee5_4_k_cu_55f434c74cuda3std3__45__cpo5crendE,(_ZN34_INTERNAL_beda5ee5_4_k_cu_55f434c74cuda3std6ranges3__45__cpo4prevE - _ZN34_INTERNAL_beda5ee5_4_k_cu_55f434c74cuda3std3__45__cpo5crendE)
_ZN34_INTERNAL_beda5ee5_4_k_cu_55f434c74cuda3std3__45__cpo5crendE:
	.zero		1
	.type		_ZN34_INTERNAL_beda5ee5_4_k_cu_55f434c74cuda3std6ranges3__45__cpo4prevE,@object
	.size		_ZN34_INTERNAL_beda5ee5_4_k_cu_55f434c74cuda3std6ranges3__45__cpo4prevE,(_ZN34_INTERNAL_beda5ee5_4_k_cu_55f434c74cuda3std6ranges3__45__cpo9iter_moveE - _ZN34_INTERNAL_beda5ee5_4_k_cu_55f434c74cuda3std6ranges3__45__cpo4prevE)
_ZN34_INTERNAL_beda5ee5_4_k_cu_55f434c74cuda3std6ranges3__45__cpo4prevE:
	.zero		1
	.type		_ZN34_INTERNAL_beda5ee5_4_k_cu_55f434c74cuda3std6ranges3__45__cpo9iter_moveE,@object
	.size		_ZN34_INTERNAL_beda5ee5_4_k_cu_55f434c74cuda3std6ranges3__45__cpo9iter_moveE,(_ZN34_INTERNAL_beda5ee5_4_k_cu_55f434c76thrust24THRUST_300001_SM_1000_NS6system6detail10sequential3seqE - _ZN34_INTERNAL_beda5ee5_4_k_cu_55f434c74cuda3std6ranges3__45__cpo9iter_moveE)
_ZN34_INTERNAL_beda5ee5_4_k_cu_55f434c74cuda3std6ranges3__45__cpo9iter_moveE:
	.zero		1
	.type		_ZN34_INTERNAL_beda5ee5_4_k_cu_55f434c76thrust24THRUST_300001_SM_1000_NS6system6detail10sequential3seqE,@object
	.size		_ZN34_INTERNAL_beda5ee5_4_k_cu_55f434c76thrust24THRUST_300001_SM_1000_NS6system6detail10sequential3seqE,(_ZN34_INTERNAL_beda5ee5_4_k_cu_55f434c76thrust24THRUST_300001_SM_1000_NS12placeholders2_9E - _ZN34_INTERNAL_beda5ee5_4_k_cu_55f434c76thrust24THRUST_300001_SM_1000_NS6system6detail10sequential3seqE)
_ZN34_INTERNAL_beda5ee5_4_k_cu_55f434c76thrust24THRUST_300001_SM_1000_NS6system6detail10sequential3seqE:
	.zero		1
	.type		_ZN34_INTERNAL_beda5ee5_4_k_cu_55f434c76thrust24THRUST_300001_SM_1000_NS12placeholders2_9E,@object
	.size		_ZN34_INTERNAL_beda5ee5_4_k_cu_55f434c76thrust24THRUST_300001_SM_1000_NS12placeholders2_9E,(_ZN34_INTERNAL_beda5ee5_4_k_cu_55f434c74cuda3std3__419piecewise_constructE - _ZN34_INTERNAL_beda5ee5_4_k_cu_55f434c76thrust24THRUST_300001_SM_1000_NS12placeholders2_9E)
_ZN34_INTERNAL_beda5ee5_4_k_cu_55f434c76thrust24THRUST_300001_SM_1000_NS12placeholders2_9E:
	.zero		1
	.type		_ZN34_INTERNAL_beda5ee5_4_k_cu_55f434c74cuda3std3__419piecewise_constructE,@object
	.size		_ZN34_INTERNAL_beda5ee5_4_k_cu_55f434c74cuda3std3__419piecewise_constructE,(_ZN34_INTERNAL_beda5ee5_4_k_cu_55f434c74cuda3std6ranges3__45__cpo5cdataE - _ZN34_INTERNAL_beda5ee5_4_k_cu_55f434c74cuda3std3__419piecewise_constructE)
_ZN34_INTERNAL_beda5ee5_4_k_cu_55f434c74cuda3std3__419piecewise_constructE:
	.zero		1
	.type		_ZN34_INTERNAL_beda5ee5_4_k_cu_55f434c74cuda3std6ranges3__45__cpo5cdataE,@object
	.size		_ZN34_INTERNAL_beda5ee5_4_k_cu_55f434c74cuda3std6ranges3__45__cpo5cdataE,(_ZN34_INTERNAL_beda5ee5_4_k_cu_55f434c76thrust24THRUST_300001_SM_1000_NS12placeholders2_1E - _ZN34_INTERNAL_beda5ee5_4_k_cu_55f434c74cuda3std6ranges3__45__cpo5cdataE)
_ZN34_INTERNAL_beda5ee5_4_k_cu_55f434c74cuda3std6ranges3__45__cpo5cdataE:
	.zero		1
	.type		_ZN34_INTERNAL_beda5ee5_4_k_cu_55f434c76thrust24THRUST_300001_SM_1000_NS12placeholders2_1E,@object
	.size		_ZN34_INTERNAL_beda5ee5_4_k_cu_55f434c76thrust24THRUST_300001_SM_1000_NS12placeholders2_1E,(_ZN34_INTERNAL_beda5ee5_4_k_cu_55f434c74cuda3std3__45__cpo3endE - _ZN34_INTERNAL_beda5ee5_4_k_cu_55f434c76thrust24THRUST_300001_SM_1000_NS12placeholders2_1E)
_ZN34_INTERNAL_beda5ee5_4_k_cu_55f434c76thrust24THRUST_300001_SM_1000_NS12placeholders2_1E:
	.zero		1
	.type		_ZN34_INTERNAL_beda5ee5_4_k_cu_55f434c74cuda3std3__45__cpo3endE,@object
	.size		_ZN34_INTERNAL_beda5ee5_4_k_cu_55f434c74cuda3std3__45__cpo3endE,(_ZN34_INTERNAL_beda5ee5_4_k_cu_55f434c74cuda3std6ranges3__45__cpo3endE - _ZN34_INTERNAL_beda5ee5_4_k_cu_55f434c74cuda3std3__45__cpo3endE)
_ZN34_INTERNAL_beda5ee5_4_k_cu_55f434c74cuda3std3__45__cpo3endE:
	.zero		1
	.type		_ZN34_INTERNAL_beda5ee5_4_k_cu_55f434c74cuda3std6ranges3__45__cpo3endE,@object
	.size		_ZN34_INTERNAL_beda5ee5_4_k_cu_55f434c74cuda3std6ranges3__45__cpo3endE,(_ZN34_INTERNAL_beda5ee5_4_k_cu_55f434c76thrust24THRUST_300001_SM_1000_NS12placeholders2_5E - _ZN34_INTERNAL_beda5ee5_4_k_cu_55f434c74cuda3std6ranges3__45__cpo3endE)
_ZN34_INTERNAL_beda5ee5_4_k_cu_55f434c74cuda3std6ranges3__45__cpo3endE:
	.zero		1
	.type		_ZN34_INTERNAL_beda5ee5_4_k_cu_55f434c76thrust24THRUST_300001_SM_1000_NS12placeholders2_5E,@object
	.size		_ZN34_INTERNAL_beda5ee5_4_k_cu_55f434c76thrust24THRUST_300001_SM_1000_NS12placeholders2_5E,(_ZN34_INTERNAL_beda5ee5_4_k_cu_55f434c74cuda3std3__45__cpo4rendE - _ZN34_INTERNAL_beda5ee5_4_k_cu_55f434c76thrust24THRUST_300001_SM_1000_NS12placeholders2_5E)
_ZN34_INTERNAL_beda5ee5_4_k_cu_55f434c76thrust24THRUST_300001_SM_1000_NS12placeholders2_5E:
	.zero		1
	.type		_ZN34_INTERNAL_beda5ee5_4_k_cu_55f434c74cuda3std3__45__cpo4rendE,@object
	.size		_ZN34_INTERNAL_beda5ee5_4_k_cu_55f434c74cuda3std3__45__cpo4rendE,(_ZN34_INTERNAL_beda5ee5_4_k_cu_55f434c74cuda3std6ranges3__45__cpo9iter_swapE - _ZN34_INTERNAL_beda5ee5_4_k_cu_55f434c74cuda3std3__45__cpo4rendE)
_ZN34_INTERNAL_beda5ee5_4_k_cu_55f434c74cuda3std3__45__cpo4rendE:
	.zero		1
	.type		_ZN34_INTERNAL_beda5ee5_4_k_cu_55f434c74cuda3std6ranges3__45__cpo9iter_swapE,@object
	.size		_ZN34_INTERNAL_beda5ee5_4_k_cu_55f434c74cuda3std6ranges3__45__cpo9iter_swapE,(_ZN34_INTERNAL_beda5ee5_4_k_cu_55f434c74cuda3std3__48unexpectE - _ZN34_INTERNAL_beda5ee5_4_k_cu_55f434c74cuda3std6ranges3__45__cpo9iter_swapE)
_ZN34_INTERNAL_beda5ee5_4_k_cu_55f434c74cuda3std6ranges3__45__cpo9iter_swapE:
	.zero		1
	.type		_ZN34_INTERNAL_beda5ee5_4_k_cu_55f434c74cuda3std3__48unexpectE,@object
	.size		_ZN34_INTERNAL_beda5ee5_4_k_cu_55f434c74cuda3std3__48unexpectE,(_ZN34_INTERNAL_beda5ee5_4_k_cu_55f434c76thrust24THRUST_300001_SM_1000_NS8cuda_cub3parE - _ZN34_INTERNAL_beda5ee5_4_k_cu_55f434c74cuda3std3__48unexpectE)
_ZN34_INTERNAL_beda5ee5_4_k_cu_55f434c74cuda3std3__48unexpectE:
	.zero		1
	.type		_ZN34_INTERNAL_beda5ee5_4_k_cu_55f434c76thrust24THRUST_300001_SM_1000_NS8cuda_cub3parE,@object
	.size		_ZN34_INTERNAL_beda5ee5_4_k_cu_55f434c76thrust24THRUST_300001_SM_1000_NS8cuda_cub3parE,(.L_29 - _ZN34_INTERNAL_beda5ee5_4_k_cu_55f434c76thrust24THRUST_300001_SM_1000_NS8cuda_cub3parE)
_ZN34_INTERNAL_beda5ee5_4_k_cu_55f434c76thrust24THRUST_300001_SM_1000_NS8cuda_cub3parE:
	.zero		1
.L_29:


//--------------------- .nv.shared._ZN3cub18CUB_300001_SM_10006detail4scan16DeviceScanKernelINS2_10policy_hubIbibjN4cuda3std3__44plusIvEEE10Policy1000EN6thrust24THRUST_300001_SM_1000_NS10device_ptrIbEENSE_IiEENS0_13ScanTileStateIbLb1EEES9_NS1_10InputValueIbPbEEjbLb0EbEEvT0_T1_T2_iT3_T4_T5_ --------------------------
	.section	.nv.shared._ZN3cub18CUB_300001_SM_10006detail4scan16DeviceScanKernelINS2_10policy_hubIbibjN4cuda3std3__44plusIvEEE10Policy1000EN6thrust24THRUST_300001_SM_1000_NS10device_ptrIbEENSE_IiEENS0_13ScanTileStateIbLb1EEES9_NS1_10InputValueIbPbEEjbLb0EbEEvT0_T1_T2_iT3_T4_T5_,"aw",@nobits
	.sectionflags	@""
	.align	16
.nv.shared._ZN3cub18CUB_300001_SM_10006detail4scan16DeviceScanKernelINS2_10policy_hubIbibjN4cuda3std3__44plusIvEEE10Policy1000EN6thrust24THRUST_300001_SM_1000_NS10device_ptrIbEENSE_IiEENS0_13ScanTileStateIbLb1EEES9_NS1_10InputValueIbPbEEjbLb0EbEEvT0_T1_T2_iT3_T4_T5_:
	.zero		9488


//--------------------- .nv.shared._ZN3cub18CUB_300001_SM_10006detail4scan20DeviceScanInitKernelINS0_13ScanTileStateIbLb1EEEEEvT_i --------------------------
	.section	.nv.shared._ZN3cub18CUB_300001_SM_10006detail4scan20DeviceScanInitKernelINS0_13ScanTileStateIbLb1EEEEEvT_i,"aw",@nobits
	.sectionflags	@""
	.align	16
	.zero		1024


//--------------------- .nv.shared._ZN3cub18CUB_300001_SM_10006detail11EmptyKernelIvEEvv --------------------------
	.section	.nv.shared._ZN3cub18CUB_300001_SM_10006detail11EmptyKernelIvEEvv,"aw",@nobits
	.sectionflags	@""
	.align	16
	.zero		1024


//--------------------- .nv.shared._ZN6thrust24THRUST_300001_SM_1000_NS8cuda_cub4core6detail13_kernel_agentINS1_8__reduce11ReduceAgentIPN4cuda3std3__45tupleIJilEEESC_SB_lNS1_9__extrema9arg_max_fIilNS9_4lessIiEEEEEEJSC_SC_iSH_EEEvDpT0_ --------------------------
	.section	.nv.shared._ZN6thrust24THRUST_300001_SM_1000_NS8cuda_cub4core6detail13_kernel_agentINS1_8__reduce11ReduceAgentIPN4cuda3std3__45tupleIJilEEESC_SB_lNS1_9__extrema9arg_max_fIilNS9_4lessIiEEEEEEJSC_SC_iSH_EEEvDpT0_,"aw",@nobits
	.sectionflags	@""
	.align	16
	.zero		1024


//--------------------- .nv.shared._ZN6thrust24THRUST_300001_SM_1000_NS8cuda_cub4core6detail13_kernel_agentINS1_8__reduce10DrainAgentIlEEJN3cub18CUB_300001_SM_10009GridQueueIyEElEEEvDpT0_ --------------------------
	.section	.nv.shared._ZN6thrust24THRUST_300001_SM_1000_NS8cuda_cub4core6detail13_kernel_agentINS1_8__reduce10DrainAgentIlEEJN3cub18CUB_300001_SM_10009GridQueueIyEElEEEvDpT0_,"aw",@nobits
	.sectionflags	@""
	.align	16
	.zero		1024


//--------------------- .nv.shared._ZN6thrust24THRUST_300001_SM_1000_NS8cuda_cub4core6detail13_kernel_agentINS1_8__reduce11ReduceAgentINS0_12zip_iteratorIN4cuda3std3__45tupleIJNS0_10device_ptrIiEENS0_17counting_iteratorIlNS0_11use_defaultESF_SF_EEEEEEEPNSB_IJilEEESJ_lNS1_9__extrema9arg_max_fIilNSA_4lessIiEEEEEEJSI_SK_lN3cub18CUB_300001_SM_100013GridEvenShareIlEENSS_9GridQueueIyEESP_EEEvDpT0_ --------------------------
	.section	.nv.shared._ZN6thrust24THRUST_300001_SM_1000_NS8cuda_cub4core6detail13_kernel_agentINS1_8__reduce11ReduceAgentINS0_12zip_iteratorIN4cuda3std3__45tupleIJNS0_10device_ptrIiEENS0_17counting_iteratorIlNS0_11use_defaultESF_SF_EEEEEEEPNSB_IJilEEESJ_lNS1_9__extrema9arg_max_fIilNSA_4lessIiEEEEEEJSI_SK_lN3cub18CUB_300001_SM_100013GridEvenShareIlEENSS_9GridQueueIyEESP_EEEvDpT0_,"aw",@nobits
	.sectionflags	@""
	.align	16
	.zero		1024


//--------------------- .nv.shared._ZN6thrust24THRUST_300001_SM_1000_NS8cuda_cub4core6detail13_kernel_agentINS1_8__reduce11ReduceAgentINS0_12zip_iteratorIN4cuda3std3__45tupleIJNS0_10device_ptrIiEENS0_17counting_iteratorIlNS0_11use_defaultESF_SF_EEEEEEEPNSB_IJilEEESJ_lNS1_9__extrema9arg_max_fIilNSA_4lessIiEEEEEEJSI_SK_lSP_EEEvDpT0_ --------------------------
	.section	.nv.shared._ZN6thrust24THRUST_300001_SM_1000_NS8cuda_cub4core6detail13_kernel_agentINS1_8__reduce11ReduceAgentINS0_12zip_iteratorIN4cuda3std3__45tupleIJNS0_10device_ptrIiEENS0_17counting_iteratorIlNS0_11use_defaultESF_SF_EEEEEEEPNSB_IJilEEESJ_lNS1_9__extrema9arg_max_fIilNSA_4lessIiEEEEEEJSI_SK_lSP_EEEvDpT0_,"aw",@nobits
	.sectionflags	@""
	.align	16
	.zero		1024


//--------------------- .nv.shared._ZN6thrust24THRUST_300001_SM_1000_NS8cuda_cub4core6detail13_kernel_agentINS1_8__reduce11ReduceAgentIPN4cuda3std3__45tupleIJilEEESC_SB_iNS1_9__extrema9arg_max_fIilNS9_4lessIiEEEEEEJSC_SC_iSH_EEEvDpT0_ --------------------------
	.section	.nv.shared._ZN6thrust24THRUST_300001_SM_1000_NS8cuda_cub4core6detail13_kernel_agentINS1_8__reduce11ReduceAgentIPN4cuda3std3__45tupleIJilEEESC_SB_iNS1_9__extrema9arg_max_fIilNS9_4lessIiEEEEEEJSC_SC_iSH_EEEvDpT0_,"aw",@nobits
	.sectionflags	@""
	.align	16
	.zero		1024


//--------------------- .nv.shared._ZN6thrust24THRUST_300001_SM_1000_NS8cuda_cub4core6detail13_kernel_agentINS1_8__reduce10DrainAgentIiEEJN3cub18CUB_300001_SM_10009GridQueueIjEEiEEEvDpT0_ --------------------------
	.section	.nv.shared._ZN6thrust24THRUST_300001_SM_1000_NS8cuda_cub4core6detail13_kernel_agentINS1_8__reduce10DrainAgentIiEEJN3cub18CUB_300001_SM_10009GridQueueIjEEiEEEvDpT0_,"aw",@nobits
	.sectionflags	@""
	.align	16
	.zero		1024


//--------------------- .nv.shared._ZN6thrust24THRUST_300001_SM_1000_NS8cuda_cub4core6detail13_kernel_agentINS1_8__reduce11ReduceAgentINS0_12zip_iteratorIN4cuda3std3__45tupleIJNS0_10device_ptrIiEENS0_17counting_iteratorIlNS0_11use_defaultESF_SF_EEEEEEEPNSB_IJilEEESJ_iNS1_9__extrema9arg_max_fIilNSA_4lessIiEEEEEEJSI_SK_iN3cub18CUB_300001_SM_100013GridEvenShareIiEENSS_9GridQueueIjEESP_EEEvDpT0_ --------------------------
	.section	.nv.shared._ZN6thrust24THRUST_300001_SM_1000_NS8cuda_cub4core6detail13_kernel_agentINS1_8__reduce11ReduceAgentINS0_12zip_iteratorIN4cuda3std3__45tupleIJNS0_10device_ptrIiEENS0_17counting_iteratorIlNS0_11use_defaultESF_SF_EEEEEEEPNSB_IJilEEESJ_iNS1_9__extrema9arg_max_fIilNSA_4lessIiEEEEEEJSI_SK_iN3cub18CUB_300001_SM_100013GridEvenShareIiEENSS_9GridQueueIjEESP_EEEvDpT0_,"aw",@nobits
	.sectionflags	@""
	.align	16
	.zero		1024


//--------------------- .nv.shared._ZN6thrust24THRUST_300001_SM_1000_NS8cuda_cub4core6detail13_kernel_agentINS1_8__reduce11ReduceAgentINS0_12zip_iteratorIN4cuda3std3__45tupleIJNS0_10device_ptrIiEENS0_17counting_iteratorIlNS0_11use_defaultESF_SF_EEEEEEEPNSB_IJilEEESJ_iNS1_9__extrema9arg_max_fIilNSA_4lessIiEEEEEEJSI_SK_iSP_EEEvDpT0_ --------------------------
	.section	.nv.shared._ZN6thrust24THRUST_300001_SM_1000_NS8cuda_cub4core6detail13_kernel_agentINS1_8__reduce11ReduceAgentINS0_12zip_iteratorIN4cuda3std3__45tupleIJNS0_10device_ptrIiEENS0_17counting_iteratorIlNS0_11use_defaultESF_SF_EEEEEEEPNSB_IJilEEESJ_iNS1_9__extrema9arg_max_fIilNSA_4lessIiEEEEEEJSI_SK_iSP_EEEvDpT0_,"aw",@nobits
	.sectionflags	@""
	.align	16
	.zero		1024


//--------------------- .nv.shared._Z12sudokuKernelP6SudokuPbi --------------------------
	.section	.nv.shared._Z12sudokuKernelP6SudokuPbi,"aw",@nobits
	.sectionflags	@""
	.align	16
	.zero		1024


//--------------------- .nv.shared._Z10copyKernelP6SudokuS0_PbPiiib --------------------------
	.section	.nv.shared._Z10copyKernelP6SudokuS0_PbPiiib,"aw",@nobits
	.sectionflags	@""
	.align	16
	.zero		1024


//--------------------- .nv.shared._Z17activeResetKernelPbi --------------------------
	.section	.nv.shared._Z17activeResetKernelPbi,"aw",@nobits
	.sectionflags	@""
	.align	16
	.zero		1024


//--------------------- .nv.constant0._ZN3cub18CUB_300001_SM_10006detail4scan16DeviceScanKernelINS2_10policy_hubIbibmN4cuda3std3__44plusIvEEE10Policy1000EN6thrust24THRUST_300001_SM_1000_NS10device_ptrIbEENSE_IiEENS0_13ScanTileStateIbLb1EEES9_NS1_10InputValueIbPbEEmbLb0EbEEvT0_T1_T2_iT3_T4_T5_ --------------------------
	.section	.nv.constant0._ZN3cub18CUB_300001_SM_10006detail4scan16DeviceScanKernelINS2_10policy_hubIbibmN4cuda3std3__44plusIvEEE10Policy1000EN6thrust24THRUST_300001_SM_1000_NS10device_ptrIbEENSE_IiEENS0_13ScanTileStateIbLb1EEES9_NS1_10InputValueIbPbEEmbLb0EbEEvT0_T1_T2_iT3_T4_T5_,"a",@progbits
	.sectionflags	@""
	.align	4
.nv.constant0._ZN3cub18CUB_300001_SM_10006detail4scan16DeviceScanKernelINS2_10policy_hubIbibmN4cuda3std3__44plusIvEEE10Policy1000EN6thrust24THRUST_300001_SM_1000_NS10device_ptrIbEENSE_IiEENS0_13ScanTileStateIbLb1EEES9_NS1_10InputValueIbPbEEmbLb0EbEEvT0_T1_T2_iT3_T4_T5_:
	.zero		952


//--------------------- .nv.constant0._ZN3cub18CUB_300001_SM_10006detail4scan16DeviceScanKernelINS2_10policy_hubIbibjN4cuda3std3__44plusIvEEE10Policy1000EN6thrust24THRUST_300001_SM_1000_NS10device_ptrIbEENSE_IiEENS0_13ScanTileStateIbLb1EEES9_NS1_10InputValueIbPbEEjbLb0EbEEvT0_T1_T2_iT3_T4_T5_ --------------------------
	.section	.nv.constant0._ZN3cub18CUB_300001_SM_10006detail4scan16DeviceScanKernelINS2_10policy_hubIbibjN4cuda3std3__44plusIvEEE10Policy1000EN6thrust24THRUST_300001_SM_1000_NS10device_ptrIbEENSE_IiEENS0_13ScanTileStateIbLb1EEES9_NS1_10InputValueIbPbEEjbLb0EbEEvT0_T1_T2_iT3_T4_T5_,"a",@progbits
	.sectionflags	@""
	.align	4
.nv.constant0._ZN3cub18CUB_300001_SM_10006detail4scan16DeviceScanKernelINS2_10policy_hubIbibjN4cuda3std3__44plusIvEEE10Policy1000EN6thrust24THRUST_300001_SM_1000_NS10device_ptrIbEENSE_IiEENS0_13ScanTileStateIbLb1EEES9_NS1_10InputValueIbPbEEjbLb0EbEEvT0_T1_T2_iT3_T4_T5_:
	.zero		948


//--------------------- .nv.constant0._ZN3cub18CUB_300001_SM_10006detail4scan20DeviceScanInitKernelINS0_13ScanTileStateIbLb1EEEEEvT_i --------------------------
	.section	.nv.constant0._ZN3cub18CUB_300001_SM_10006detail4scan20DeviceScanInitKernelINS0_13ScanTileStateIbLb1EEEEEvT_i,"a",@progbits
	.sectionflags	@""
	.align	4
.nv.constant0._ZN3cub18CUB_300001_SM_10006detail4scan20DeviceScanInitKernelINS0_13ScanTileStateIbLb1EEEEEvT_i:
	.zero		908


//--------------------- .nv.constant0._ZN3cub18CUB_300001_SM_10006detail11EmptyKernelIvEEvv --------------------------
	.section	.nv.constant0._ZN3cub18CUB_300001_SM_10006detail11EmptyKernelIvEEvv,"a",@progbits
	.sectionflags	@""
	.align	4
.nv.constant0._ZN3cub18CUB_300001_SM_10006detail11EmptyKernelIvEEvv:
	.zero		896


//--------------------- .nv.constant0._ZN6thrust24THRUST_300001_SM_1000_NS8cuda_cub4core6detail13_kernel_agentINS1_8__reduce11ReduceAgentIPN4cuda3std3__45tupleIJilEEESC_SB_lNS1_9__extrema9arg_max_fIilNS9_4lessIiEEEEEEJSC_SC_iSH_EEEvDpT0_ --------------------------
	.section	.nv.constant0._ZN6thrust24THRUST_300001_SM_1000_NS8cuda_cub4core6detail13_kernel_agentINS1_8__reduce11ReduceAgentIPN4cuda3std3__45tupleIJilEEESC_SB_lNS1_9__extrema9arg_max_fIilNS9_4lessIiEEEEEEJSC_SC_iSH_EEEvDpT0_,"a",@progbits
	.sectionflags	@""
	.align	4
.nv.constant0._ZN6thrust24THRUST_300001_SM_1000_NS8cuda_cub4core6detail13_kernel_agentINS1_8__reduce11ReduceAgentIPN4cuda3std3__45tupleIJilEEESC_SB_lNS1_9__extrema9arg_max_fIilNS9_4lessIiEEEEEEJSC_SC_iSH_EEEvDpT0_:
	.zero		917


//--------------------- .nv.constant0._ZN6thrust24THRUST_300001_SM_1000_NS8cuda_cub4core6detail13_kernel_agentINS1_8__reduce10DrainAgentIlEEJN3cub18CUB_300001_SM_10009GridQueueIyEElEEEvDpT0_ --------------------------
	.section	.nv.constant0._ZN6thrust24THRUST_300001_SM_1000_NS8cuda_cub4core6detail13_kernel_agentINS1_8__reduce10DrainAgentIlEEJN3cub18CUB_300001_SM_10009GridQueueIyEElEEEvDpT0_,"a",@progbits
	.sectionflags	@""
	.align	4
.nv.constant0._ZN6thrust24THRUST_300001_SM_1000_NS8cuda_cub4core6detail13_kernel_agentINS1_8__reduce10DrainAgentIlEEJN3cub18CUB_300001_SM_10009GridQueueIyEElEEEvDpT0_:
	.zero		912


//--------------------- .nv.constant0._ZN6thrust24THRUST_300001_SM_1000_NS8cuda_cub4core6detail13_kernel_agentINS1_8__reduce11ReduceAgentINS0_12zip_iteratorIN4cuda3std3__45tupleIJNS0_10device_ptrIiEENS0_17counting_iteratorIlNS0_11use_defaultESF_SF_EEEEEEEPNSB_IJilEEESJ_lNS1_9__extrema9arg_max_fIilNSA_4lessIiEEEEEEJSI_SK_lN3cub18CUB_300001_SM_100013GridEvenShareIlEENSS_9GridQueueIyEESP_EEEvDpT0_ --------------------------
	.section	.nv.constant0._ZN6thrust24THRUST_300001_SM_1000_NS8cuda_cub4core6detail13_kernel_agentINS1_8__reduce11ReduceAgentINS0_12zip_iteratorIN4cuda3std3__45tupleIJNS0_10device_ptrIiEENS0_17counting_iteratorIlNS0_11use_defaultESF_SF_EEEEEEEPNSB_IJilEEESJ_lNS1_9__extrema9arg_max_fIilNSA_4lessIiEEEEEEJSI_SK_lN3cub18CUB_300001_SM_100013GridEvenShareIlEENSS_9GridQueueIyEESP_EEEvDpT0_,"a",@progbits
	.sectionflags	@""
	.align	4
.nv.constant0._ZN6thrust24THRUST_300001_SM_1000_NS8cuda_cub4core6detail13_kernel_agentINS1_8__reduce11ReduceAgentINS0_12zip_iteratorIN4cuda3std3__45tupleIJNS0_10device_ptrIiEENS0_17counting_iteratorIlNS0_11use_defaultESF_SF_EEEEEEEPNSB_IJilEEESJ_lNS1_9__extrema9arg_max_fIilNSA_4lessIiEEEEEEJSI_SK_lN3cub18CUB_300001_SM_100013GridEvenShareIlEENSS_9GridQueueIyEESP_EEEvDpT0_:
	.zero		1009


//--------------------- .nv.constant0._ZN6thrust24THRUST_300001_SM_1000_NS8cuda_cub4core6detail13_kernel_agentINS1_8__reduce11ReduceAgentINS0_12zip_iteratorIN4cuda3std3__45tupleIJNS0_10device_ptrIiEENS0_17counting_iteratorIlNS0_11use_defaultESF_SF_EEEEEEEPNSB_IJilEEESJ_lNS1_9__extrema9arg_max_fIilNSA_4lessIiEEEEEEJSI_SK_lSP_EEEvDpT0_ --------------------------
	.section	.nv.constant0._ZN6thrust24THRUST_300001_SM_1000_NS8cuda_cub4core6detail13_kernel_agentINS1_8__reduce11ReduceAgentINS0_12zip_iteratorIN4cuda3std3__45tupleIJNS0_10device_ptrIiEENS0_17counting_iteratorIlNS0_11use_defaultESF_SF_EEEEEEEPNSB_IJilEEESJ_lNS1_9__extrema9arg_max_fIilNSA_4lessIiEEEEEEJSI_SK_lSP_EEEvDpT0_,"a",@progbits
	.sectionflags	@""
	.align	4
.nv.constant0._ZN6thrust24THRUST_300001_SM_1000_NS8cuda_cub4core6detail13_kernel_agentINS1_8__reduce11ReduceAgentINS0_12zip_iteratorIN4cuda3std3__45tupleIJNS0_10device_ptrIiEENS0_17counting_iteratorIlNS0_11use_defaultESF_SF_EEEEEEEPNSB_IJilEEESJ_lNS1_9__extrema9arg_max_fIilNSA_4lessIiEEEEEEJSI_SK_lSP_EEEvDpT0_:
	.zero		929


//--------------------- .nv.constant0._ZN6thrust24THRUST_300001_SM_1000_NS8cuda_cub4core6detail13_kernel_agentINS1_8__reduce11ReduceAgentIPN4cuda3std3__45tupleIJilEEESC_SB_iNS1_9__extrema9arg_max_fIilNS9_4lessIiEEEEEEJSC_SC_iSH_EEEvDpT0_ --------------------------
	.section	.nv.constant0._ZN6thrust24THRUST_300001_SM_1000_NS8cuda_cub4core6detail13_kernel_agentINS1_8__reduce11ReduceAgentIPN4cuda3std3__45tupleIJilEEESC_SB_iNS1_9__extrema9arg_max_fIilNS9_4lessIiEEEEEEJSC_SC_iSH_EEEvDpT0_,"a",@progbits
	.sectionflags	@""
	.align	4
.nv.constant0._ZN6thrust24THRUST_300001_SM_1000_NS8cuda_cub4core6detail13_kernel_agentINS1_8__reduce11ReduceAgentIPN4cuda3std3__45tupleIJilEEESC_SB_iNS1_9__extrema9arg_max_fIilNS9_4lessIiEEEEEEJSC_SC_iSH_EEEvDpT0_:
	.zero		917


//--------------------- .nv.constant0._ZN6thrust24THRUST_300001_SM_1000_NS8cuda_cub4core6detail13_kernel_agentINS1_8__reduce10DrainAgentIiEEJN3cub18CUB_300001_SM_10009GridQueueIjEEiEEEvDpT0_ --------------------------
	.section	.nv.constant0._ZN6thrust24THRUST_300001_SM_1000_NS8cuda_cub4core6detail13_kernel_agentINS1_8__reduce10DrainAgentIiEEJN3cub18CUB_300001_SM_10009GridQueueIjEEiEEEvDpT0_,"a",@progbits
	.sectionflags	@""
	.align	4
.nv.constant0._ZN6thrust24THRUST_300001_SM_1000_NS8cuda_cub4core6detail13_kernel_agentINS1_8__reduce10DrainAgentIiEEJN3cub18CUB_300001_SM_10009GridQueueIjEEiEEEvDpT0_:
	.zero		908


//--------------------- .nv.constant0._ZN6thrust24THRUST_300001_SM_1000_NS8cuda_cub4core6detail13_kernel_agentINS1_8__reduce11ReduceAgentINS0_12zip_iteratorIN4cuda3std3__45tupleIJNS0_10device_ptrIiEENS0_17counting_iteratorIlNS0_11use_defaultESF_SF_EEEEEEEPNSB_IJilEEESJ_iNS1_9__extrema9arg_max_fIilNSA_4lessIiEEEEEEJSI_SK_iN3cub18CUB_300001_SM_100013GridEvenShareIiEENSS_9GridQueueIjEESP_EEEvDpT0_ --------------------------
	.section	.nv.constant0._ZN6thrust24THRUST_300001_SM_1000_NS8cuda_cub4core6detail13_kernel_agentINS1_8__reduce11ReduceAgentINS0_12zip_iteratorIN4cuda3std3__45tupleIJNS0_10device_ptrIiEENS0_17counting_iteratorIlNS0_11use_defaultESF_SF_EEEEEEEPNSB_IJilEEESJ_iNS1_9__extrema9arg_max_fIilNSA_4lessIiEEEEEEJSI_SK_iN3cub18CUB_300001_SM_100013GridEvenShareIiEENSS_9GridQueueIjEESP_EEEvDpT0_,"a",@progbits
	.sectionflags	@""
	.align	4
.nv.constant0._ZN6thrust24THRUST_300001_SM_1000_NS8cuda_cub4core6detail13_kernel_agentINS1_8__reduce11ReduceAgentINS0_12zip_iteratorIN4cuda3std3__45tupleIJNS0_10device_ptrIiEENS0_17counting_iteratorIlNS0_11use_defaultESF_SF_EEEEEEEPNSB_IJilEEESJ_iNS1_9__extrema9arg_max_fIilNSA_4lessIiEEEEEEJSI_SK_iN3cub18CUB_300001_SM_100013GridEvenShareIiEENSS_9GridQueueIjEESP_EEEvDpT0_:
	.zero		977


//--------------------- .nv.constant0._ZN6thrust24THRUST_300001_SM_1000_NS8cuda_cub4core6detail13_kernel_agentINS1_8__reduce11ReduceAgentINS0_12zip_iteratorIN4cuda3std3__45tupleIJNS0_10device_ptrIiEENS0_17counting_iteratorIlNS0_11use_defaultESF_SF_EEEEEEEPNSB_IJilEEESJ_iNS1_9__extrema9arg_max_fIilNSA_4lessIiEEEEEEJSI_SK_iSP_EEEvDpT0_ --------------------------
	.section	.nv.constant0._ZN6thrust24THRUST_300001_SM_1000_NS8cuda_cub4core6detail13_kernel_agentINS1_8__reduce11ReduceAgentINS0_12zip_iteratorIN4cuda3std3__45tupleIJNS0_10device_ptrIiEENS0_17counting_iteratorIlNS0_11use_defaultESF_SF_EEEEEEEPNSB_IJilEEESJ_iNS1_9__extrema9arg_max_fIilNSA_4lessIiEEEEEEJSI_SK_iSP_EEEvDpT0_,"a",@progbits
	.sectionflags	@""
	.align	4
.nv.constant0._ZN6thrust24THRUST_300001_SM_1000_NS8cuda_cub4core6detail13_kernel_agentINS1_8__reduce11ReduceAgentINS0_12zip_iteratorIN4cuda3std3__45tupleIJNS0_10device_ptrIiEENS0_17counting_iteratorIlNS0_11use_defaultESF_SF_EEEEEEEPNSB_IJilEEESJ_iNS1_9__extrema9arg_max_fIilNSA_4lessIiEEEEEEJSI_SK_iSP_EEEvDpT0_:
	.zero		925


//--------------------- .nv.constant0._Z12sudokuKernelP6SudokuPbi --------------------------
	.section	.nv.constant0._Z12sudokuKernelP6SudokuPbi,"a",@progbits
	.sectionflags	@""
	.align	4
.nv.constant0._Z12sudokuKernelP6SudokuPbi:
	.zero		916


//--------------------- .nv.constant0._Z10copyKernelP6SudokuS0_PbPiiib --------------------------
	.section	.nv.constant0._Z10copyKernelP6SudokuS0_PbPiiib,"a",@progbits
	.sectionflags	@""
	.align	4
.nv.constant0._Z10copyKernelP6SudokuS0_PbPiiib:
	.zero		937


//--------------------- .nv.constant0._Z17activeResetKernelPbi --------------------------
	.section	.nv.constant0._Z17activeResetKernelPbi,"a",@progbits
	.sectionflags	@""
	.align	4
.nv.constant0._Z17activeResetKernelPbi:
	.zero		908


//--------------------- SYMBOLS --------------------------

	.type		.nv.reservedSmem.offset0,@object
	.size		.nv.reservedSmem.offset0,0x4
	.type		.nv.reservedSmem.cap,@object
	.size		.nv.reservedSmem.cap,0x4
